	.target	sm_90a

	.elftype	@"ET_EXEC"


//--------------------- .note.nv.tkinfo           --------------------------
	.section	.note.nv.tkinfo,"",@"SHT_NOTE"
	.sectionflags	@"SHF_NOTE_NV_TKINFO"
	.tkinfo
        /*0018*/ 	.word	0x00000002
        /*0030*/ 	.string	""
        /*0030*/ 	.string	"ptxas"
        /*0030*/ 	.string	"Cuda compilation tools, release 13.0, V13.0.88"
        /*0030*/ 	.string	"Build cuda_13.0.r13.0/compiler.36424714_0"
        /*0030*/ 	.string	"-arch sm_90a -m 64 "



//--------------------- .note.nv.cuinfo           --------------------------
	.section	.note.nv.cuinfo,"",@"SHT_NOTE"
	.sectionflags	@"SHF_NOTE_NV_CUINFO"
        /*0018*/ 	.short	0x0002
        /*001a*/ 	.short	0x005a
        /*001c*/ 	.short	0x0082
	.zero		2


//--------------------- .nv.info                  --------------------------
	.section	.nv.info,"",@"SHT_CUDA_INFO"
	.align	4


	//----- nvinfo : EIATTR_REGCOUNT
	.align		4
        /*0000*/ 	.byte	0x04, 0x2f
        /*0002*/ 	.short	(.L_12 - .L_11)
	.align		4
.L_11:
        /*0004*/ 	.word	index@(_ZN7cutlass13device_kernelINS_4gemm6kernel13GemmUniversalIN4cute5tupleIJiiiiEEENS1_10collective13CollectiveMmaINS1_37MainloopSm90TmaGmmaWarpSpecializedFP8ILi2ENS5_IJNS4_1CILi2EEENSA_ILi1EEESC_EEENS1_35KernelTmaWarpSpecializedCooperativeEEENS5_IJNSA_ILi384EEENSA_ILi256EEENSA_ILi128EEEEEENS_12float_e4m3_tENS5_IJlSC_lEEESK_SL_NS4_8TiledMMAINS4_8MMA_AtomIJNS4_4SM904GMMA31MMA_64x256x32_F32E4M3E4M3_SS_TNILNSP_7ScaleInE1ELSR_1EEEEEENS4_6LayoutISD_NS5_IJSC_NSA_ILi0EEESV_EEEEENS5_IJNS4_10UnderscoreESY_SY_EEEEENS4_13SM90_TMA_LOADENS4_14ComposedLayoutINS4_7SwizzleILi3ELi4ELi3EEENS4_18smem_ptr_flag_bitsILi8EEENSU_INS5_IJNSA_ILi8EEESI_EEENS5_IJSI_SC_EEEEEEEvNS4_8identityENS4_23SM90_TMA_LOAD_MULTICASTES1B_vS1C_EENS_8epilogue10collective6detail29Sm90TmaWarpSpecializedAdapterINS1G_15DefaultEpilogueISK_SL_SL_NS1F_6thread17LinearCombinationISK_Li1EffLNS1K_9ScaleType4KindE0ELNS_15FloatRoundStyleE2ESK_EENS1_15EpilogueDefaultEEEEEvvEEEEvNT_6ParamsE)
        /*0008*/ 	.word	0x000000a8


	//----- nvinfo : EIATTR_FRAME_SIZE
	.align		4
.L_12:
        /*000c*/ 	.byte	0x04, 0x11
        /*000e*/ 	.short	(.L_14 - .L_13)
	.align		4
.L_13:
        /*0010*/ 	.word	index@(_ZN7cutlass13device_kernelINS_4gemm6kernel13GemmUniversalIN4cute5tupleIJiiiiEEENS1_10collective13CollectiveMmaINS1_37MainloopSm90TmaGmmaWarpSpecializedFP8ILi2ENS5_IJNS4_1CILi2EEENSA_ILi1EEESC_EEENS1_35KernelTmaWarpSpecializedCooperativeEEENS5_IJNSA_ILi384EEENSA_ILi256EEENSA_ILi128EEEEEENS_12float_e4m3_tENS5_IJlSC_lEEESK_SL_NS4_8TiledMMAINS4_8MMA_AtomIJNS4_4SM904GMMA31MMA_64x256x32_F32E4M3E4M3_SS_TNILNSP_7ScaleInE1ELSR_1EEEEEENS4_6LayoutISD_NS5_IJSC_NSA_ILi0EEESV_EEEEENS5_IJNS4_10UnderscoreESY_SY_EEEEENS4_13SM90_TMA_LOADENS4_14ComposedLayoutINS4_7SwizzleILi3ELi4ELi3EEENS4_18smem_ptr_flag_bitsILi8EEENSU_INS5_IJNSA_ILi8EEESI_EEENS5_IJSI_SC_EEEEEEEvNS4_8identityENS4_23SM90_TMA_LOAD_MULTICASTES1B_vS1C_EENS_8epilogue10collective6detail29Sm90TmaWarpSpecializedAdapterINS1G_15DefaultEpilogueISK_SL_SL_NS1F_6thread17LinearCombinationISK_Li1EffLNS1K_9ScaleType4KindE0ELNS_15FloatRoundStyleE2ESK_EENS1_15EpilogueDefaultEEEEEvvEEEEvNT_6ParamsE)
        /*0014*/ 	.word	0x000018e0


	//----- nvinfo : EIATTR_MIN_STACK_SIZE
	.align		4
.L_14:
        /*0018*/ 	.byte	0x04, 0x12
        /*001a*/ 	.short	(.L_16 - .L_15)
	.align		4
.L_15:
        /*001c*/ 	.word	index@(_ZN7cutlass13device_kernelINS_4gemm6kernel13GemmUniversalIN4cute5tupleIJiiiiEEENS1_10collective13CollectiveMmaINS1_37MainloopSm90TmaGmmaWarpSpecializedFP8ILi2ENS5_IJNS4_1CILi2EEENSA_ILi1EEESC_EEENS1_35KernelTmaWarpSpecializedCooperativeEEENS5_IJNSA_ILi384EEENSA_ILi256EEENSA_ILi128EEEEEENS_12float_e4m3_tENS5_IJlSC_lEEESK_SL_NS4_8TiledMMAINS4_8MMA_AtomIJNS4_4SM904GMMA31MMA_64x256x32_F32E4M3E4M3_SS_TNILNSP_7ScaleInE1ELSR_1EEEEEENS4_6LayoutISD_NS5_IJSC_NSA_ILi0EEESV_EEEEENS5_IJNS4_10UnderscoreESY_SY_EEEEENS4_13SM90_TMA_LOADENS4_14ComposedLayoutINS4_7SwizzleILi3ELi4ELi3EEENS4_18smem_ptr_flag_bitsILi8EEENSU_INS5_IJNSA_ILi8EEESI_EEENS5_IJSI_SC_EEEEEEEvNS4_8identityENS4_23SM90_TMA_LOAD_MULTICASTES1B_vS1C_EENS_8epilogue10collective6detail29Sm90TmaWarpSpecializedAdapterINS1G_15DefaultEpilogueISK_SL_SL_NS1F_6thread17LinearCombinationISK_Li1EffLNS1K_9ScaleType4KindE0ELNS_15FloatRoundStyleE2ESK_EENS1_15EpilogueDefaultEEEEEvvEEEEvNT_6ParamsE)
        /*0020*/ 	.word	0x000018e0
.L_16:


//--------------------- .nv.compat                --------------------------
	.section	.nv.compat,"",@"SHT_CUDA_COMPAT_INFO"
	.align	4
        /*0000*/ 	.byte	0x02, 0x09, 0x01, 0x00, 0x02, 0x02, 0x04, 0x00, 0x02, 0x05, 0x05, 0x00, 0x03, 0x07, 0x01, 0x01
        /*0010*/ 	.byte	0x02, 0x03, 0x01, 0x00, 0x02, 0x06, 0x01, 0x00, 0x04, 0x0b, 0x08, 0x00, 0x00, 0x00, 0x00, 0x00
        /*0020*/ 	.byte	0x00, 0x00, 0x00, 0x00


//--------------------- .nv.info._ZN7cutlass13device_kernelINS_4gemm6kernel13GemmUniversalIN4cute5tupleIJiiiiEEENS1_10collective13CollectiveMmaINS1_37MainloopSm90TmaGmmaWarpSpecializedFP8ILi2ENS5_IJNS4_1CILi2EEENSA_ILi1EEESC_EEENS1_35KernelTmaWarpSpecializedCooperativeEEENS5_IJNSA_ILi384EEENSA_ILi256EEENSA_ILi128EEEEEENS_12float_e4m3_tENS5_IJlSC_lEEESK_SL_NS4_8TiledMMAINS4_8MMA_AtomIJNS4_4SM904GMMA31MMA_64x256x32_F32E4M3E4M3_SS_TNILNSP_7ScaleInE1ELSR_1EEEEEENS4_6LayoutISD_NS5_IJSC_NSA_ILi0EEESV_EEEEENS5_IJNS4_10UnderscoreESY_SY_EEEEENS4_13SM90_TMA_LOADENS4_14ComposedLayoutINS4_7SwizzleILi3ELi4ELi3EEENS4_18smem_ptr_flag_bitsILi8EEENSU_INS5_IJNSA_ILi8EEESI_EEENS5_IJSI_SC_EEEEEEEvNS4_8identityENS4_23SM90_TMA_LOAD_MULTICASTES1B_vS1C_EENS_8epilogue10collective6detail29Sm90TmaWarpSpecializedAdapterINS1G_15DefaultEpilogueISK_SL_SL_NS1F_6thread17LinearCombinationISK_Li1EffLNS1K_9ScaleType4KindE0ELNS_15FloatRoundStyleE2ESK_EENS1_15EpilogueDefaultEEEEEvvEEEEvNT_6ParamsE --------------------------
	.section	.nv.info._ZN7cutlass13device_kernelINS_4gemm6kernel13GemmUniversalIN4cute5tupleIJiiiiEEENS1_10collective13CollectiveMmaINS1_37MainloopSm90TmaGmmaWarpSpecializedFP8ILi2ENS5_IJNS4_1CILi2EEENSA_ILi1EEESC_EEENS1_35KernelTmaWarpSpecializedCooperativeEEENS5_IJNSA_ILi384EEENSA_ILi256EEENSA_ILi128EEEEEENS_12float_e4m3_tENS5_IJlSC_lEEESK_SL_NS4_8TiledMMAINS4_8MMA_AtomIJNS4_4SM904GMMA31MMA_64x256x32_F32E4M3E4M3_SS_TNILNSP_7ScaleInE1ELSR_1EEEEEENS4_6LayoutISD_NS5_IJSC_NSA_ILi0EEESV_EEEEENS5_IJNS4_10UnderscoreESY_SY_EEEEENS4_13SM90_TMA_LOADENS4_14ComposedLayoutINS4_7SwizzleILi3ELi4ELi3EEENS4_18smem_ptr_flag_bitsILi8EEENSU_INS5_IJNSA_ILi8EEESI_EEENS5_IJSI_SC_EEEEEEEvNS4_8identityENS4_23SM90_TMA_LOAD_MULTICASTES1B_vS1C_EENS_8epilogue10collective6detail29Sm90TmaWarpSpecializedAdapterINS1G_15DefaultEpilogueISK_SL_SL_NS1F_6thread17LinearCombinationISK_Li1EffLNS1K_9ScaleType4KindE0ELNS_15FloatRoundStyleE2ESK_EENS1_15EpilogueDefaultEEEEEvvEEEEvNT_6ParamsE,"",@"SHT_CUDA_INFO"
	.sectionflags	@""
	.align	4


	//----- nvinfo : EIATTR_CUDA_API_VERSION
	.align		4
        /*0000*/ 	.byte	0x04, 0x37
        /*0002*/ 	.short	(.L_18 - .L_17)
.L_17:
        /*0004*/ 	.word	0x00000082


	//----- nvinfo : EIATTR_KPARAM_INFO
	.align		4
.L_18:
        /*0008*/ 	.byte	0x04, 0x17
        /*000a*/ 	.short	(.L_20 - .L_19)
.L_19:
        /*000c*/ 	.word	0x00000000
        /*0010*/ 	.short	0x0000
        /*0012*/ 	.short	0x0070
        /*0014*/ 	.byte	0x00, 0xf0, 0x01, 0x10


	//----- nvinfo : EIATTR_SPARSE_MMA_MASK
	.align		4
.L_20:
        /*0018*/ 	.byte	0x03, 0x50
        /*001a*/ 	.short	0x0000


	//----- nvinfo : EIATTR_MAXREG_COUNT
	.align		4
        /*001c*/ 	.byte	0x03, 0x1b
        /*001e*/ 	.short	0x00a8


	//----- nvinfo : EIATTR_NUM_BARRIERS
	.align		4
        /*0020*/ 	.byte	0x02, 0x4c
        /*0022*/ 	.byte	0x01
	.zero		1


	//----- nvinfo : EIATTR_ANNOTATIONS
	.align		4
        /*0024*/ 	.byte	0x04, 0x55
        /*0026*/ 	.short	(.L_22 - .L_21)


	//   ....[0]....
.L_21:
        /*0028*/ 	.word	0x00000001
        /*002c*/ 	.byte	0xf0, 0x06, 0x00, 0x00, 0x01, 0x00, 0x00, 0x00, 0xc0, 0x07, 0x00, 0x00, 0x01, 0x00, 0x00, 0x00
        /* <DEDUP_REMOVED lines=3839> */
        /*f02c*/ 	.byte	0xc0, 0xd2, 0x04, 0x00


	//----- nvinfo : EIATTR_MERCURY_ISA_VERSION
	.align		4
.L_22:
        /*f030*/ 	.byte	0x03, 0x5f
        /*f032*/ 	.short	0x0101


	//----- nvinfo : EIATTR_INT_WARP_WIDE_INSTR_OFFSETS
	.align		4
        /*f034*/ 	.byte	0x04, 0x31
        /*f036*/ 	.short	(.L_24 - .L_23)


	//   ....[0]....
.L_23:
        /*f038*/ 	.word	0x00000510


	//   ....[1]....
        /*f03c*/ 	.word	0x00000530


	//   ....[2]....
        /*f040*/ 	.word	0x00000690


	//   ....[3]....
        /*f044*/ 	.word	0x00025960


	//----- nvinfo : EIATTR_COOP_GROUP_MASK_REGIDS
	.align		4
.L_24:
        /*f048*/ 	.byte	0x04, 0x29
        /*f04a*/ 	.short	(.L_26 - .L_25)


	//   ....[0]....
.L_25:
        /*f04c*/ 	.word	0xffffffff


	//   ....[1]....
        /*f050*/ 	.word	0xffffffff


	//   ....[2]....
        /*f054*/ 	.word	0xffffffff


	//   ....[3]....
        /*f058*/ 	.word	0xffffffff


	//   ....[4]....
        /*f05c*/ 	.word	0xffffffff


	//   ....[5]....
        /*f060*/ 	.word	0xffffffff


	//----- nvinfo : EIATTR_COOP_GROUP_INSTR_OFFSETS
	.align		4
.L_26:
        /*f064*/ 	.byte	0x04, 0x28
        /*f066*/ 	.short	(.L_28 - .L_27)


	//   ....[0]....
.L_27:
        /*f068*/ 	.word	0x00000070


	//   ....[1]....
        /*f06c*/ 	.word	0x00000080


	//   ....[2]....
        /*f070*/ 	.word	0x000001a0


	//   ....[3]....
        /*f074*/ 	.word	0x00000380


	//   ....[4]....
        /*f078*/ 	.word	0x00000800


	//   ....[5]....
        /*f07c*/ 	.word	0x000039f0


	//----- nvinfo : EIATTR_REG_RECONFIG
	.align		4
.L_28:
        /*f080*/ 	.byte	0x01, 0x54
	.zero		2


	//----- nvinfo : EIATTR_MBARRIER_INSTR_OFFSETS
	.align		4
        /*f084*/ 	.byte	0x04, 0x39
        /*f086*/ 	.short	(.L_30 - .L_29)


	//   ....[0]....
.L_29:
        /*f088*/ 	.word	0x00000320
        /*f08c*/ 	.word	0x000000ff
        /*f090*/ 	.word	0x00000000
        /*f094*/ 	.short	0x0100
        /*f096*/ 	.byte	0x0a
	.zero		1


	//   ....[1]....
        /*f098*/ 	.word	0x00000330
        /*f09c*/ 	.word	0x000000ff
        /*f0a0*/ 	.word	0x00000010
        /*f0a4*/ 	.short	0x0100
        /*f0a6*/ 	.byte	0x0a
	.zero		1


	//   ....[2]....
        /*f0a8*/ 	.word	0x00000340
        /*f0ac*/ 	.word	0x000000ff
        /*f0b0*/ 	.word	0x00000008
        /*f0b4*/ 	.short	0x0100
        /*f0b6*/ 	.byte	0x0a
	.zero		1


	//   ....[3]....
        /*f0b8*/ 	.word	0x00000350
        /*f0bc*/ 	.word	0x000000ff
        /*f0c0*/ 	.word	0x00000018
        /*f0c4*/ 	.short	0x0100
        /*f0c6*/ 	.byte	0x0a
	.zero		1


	//   ....[4]....
        /*f0c8*/ 	.word	0x00000720
        /*f0cc*/ 	.word	0x000000ff
        /*f0d0*/ 	.word	0x00000030
        /*f0d4*/ 	.short	0x0100
        /*f0d6*/ 	.byte	0x08
	.zero		1


	//   ....[5]....
        /*f0d8*/ 	.word	0x000007a0
        /*f0dc*/ 	.word	0x000000ff
        /*f0e0*/ 	.word	0x00000038
        /*f0e4*/ 	.short	0x0100
        /*f0e6*/ 	.byte	0x08
	.zero		1


	//   ....[6]....
        /*f0e8*/ 	.word	0x00003de0
        /*f0ec*/ 	.word	0x000000ff
        /*f0f0*/ 	.word	0x00000000
        /*f0f4*/ 	.short	0x010a
        /*f0f6*/ 	.byte	0x06
	.zero		1


	//   ....[7]....
        /*f0f8*/ 	.word	0x00003e20
        /*f0fc*/ 	.word	0x000000ff
        /*f100*/ 	.word	0x00000000
        /*f104*/ 	.short	0x010a
        /*f106*/ 	.byte	0x06
	.zero		1


	//   ....[8]....
        /*f108*/ 	.word	0x00010cf0
        /*f10c*/ 	.word	0x000000ff
        /*f110*/ 	.word	0x00000000
        /*f114*/ 	.short	0x010a
        /*f116*/ 	.byte	0x15
	.zero		1


	//   ....[9]....
        /*f118*/ 	.word	0x00010d30
        /*f11c*/ 	.word	0x000000ff
        /*f120*/ 	.word	0x00000000
        /*f124*/ 	.short	0x010a
        /*f126*/ 	.byte	0x15
	.zero		1


	//   ....[10]....
        /*f128*/ 	.word	0x0001fcd0
        /*f12c*/ 	.word	0x00000007
        /*f130*/ 	.word	0x00000000
        /*f134*/ 	.short	0x0101
        /*f136*/ 	.byte	0x3f
	.zero		1


	//   ....[11]....
        /*f138*/ 	.word	0x000259f0
        /*f13c*/ 	.word	0x00000006
        /*f140*/ 	.word	0x00000000
        /*f144*/ 	.short	0x0101
        /*f146*/ 	.byte	0x3f
	.zero		1


	//   ....[12]....
        /*f148*/ 	.word	0x0004c5c0
        /*f14c*/ 	.word	0x0000000c
        /*f150*/ 	.word	0x00000010
        /*f154*/ 	.short	0x010a
        /*f156*/ 	.byte	0x3f
	.zero		1


	//   ....[13]....
        /*f158*/ 	.word	0x0004c9e0
        /*f15c*/ 	.word	0x00000002
        /*f160*/ 	.word	0x00000038
        /*f164*/ 	.short	0x0101
        /*f166*/ 	.byte	0x3f
	.zero		1


	//   ....[14]....
        /*f168*/ 	.word	0x0004d120
        /*f16c*/ 	.word	0x00000005
        /*f170*/ 	.word	0x00000000
        /*f174*/ 	.short	0x010a
        /*f176*/ 	.byte	0x3f
	.zero		1


	//   ....[15]....
        /*f178*/ 	.word	0x0004d1b0
        /*f17c*/ 	.word	0x00000003
        /*f180*/ 	.word	0x00000000
        /*f184*/ 	.short	0x010a
        /*f186*/ 	.byte	0x3f
	.zero		1


	//   ....[16]....
        /*f188*/ 	.word	0x0004d220
        /*f18c*/ 	.word	0x00000007
        /*f190*/ 	.word	0x00000000
        /*f194*/ 	.short	0x010a
        /*f196*/ 	.byte	0x3f
	.zero		1


	//   ....[17]....
        /*f198*/ 	.word	0x0004d290
        /*f19c*/ 	.word	0x00000000
        /*f1a0*/ 	.word	0x00000000
        /*f1a4*/ 	.short	0x010a
        /*f1a6*/ 	.byte	0x3f
	.zero		1


	//   ....[18]....
        /*f1a8*/ 	.word	0x0004d370
        /*f1ac*/ 	.word	0x0000000c
        /*f1b0*/ 	.word	0x00000010
        /*f1b4*/ 	.short	0x010a
        /*f1b6*/ 	.byte	0x3f
	.zero		1


	//   ....[19]....
        /*f1b8*/ 	.word	0x0004d440
        /*f1bc*/ 	.word	0x00000005
        /*f1c0*/ 	.word	0x00000000
        /*f1c4*/ 	.short	0x010a
        /*f1c6*/ 	.byte	0x3f
	.zero		1


	//----- nvinfo : EIATTR_NUM_MBARRIERS
	.align		4
.L_30:
        /*f1c8*/ 	.byte	0x03, 0x38
        /*f1ca*/ 	.short	0x0006


	//----- nvinfo : EIATTR_EXIT_INSTR_OFFSETS
	.align		4
        /*f1cc*/ 	.byte	0x04, 0x1c
        /*f1ce*/ 	.short	(.L_32 - .L_31)


	//   ....[0]....
.L_31:
        /*f1d0*/ 	.word	0x000009b0


	//   ....[1]....
        /*f1d4*/ 	.word	0x00001250


	//   ....[2]....
        /*f1d8*/ 	.word	0x0004bc90


	//   ....[3]....
        /*f1dc*/ 	.word	0x0004c250


	//   ....[4]....
        /*f1e0*/ 	.word	0x0004d200


	//----- nvinfo : EIATTR_MAX_THREADS
	.align		4
.L_32:
        /*f1e4*/ 	.byte	0x04, 0x05
        /*f1e6*/ 	.short	(.L_34 - .L_33)
.L_33:
        /*f1e8*/ 	.word	0x00000180
        /*f1ec*/ 	.word	0x00000001
        /*f1f0*/ 	.word	0x00000001


	//----- nvinfo : EIATTR_CRS_STACK_SIZE
	.align		4
.L_34:
        /*f1f4*/ 	.byte	0x04, 0x1e
        /*f1f6*/ 	.short	(.L_36 - .L_35)
.L_35:
        /*f1f8*/ 	.word	0x00000000


	//----- nvinfo : EIATTR_CBANK_PARAM_SIZE
	.align		4
.L_36:
        /*f1fc*/ 	.byte	0x03, 0x19
        /*f1fe*/ 	.short	0x0470


	//----- nvinfo : EIATTR_PARAM_CBANK
	.align		4
        /*f200*/ 	.byte	0x04, 0x0a
        /*f202*/ 	.short	(.L_38 - .L_37)
	.align		4
.L_37:
        /*f204*/ 	.word	index@(.nv.constant0._ZN7cutlass13device_kernelINS_4gemm6kernel13GemmUniversalIN4cute5tupleIJiiiiEEENS1_10collective13CollectiveMmaINS1_37MainloopSm90TmaGmmaWarpSpecializedFP8ILi2ENS5_IJNS4_1CILi2EEENSA_ILi1EEESC_EEENS1_35KernelTmaWarpSpecializedCooperativeEEENS5_IJNSA_ILi384EEENSA_ILi256EEENSA_ILi128EEEEEENS_12float_e4m3_tENS5_IJlSC_lEEESK_SL_NS4_8TiledMMAINS4_8MMA_AtomIJNS4_4SM904GMMA31MMA_64x256x32_F32E4M3E4M3_SS_TNILNSP_7ScaleInE1ELSR_1EEEEEENS4_6LayoutISD_NS5_IJSC_NSA_ILi0EEESV_EEEEENS5_IJNS4_10UnderscoreESY_SY_EEEEENS4_13SM90_TMA_LOADENS4_14ComposedLayoutINS4_7SwizzleILi3ELi4ELi3EEENS4_18smem_ptr_flag_bitsILi8EEENSU_INS5_IJNSA_ILi8EEESI_EEENS5_IJSI_SC_EEEEEEEvNS4_8identityENS4_23SM90_TMA_LOAD_MULTICASTES1B_vS1C_EENS_8epilogue10collective6detail29Sm90TmaWarpSpecializedAdapterINS1G_15DefaultEpilogueISK_SL_SL_NS1F_6thread17LinearCombinationISK_Li1EffLNS1K_9ScaleType4KindE0ELNS_15FloatRoundStyleE2ESK_EENS1_15EpilogueDefaultEEEEEvvEEEEvNT_6ParamsE)
        /*f208*/ 	.short	0x0210
        /*f20a*/ 	.short	0x0470


	//----- nvinfo : EIATTR_SW_WAR
	.align		4
.L_38:
        /*f20c*/ 	.byte	0x04, 0x36
        /*f20e*/ 	.short	(.L_40 - .L_39)
.L_39:
        /*f210*/ 	.word	0x00000008
.L_40:


//--------------------- .nv.callgraph             --------------------------
	.section	.nv.callgraph,"",@"SHT_CUDA_CALLGRAPH"
	.align	4
	.sectionentsize	8
	.align		4
        /*0000*/ 	.word	0x00000000
	.align		4
        /*0004*/ 	.word	0xffffffff
	.align		4
        /*0008*/ 	.word	0x00000000
	.align		4
        /*000c*/ 	.word	0xfffffffe
	.align		4
        /*0010*/ 	.word	0x00000000
	.align		4
        /*0014*/ 	.word	0xfffffffd
	.align		4
        /*0018*/ 	.word	0x00000000
	.align		4
        /*001c*/ 	.word	0xfffffffc


//--------------------- .nv.constant4             --------------------------
	.section	.nv.constant4,"a",@progbits
	.align	8
	.align		8
.nv.constant4:
        /*0000*/ 	.dword	_ZN40_INTERNAL_7cb36ce2_4_k_cu_0b1154db_148554cuda3std3__45__cpo5beginE
	.align		8
        /*0008*/ 	.dword	_ZN40_INTERNAL_7cb36ce2_4_k_cu_0b1154db_148554cuda3std3__45__cpo3endE
	.align		8
        /*0010*/ 	.dword	_ZN40_INTERNAL_7cb36ce2_4_k_cu_0b1154db_148554cuda3std3__45__cpo6cbeginE
	.align		8
        /*0018*/ 	.dword	_ZN40_INTERNAL_7cb36ce2_4_k_cu_0b1154db_148554cuda3std3__45__cpo4cendE
	.align		8
        /*0020*/ 	.dword	_ZN40_INTERNAL_7cb36ce2_4_k_cu_0b1154db_148554cuda3std3__442_GLOBAL__N__7cb36ce2_4_k_cu_0b1154db_148556ignoreE
	.align		8
        /*0028*/ 	.dword	_ZN40_INTERNAL_7cb36ce2_4_k_cu_0b1154db_148554cuda3std3__419piecewise_constructE
	.align		8
        /*0030*/ 	.dword	_ZN40_INTERNAL_7cb36ce2_4_k_cu_0b1154db_148554cuda3std3__48in_placeE
	.align		8
        /*0038*/ 	.dword	_ZN40_INTERNAL_7cb36ce2_4_k_cu_0b1154db_148554cuda3std6ranges3__45__cpo4swapE
	.align		8
        /*0040*/ 	.dword	_ZN40_INTERNAL_7cb36ce2_4_k_cu_0b1154db_148554cuda3std6ranges3__45__cpo9iter_moveE
	.align		8
        /*0048*/ 	.dword	_ZN40_INTERNAL_7cb36ce2_4_k_cu_0b1154db_148554cute7productE
	.align		8
        /*0050*/ 	.dword	_ZN40_INTERNAL_7cb36ce2_4_k_cu_0b1154db_148554cute1_E


//--------------------- .text._ZN7cutlass13device_kernelINS_4gemm6kernel13GemmUniversalIN4cute5tupleIJiiiiEEENS1_10collective13CollectiveMmaINS1_37MainloopSm90TmaGmmaWarpSpecializedFP8ILi2ENS5_IJNS4_1CILi2EEENSA_ILi1EEESC_EEENS1_35KernelTmaWarpSpecializedCooperativeEEENS5_IJNSA_ILi384EEENSA_ILi256EEENSA_ILi128EEEEEENS_12float_e4m3_tENS5_IJlSC_lEEESK_SL_NS4_8TiledMMAINS4_8MMA_AtomIJNS4_4SM904GMMA31MMA_64x256x32_F32E4M3E4M3_SS_TNILNSP_7ScaleInE1ELSR_1EEEEEENS4_6LayoutISD_NS5_IJSC_NSA_ILi0EEESV_EEEEENS5_IJNS4_10UnderscoreESY_SY_EEEEENS4_13SM90_TMA_LOADENS4_14ComposedLayoutINS4_7SwizzleILi3ELi4ELi3EEENS4_18smem_ptr_flag_bitsILi8EEENSU_INS5_IJNSA_ILi8EEESI_EEENS5_IJSI_SC_EEEEEEEvNS4_8identityENS4_23SM90_TMA_LOAD_MULTICASTES1B_vS1C_EENS_8epilogue10collective6detail29Sm90TmaWarpSpecializedAdapterINS1G_15DefaultEpilogueISK_SL_SL_NS1F_6thread17LinearCombinationISK_Li1EffLNS1K_9ScaleType4KindE0ELNS_15FloatRoundStyleE2ESK_EENS1_15EpilogueDefaultEEEEEvvEEEEvNT_6ParamsE --------------------------
	.section	.text._ZN7cutlass13device_kernelINS_4gemm6kernel13GemmUniversalIN4cute5tupleIJiiiiEEENS1_10collective13CollectiveMmaINS1_37MainloopSm90TmaGmmaWarpSpecializedFP8ILi2ENS5_IJNS4_1CILi2EEENSA_ILi1EEESC_EEENS1_35KernelTmaWarpSpecializedCooperativeEEENS5_IJNSA_ILi384EEENSA_ILi256EEENSA_ILi128EEEEEENS_12float_e4m3_tENS5_IJlSC_lEEESK_SL_NS4_8TiledMMAINS4_8MMA_AtomIJNS4_4SM904GMMA31MMA_64x256x32_F32E4M3E4M3_SS_TNILNSP_7ScaleInE1ELSR_1EEEEEENS4_6LayoutISD_NS5_IJSC_NSA_ILi0EEESV_EEEEENS5_IJNS4_10UnderscoreESY_SY_EEEEENS4_13SM90_TMA_LOADENS4_14ComposedLayoutINS4_7SwizzleILi3ELi4ELi3EEENS4_18smem_ptr_flag_bitsILi8EEENSU_INS5_IJNSA_ILi8EEESI_EEENS5_IJSI_SC_EEEEEEEvNS4_8identityENS4_23SM90_TMA_LOAD_MULTICASTES1B_vS1C_EENS_8epilogue10collective6detail29Sm90TmaWarpSpecializedAdapterINS1G_15DefaultEpilogueISK_SL_SL_NS1F_6thread17LinearCombinationISK_Li1EffLNS1K_9ScaleType4KindE0ELNS_15FloatRoundStyleE2ESK_EENS1_15EpilogueDefaultEEEEEvvEEEEvNT_6ParamsE,"ax",@progbits
	.align	128
.text._ZN7cutlass13device_kernelINS_4gemm6kernel13GemmUniversalIN4cute5tupleIJiiiiEEENS1_10collective13CollectiveMmaINS1_37MainloopSm90TmaGmmaWarpSpecializedFP8ILi2ENS5_IJNS4_1CILi2EEENSA_ILi1EEESC_EEENS1_35KernelTmaWarpSpecializedCooperativeEEENS5_IJNSA_ILi384EEENSA_ILi256EEENSA_ILi128EEEEEENS_12float_e4m3_tENS5_IJlSC_lEEESK_SL_NS4_8TiledMMAINS4_8MMA_AtomIJNS4_4SM904GMMA31MMA_64x256x32_F32E4M3E4M3_SS_TNILNSP_7ScaleInE1ELSR_1EEEEEENS4_6LayoutISD_NS5_IJSC_NSA_ILi0EEESV_EEEEENS5_IJNS4_10UnderscoreESY_SY_EEEEENS4_13SM90_TMA_LOADENS4_14ComposedLayoutINS4_7SwizzleILi3ELi4ELi3EEENS4_18smem_ptr_flag_bitsILi8EEENSU_INS5_IJNSA_ILi8EEESI_EEENS5_IJSI_SC_EEEEEEEvNS4_8identityENS4_23SM90_TMA_LOAD_MULTICASTES1B_vS1C_EENS_8epilogue10collective6detail29Sm90TmaWarpSpecializedAdapterINS1G_15DefaultEpilogueISK_SL_SL_NS1F_6thread17LinearCombinationISK_Li1EffLNS1K_9ScaleType4KindE0ELNS_15FloatRoundStyleE2ESK_EENS1_15EpilogueDefaultEEEEEvvEEEEvNT_6ParamsE:
        .type           _ZN7cutlass13device_kernelINS_4gemm6kernel13GemmUniversalIN4cute5tupleIJiiiiEEENS1_10collective13CollectiveMmaINS1_37MainloopSm90TmaGmmaWarpSpecializedFP8ILi2ENS5_IJNS4_1CILi2EEENSA_ILi1EEESC_EEENS1_35KernelTmaWarpSpecializedCooperativeEEENS5_IJNSA_ILi384EEENSA_ILi256EEENSA_ILi128EEEEEENS_12float_e4m3_tENS5_IJlSC_lEEESK_SL_NS4_8TiledMMAINS4_8MMA_AtomIJNS4_4SM904GMMA31MMA_64x256x32_F32E4M3E4M3_SS_TNILNSP_7ScaleInE1ELSR_1EEEEEENS4_6LayoutISD_NS5_IJSC_NSA_ILi0EEESV_EEEEENS5_IJNS4_10UnderscoreESY_SY_EEEEENS4_13SM90_TMA_LOADENS4_14ComposedLayoutINS4_7SwizzleILi3ELi4ELi3EEENS4_18smem_ptr_flag_bitsILi8EEENSU_INS5_IJNSA_ILi8EEESI_EEENS5_IJSI_SC_EEEEEEEvNS4_8identityENS4_23SM90_TMA_LOAD_MULTICASTES1B_vS1C_EENS_8epilogue10collective6detail29Sm90TmaWarpSpecializedAdapterINS1G_15DefaultEpilogueISK_SL_SL_NS1F_6thread17LinearCombinationISK_Li1EffLNS1K_9ScaleType4KindE0ELNS_15FloatRoundStyleE2ESK_EENS1_15EpilogueDefaultEEEEEvvEEEEvNT_6ParamsE,@function
        .size           _ZN7cutlass13device_kernelINS_4gemm6kernel13GemmUniversalIN4cute5tupleIJiiiiEEENS1_10collective13CollectiveMmaINS1_37MainloopSm90TmaGmmaWarpSpecializedFP8ILi2ENS5_IJNS4_1CILi2EEENSA_ILi1EEESC_EEENS1_35KernelTmaWarpSpecializedCooperativeEEENS5_IJNSA_ILi384EEENSA_ILi256EEENSA_ILi128EEEEEENS_12float_e4m3_tENS5_IJlSC_lEEESK_SL_NS4_8TiledMMAINS4_8MMA_AtomIJNS4_4SM904GMMA31MMA_64x256x32_F32E4M3E4M3_SS_TNILNSP_7ScaleInE1ELSR_1EEEEEENS4_6LayoutISD_NS5_IJSC_NSA_ILi0EEESV_EEEEENS5_IJNS4_10UnderscoreESY_SY_EEEEENS4_13SM90_TMA_LOADENS4_14ComposedLayoutINS4_7SwizzleILi3ELi4ELi3EEENS4_18smem_ptr_flag_bitsILi8EEENSU_INS5_IJNSA_ILi8EEESI_EEENS5_IJSI_SC_EEEEEEEvNS4_8identityENS4_23SM90_TMA_LOAD_MULTICASTES1B_vS1C_EENS_8epilogue10collective6detail29Sm90TmaWarpSpecializedAdapterINS1G_15DefaultEpilogueISK_SL_SL_NS1F_6thread17LinearCombinationISK_Li1EffLNS1K_9ScaleType4KindE0ELNS_15FloatRoundStyleE2ESK_EENS1_15EpilogueDefaultEEEEEvvEEEEvNT_6ParamsE,(.L_x_74 - _ZN7cutlass13device_kernelINS_4gemm6kernel13GemmUniversalIN4cute5tupleIJiiiiEEENS1_10collective13CollectiveMmaINS1_37MainloopSm90TmaGmmaWarpSpecializedFP8ILi2ENS5_IJNS4_1CILi2EEENSA_ILi1EEESC_EEENS1_35KernelTmaWarpSpecializedCooperativeEEENS5_IJNSA_ILi384EEENSA_ILi256EEENSA_ILi128EEEEEENS_12float_e4m3_tENS5_IJlSC_lEEESK_SL_NS4_8TiledMMAINS4_8MMA_AtomIJNS4_4SM904GMMA31MMA_64x256x32_F32E4M3E4M3_SS_TNILNSP_7ScaleInE1ELSR_1EEEEEENS4_6LayoutISD_NS5_IJSC_NSA_ILi0EEESV_EEEEENS5_IJNS4_10UnderscoreESY_SY_EEEEENS4_13SM90_TMA_LOADENS4_14ComposedLayoutINS4_7SwizzleILi3ELi4ELi3EEENS4_18smem_ptr_flag_bitsILi8EEENSU_INS5_IJNSA_ILi8EEESI_EEENS5_IJSI_SC_EEEEEEEvNS4_8identityENS4_23SM90_TMA_LOAD_MULTICASTES1B_vS1C_EENS_8epilogue10collective6detail29Sm90TmaWarpSpecializedAdapterINS1G_15DefaultEpilogueISK_SL_SL_NS1F_6thread17LinearCombinationISK_Li1EffLNS1K_9ScaleType4KindE0ELNS_15FloatRoundStyleE2ESK_EENS1_15EpilogueDefaultEEEEEvvEEEEvNT_6ParamsE)
        .other          _ZN7cutlass13device_kernelINS_4gemm6kernel13GemmUniversalIN4cute5tupleIJiiiiEEENS1_10collective13CollectiveMmaINS1_37MainloopSm90TmaGmmaWarpSpecializedFP8ILi2ENS5_IJNS4_1CILi2EEENSA_ILi1EEESC_EEENS1_35KernelTmaWarpSpecializedCooperativeEEENS5_IJNSA_ILi384EEENSA_ILi256EEENSA_ILi128EEEEEENS_12float_e4m3_tENS5_IJlSC_lEEESK_SL_NS4_8TiledMMAINS4_8MMA_AtomIJNS4_4SM904GMMA31MMA_64x256x32_F32E4M3E4M3_SS_TNILNSP_7ScaleInE1ELSR_1EEEEEENS4_6LayoutISD_NS5_IJSC_NSA_ILi0EEESV_EEEEENS5_IJNS4_10UnderscoreESY_SY_EEEEENS4_13SM90_TMA_LOADENS4_14ComposedLayoutINS4_7SwizzleILi3ELi4ELi3EEENS4_18smem_ptr_flag_bitsILi8EEENSU_INS5_IJNSA_ILi8EEESI_EEENS5_IJSI_SC_EEEEEEEvNS4_8identityENS4_23SM90_TMA_LOAD_MULTICASTES1B_vS1C_EENS_8epilogue10collective6detail29Sm90TmaWarpSpecializedAdapterINS1G_15DefaultEpilogueISK_SL_SL_NS1F_6thread17LinearCombinationISK_Li1EffLNS1K_9ScaleType4KindE0ELNS_15FloatRoundStyleE2ESK_EENS1_15EpilogueDefaultEEEEEvvEEEEvNT_6ParamsE,@"STO_CUDA_ENTRY STV_DEFAULT"
_ZN7cutlass13device_kernelINS_4gemm6kernel13GemmUniversalIN4cute5tupleIJiiiiEEENS1_10collective13CollectiveMmaINS1_37MainloopSm90TmaGmmaWarpSpecializedFP8ILi2ENS5_IJNS4_1CILi2EEENSA_ILi1EEESC_EEENS1_35KernelTmaWarpSpecializedCooperativeEEENS5_IJNSA_ILi384EEENSA_ILi256EEENSA_ILi128EEEEEENS_12float_e4m3_tENS5_IJlSC_lEEESK_SL_NS4_8TiledMMAINS4_8MMA_AtomIJNS4_4SM904GMMA31MMA_64x256x32_F32E4M3E4M3_SS_TNILNSP_7ScaleInE1ELSR_1EEEEEENS4_6LayoutISD_NS5_IJSC_NSA_ILi0EEESV_EEEEENS5_IJNS4_10UnderscoreESY_SY_EEEEENS4_13SM90_TMA_LOADENS4_14ComposedLayoutINS4_7SwizzleILi3ELi4ELi3EEENS4_18smem_ptr_flag_bitsILi8EEENSU_INS5_IJNSA_ILi8EEESI_EEENS5_IJSI_SC_EEEEEEEvNS4_8identityENS4_23SM90_TMA_LOAD_MULTICASTES1B_vS1C_EENS_8epilogue10collective6detail29Sm90TmaWarpSpecializedAdapterINS1G_15DefaultEpilogueISK_SL_SL_NS1F_6thread17LinearCombinationISK_Li1EffLNS1K_9ScaleType4KindE0ELNS_15FloatRoundStyleE2ESK_EENS1_15EpilogueDefaultEEEEEvvEEEEvNT_6ParamsE:
[----:B------:R-:W0:Y:S02]  /*0000*/  LDC R1, c[0x0][0x28] ;  /* 0x00000a00ff017b82 */ /* 0x000e240000000800 */
[----:B0-----:R-:W-:Y:S01]  /*0010*/  VIADD R1, R1, 0xffffe720 ;  /* 0xffffe72001017836 */ /* 0x001fe20000000000 */
[----:B------:R-:W0:Y:S01]  /*0020*/  S2R R4, SR_TID.X ;  /* 0x0000000000047919 */ /* 0x000e220000002100 */
[----:B------:R-:W-:Y:S01]  /*0030*/  ELECT P0, URZ, PT ;  /* 0x00000000003f782f */ /* 0x000fe20003800000 */
[----:B------:R-:W-:Y:S01]  /*0040*/  BSSY B0, `(.L_x_0) ;  /* 0x0000015000007945 */ /* 0x000fe20003800000 */
[--C-:B0-----:R-:W-:Y:S02]  /*0050*/  SHF.R.U32.HI R0, RZ, 0x5, R4.reuse ;  /* 0x00000005ff007819 */ /* 0x101fe40000011604 */
[----:B------:R-:W-:-:S03]  /*0060*/  SHF.R.U32.HI R2, RZ, 0x7, R4 ;  /* 0x00000007ff027819 */ /* 0x000fc60000011604 */
[----:B------:R-:W0:Y:S04]  /*0070*/  SHFL.IDX PT, R3, R0, RZ, 0x1f ;  /* 0x00001fff00037589 */ /* 0x000e2800000e0000 */
[----:B------:R-:W1:Y:S01]  /*0080*/  SHFL.IDX PT, R2, R2, RZ, 0x1f ;  /* 0x00001fff02027589 */ /* 0x000e6200000e0000 */
[----:B0-----:R-:W-:Y:S02]  /*0090*/  R2UR UR4, R3 ;  /* 0x00000000030472ca */ /* 0x001fe400000e0000 */
[----:B-1----:R-:W-:-:S11]  /*00a0*/  R2UR UR8, R2 ;  /* 0x00000000020872ca */ /* 0x002fd600000e0000 */
[----:B------:R-:W-:Y:S02]  /*00b0*/  USHF.R.S32.HI UR5, URZ, 0x1f, UR4 ;  /* 0x0000001f3f057899 */ /* 0x000fe40008011404 */
[----:B------:R-:W-:Y:S02]  /*00c0*/  ISETP.NE.OR P0, PT, RZ, UR4, !P0 ;  /* 0x00000004ff007c0c */ /* 0x000fe4000c705670 */
[----:B------:R-:W-:-:S04]  /*00d0*/  ULEA.HI UR5, UR5, UR4, URZ, 0x2 ;  /* 0x0000000405057291 */ /* 0x000fc8000f8f103f */
[----:B------:R-:W-:-:S04]  /*00e0*/  ULOP3.LUT UR5, UR5, 0xfffffffc, URZ, 0xc0, !UPT ;  /* 0xfffffffc05057892 */ /* 0x000fc8000f8ec03f */
[----:B------:R-:W-:-:S03]  /*00f0*/  UIADD3 UR6, UR4, -UR5, URZ ;  /* 0x8000000504067290 */ /* 0x000fc6000fffe03f */
[----:B------:R-:W-:Y:S09]  /*0100*/  @P0 BRA `(.L_x_1) ;  /* 0x0000000000200947 */ /* 0x000ff20003800000 */
[----:B------:R-:W-:Y:S02]  /*0110*/  ULDC.64 UR4, c[0x0][0x198] ;  /* 0x0000660000047ab9 */ /* 0x000fe40000000a00 */
[----:B------:R-:W-:Y:S02]  /*0120*/  UIADD3 UR10, UP0, UR4, 0xf0, URZ ;  /* 0x000000f0040a7890 */ /* 0x000fe4000ff1e03f */
[----:B------:R-:W-:Y:S02]  /*0130*/  UIADD3 UR4, UP1, UR4, 0x1f0, URZ ;  /* 0x000001f004047890 */ /* 0x000fe4000ff3e03f */
[----:B------:R-:W-:Y:S02]  /*0140*/  UIADD3.X UR11, URZ, UR5, URZ, UP0, !UPT ;  /* 0x000000053f0b7290 */ /* 0x000fe400087fe43f */
[----:B------:R-:W-:-:S07]  /*0150*/  UIADD3.X UR5, URZ, UR5, URZ, UP1, !UPT ;  /* 0x000000053f057290 */ /* 0x000fce0008ffe43f */
[----:B------:R0:W-:Y:S02]  /*0160*/  UTMACCTL.PF [UR10] ;  /* 0x000000000a0079b9 */ /* 0x0001e40008040000 */
[----:B------:R0:W-:Y:S02]  /*0170*/  UTMACCTL.PF [UR4] ;  /* 0x00000000040079b9 */ /* 0x0001e40008040000 */
[----:B0-----:R-:W-:Y:S01]  /*0180*/  NOP ;  /* 0x0000000000007918 */ /* 0x001fe20000000000 */
.L_x_1:
[----:B------:R-:W-:Y:S05]  /*0190*/  BSYNC B0 ;  /* 0x0000000000007941 */ /* 0x000fea0003800000 */
.L_x_0:
[----:B------:R-:W0:Y:S01]  /*01a0*/  SHFL.IDX PT, R3, R0, RZ, 0x1f ;  /* 0x00001fff00037589 */ /* 0x000e2200000e0000 */
[----:B------:R-:W-:Y:S01]  /*01b0*/  UISETP.NE.AND UP0, UPT, UR6, 0x3, UPT ;  /* 0x000000030600788c */ /* 0x000fe2000bf05270 */
[----:B------:R-:W-:Y:S01]  /*01c0*/  ISETP.NE.AND P1, PT, RZ, UR8, PT ;  /* 0x00000008ff007c0c */ /* 0x000fe2000bf25270 */
[----:B------:R-:W-:Y:S02]  /*01d0*/  UIADD3 UR11, UR8, -0x1, URZ ;  /* 0xffffffff080b7890 */ /* 0x000fe4000fffe03f */
[----:B------:R-:W-:Y:S02]  /*01e0*/  UISETP.EQ.OR UP0, UPT, UR6, URZ, !UP0 ;  /* 0x0000003f0600728c */ /* 0x000fe4000c702670 */
[----:B------:R-:W-:Y:S02]  /*01f0*/  UISETP.GE.U32.AND UP1, UPT, UR11, 0x2, UPT ;  /* 0x000000020b00788c */ /* 0x000fe4000bf26070 */
[----:B------:R-:W-:-:S04]  /*0200*/  UISETP.EQ.AND UP0, UPT, UR8, URZ, UP0 ;  /* 0x0000003f0800728c */ /* 0x000fc80008702270 */
[----:B------:R-:W-:-:S04]  /*0210*/  USEL UR7, URZ, 0x1, !UP0 ;  /* 0x000000013f077887 */ /* 0x000fc8000c000000 */
[----:B------:R-:W-:Y:S01]  /*0220*/  USEL UR7, UR7, 0x2, UP1 ;  /* 0x0000000207077887 */ /* 0x000fe20008800000 */
[----:B0-----:R-:W-:-:S13]  /*0230*/  ISETP.NE.AND P0, PT, R3, RZ, PT ;  /* 0x000000ff0300720c */ /* 0x001fda0003f05270 */
[----:B------:R-:W-:Y:S05]  /*0240*/  @P0 BRA `(.L_x_2) ;  /* 0x0000000000480947 */ /* 0x000fea0003800000 */
[----:B------:R-:W0:Y:S01]  /*0250*/  S2UR UR10, SR_CgaCtaId ;  /* 0x00000000000a79c3 */ /* 0x000e220000008800 */
[----:B------:R-:W-:Y:S01]  /*0260*/  UMOV UR4, 0x400 ;  /* 0x0000040000047882 */ /* 0x000fe20000000000 */
[----:B------:R-:W-:Y:S01]  /*0270*/  UMOV UR5, 0x1 ;  /* 0x0000000100057882 */ /* 0x000fe20000000000 */
[----:B------:R-:W-:Y:S01]  /*0280*/  UMOV UR8, 0x4 ;  /* 0x0000000400087882 */ /* 0x000fe20000000000 */
[----:B------:R-:W-:Y:S01]  /*0290*/  ELECT P0, URZ, PT ;  /* 0x00000000003f782f */ /* 0x000fe20003800000 */
[----:B------:R-:W-:-:S04]  /*02a0*/  UIADD3 UR8, -UR8, 0x100000, URZ ;  /* 0x0010000008087890 */ /* 0x000fc8000fffe13f */
[----:B------:R-:W-:Y:S02]  /*02b0*/  USHF.L.U32 UR9, UR8, 0xb, URZ ;  /* 0x0000000b08097899 */ /* 0x000fe4000800063f */
[----:B------:R-:W-:Y:S02]  /*02c0*/  USHF.L.U32 UR8, UR8, 0x1, URZ ;  /* 0x0000000108087899 */ /* 0x000fe4000800063f */
[----:B0-----:R-:W-:Y:S02]  /*02d0*/  ULEA UR10, UR10, UR4, 0x18 ;  /* 0x000000040a0a7291 */ /* 0x001fe4000f8ec03f */
[----:B------:R-:W-:-:S04]  /*02e0*/  UIADD3 UR4, -UR5, 0x100000, URZ ;  /* 0x0010000005047890 */ /* 0x000fc8000fffe13f */
[----:B------:R-:W-:Y:S02]  /*02f0*/  USHF.L.U32 UR5, UR4, 0xb, URZ ;  /* 0x0000000b04057899 */ /* 0x000fe4000800063f */
[----:B------:R-:W-:Y:S01]  /*0300*/  USHF.L.U32 UR4, UR4, 0x1, URZ ;  /* 0x0000000104047899 */ /* 0x000fe2000800063f */
[----:B------:R-:W0:Y:S11]  /*0310*/  FENCE.VIEW.ASYNC.S ;  /* 0x00000000000073c6 */ /* 0x000e360000000000 */
[----:B0-----:R0:W1:Y:S01]  /*0320*/  SYNCS.EXCH.64 URZ, [UR10], UR4 ;  /* 0x000000040a3f75b2 */ /* 0x0010620008000100 */
[----:B------:R0:W2:Y:S01]  /*0330*/  SYNCS.EXCH.64 URZ, [UR10+0x10], UR8 ;  /* 0x000010080a3f75b2 */ /* 0x0000a20008000100 */
[----:B------:R0:W3:Y:S01]  /*0340*/  SYNCS.EXCH.64 URZ, [UR10+0x8], UR4 ;  /* 0x000008040a3f75b2 */ /* 0x0000e20008000100 */
[----:B------:R0:W4:Y:S01]  /*0350*/  SYNCS.EXCH.64 URZ, [UR10+0x18], UR8 ;  /* 0x000018080a3f75b2 */ /* 0x0001220008000100 */
[----:B------:R-:W-:Y:S01]  /*0360*/  NOP ;  /* 0x0000000000007918 */ /* 0x000fe20000000000 */
.L_x_2:
[----:B------:R-:W-:Y:S01]  /*0370*/  SHF.R.S32.HI R2, RZ, 0x1f, R4 ;  /* 0x0000001fff027819 */ /* 0x000fe20000011404 */
[----:B------:R-:W5:Y:S01]  /*0380*/  SHFL.IDX PT, R0, R0, RZ, 0x1f ;  /* 0x00001fff00007589 */ /* 0x000f6200000e0000 */
[----:B0-----:R-:W0:Y:S01]  /*0390*/  S2UR UR10, SR_CTAID.X ;  /* 0x00000000000a79c3 */ /* 0x001e220000002500 */
[----:B------:R-:W-:Y:S02]  /*03a0*/  ELECT P0, URZ, PT ;  /* 0x00000000003f782f */ /* 0x000fe40003800000 */
[----:B------:R-:W-:Y:S01]  /*03b0*/  LEA.HI R2, R2, R4, RZ, 0x7 ;  /* 0x0000000402027211 */ /* 0x000fe200078f38ff */
[----:B------:R-:W-:Y:S01]  /*03c0*/  ULDC UR4, c[0x0][0x150] ;  /* 0x0000540000047ab9 */ /* 0x000fe20000000800 */
[----:B------:R-:W-:Y:S01]  /*03d0*/  SHF.R.S32.HI R6, RZ, 0x1f, R3 ;  /* 0x0000001fff067819 */ /* 0x000fe20000011403 */
[----:B------:R-:W-:Y:S01]  /*03e0*/  NOP ;  /* 0x0000000000007918 */ /* 0x000fe20000000000 */
[----:B------:R-:W-:Y:S01]  /*03f0*/  LOP3.LUT R2, R2, 0xffffff80, RZ, 0xc0, !PT ;  /* 0xffffff8002027812 */ /* 0x000fe200078ec0ff */
[----:B------:R-:W-:Y:S01]  /*0400*/  NOP ;  /* 0x0000000000007918 */ /* 0x000fe20000000000 */
[----:B------:R-:W-:Y:S01]  /*0410*/  LEA.HI R6, R6, R3, RZ, 0x2 ;  /* 0x0000000306067211 */ /* 0x000fe200078f10ff */
[----:B------:R-:W1:Y:S02]  /*0420*/  LDC R8, c[0x0][0x144] ;  /* 0x00005100ff087b82 */ /* 0x000e640000000800 */
[----:B------:R-:W-:Y:S01]  /*0430*/  IMAD.IADD R4, R4, 0x1, -R2 ;  /* 0x0000000104047824 */ /* 0x000fe200078e0a02 */
[----:B------:R-:W-:Y:S01]  /*0440*/  LOP3.LUT R6, R6, 0x3ffffffc, RZ, 0xc0, !PT ;  /* 0x3ffffffc06067812 */ /* 0x000fe200078ec0ff */
[----:B------:R-:W2:Y:S03]  /*0450*/  S2R R2, SR_CTAID.Y ;  /* 0x0000000000027919 */ /* 0x000ea60000002600 */
[----:B------:R-:W-:Y:S01]  /*0460*/  SHF.R.S32.HI R5, RZ, 0x1f, R4 ;  /* 0x0000001fff057819 */ /* 0x000fe20000011404 */
[----:B------:R-:W-:Y:S01]  /*0470*/  IMAD.IADD R6, R3, 0x1, -R6 ;  /* 0x0000000103067824 */ /* 0x000fe200078e0a06 */
[----:B------:R-:W3:Y:S02]  /*0480*/  LDC R15, c[0x0][0x148] ;  /* 0x00005200ff0f7b82 */ /* 0x000ee40000000800 */
[----:B------:R-:W-:-:S02]  /*0490*/  LEA.HI R5, R5, R4, RZ, 0x3 ;  /* 0x0000000405057211 */ /* 0x000fc400078f18ff */
[----:B-----5:R-:W-:Y:S02]  /*04a0*/  ISETP.NE.OR P0, PT, R0, RZ, !P0 ;  /* 0x000000ff0000720c */ /* 0x020fe40004705670 */
[--C-:B------:R-:W-:Y:S02]  /*04b0*/  SHF.R.S32.HI R0, RZ, 0x3, R5.reuse ;  /* 0x00000003ff007819 */ /* 0x100fe40000011405 */
[----:B------:R-:W-:Y:S02]  /*04c0*/  SHF.R.S32.HI R5, RZ, 0x1f, R5 ;  /* 0x0000001fff057819 */ /* 0x000fe40000011405 */
[----:B0-----:R-:W-:Y:S02]  /*04d0*/  I2FP.F32.U32 R7, UR10 ;  /* 0x0000000a00077c45 */ /* 0x001fe40008201000 */
[----:B------:R-:W-:-:S03]  /*04e0*/  LEA.HI R5, R5, R0, RZ, 0x2 ;  /* 0x0000000005057211 */ /* 0x000fc600078f10ff */
[----:B------:R-:W-:Y:S01]  /*04f0*/  FMUL R7, R7, UR4 ;  /* 0x0000000407077c20 */ /* 0x000fe20008400000 */
[----:B------:R-:W-:Y:S01]  /*0500*/  LOP3.LUT R5, R5, 0xfffffffc, RZ, 0xc0, !PT ;  /* 0xfffffffc05057812 */ /* 0x000fe200078ec0ff */
[----:B------:R-:W-:Y:S01]  /*0510*/  VOTEU.ALL UP0, P0 ;  /* 0x00000000003f7886 */ /* 0x000fe20000000000 */
[----:B------:R-:W-:Y:S01]  /*0520*/  ULDC UR4, c[0x0][0x154] ;  /* 0x0000550000047ab9 */ /* 0x000fe20000000800 */
[----:B------:R-:W-:Y:S02]  /*0530*/  VOTEU.ALL UP1, P0 ;  /* 0x00000000003f7886 */ /* 0x000fe40000020000 */
[----:B------:R-:W0:Y:S01]  /*0540*/  F2I.U32.TRUNC.NTZ R7, R7 ;  /* 0x0000000700077305 */ /* 0x000e22000020f000 */
[----:B------:R-:W-:Y:S01]  /*0550*/  IMAD.IADD R5, R0, 0x1, -R5 ;  /* 0x0000000100057824 */ /* 0x000fe200078e0a05 */
[----:B------:R-:W5:Y:S01]  /*0560*/  @!UP0 S2UR UR9, SR_CgaCtaId ;  /* 0x00000000000989c3 */ /* 0x000f620000008800 */
[----:B------:R-:W-:Y:S02]  /*0570*/  @!UP0 UMOV UR8, 0x400 ;  /* 0x0000040000088882 */ /* 0x000fe40000000000 */
[----:B------:R-:W-:Y:S01]  /*0580*/  IMAD R5, R6, 0x4, R5 ;  /* 0x0000000406057824 */ /* 0x000fe200078e0205 */
[----:B--2---:R-:W-:-:S04]  /*0590*/  I2FP.F32.U32 R6, R2 ;  /* 0x0000000200067245 */ /* 0x004fc80000201000 */
[----:B------:R-:W-:Y:S01]  /*05a0*/  LEA.HI R0, R5, R5, RZ, 0x1 ;  /* 0x0000000505007211 */ /* 0x000fe200078f08ff */
[----:B------:R-:W-:Y:S01]  /*05b0*/  FMUL R6, R6, UR4 ;  /* 0x0000000406067c20 */ /* 0x000fe20008400000 */
[----:B------:R-:W-:Y:S02]  /*05c0*/  UMOV UR4, 0x20 ;  /* 0x0000002000047882 */ /* 0x000fe40000000000 */
[----:B------:R-:W-:Y:S01]  /*05d0*/  LOP3.LUT R0, R0, 0xfffffffe, RZ, 0xc0, !PT ;  /* 0xfffffffe00007812 */ /* 0x000fe200078ec0ff */
[----:B0-----:R-:W-:Y:S01]  /*05e0*/  IMAD.MOV R13, RZ, RZ, -R7 ;  /* 0x000000ffff0d7224 */ /* 0x001fe200078e0a07 */
[----:B------:R-:W-:-:S04]  /*05f0*/  @!UP0 UIADD3 UR4, -UR4, 0x100000, URZ ;  /* 0x0010000004048890 */ /* 0x000fc8000fffe13f */
[----:B------:R-:W-:Y:S02]  /*0600*/  @!UP0 USHF.L.U32 UR5, UR4, 0xb, URZ ;  /* 0x0000000b04058899 */ /* 0x000fe4000800063f */
[----:B------:R-:W-:Y:S01]  /*0610*/  @!UP0 USHF.L.U32 UR4, UR4, 0x1, URZ ;  /* 0x0000000104048899 */ /* 0x000fe2000800063f */
[----:B------:R-:W0:Y:S01]  /*0620*/  F2I.U32.TRUNC.NTZ R6, R6 ;  /* 0x0000000600067305 */ /* 0x000e22000020f000 */
[----:B------:R-:W2:Y:S01]  /*0630*/  LDC R7, c[0x0][0x140] ;  /* 0x00005000ff077b82 */ /* 0x000ea20000000800 */
[----:B-1----:R-:W-:Y:S02]  /*0640*/  IMAD R13, R8, R13, UR10 ;  /* 0x0000000a080d7e24 */ /* 0x002fe4000f8e020d */
[----:B------:R-:W-:-:S05]  /*0650*/  IMAD.IADD R0, R5, 0x1, -R0 ;  /* 0x0000000105007824 */ /* 0x000fca00078e0a00 */
[----:B------:R-:W-:Y:S01]  /*0660*/  ISETP.NE.AND P2, PT, R0, R13, PT ;  /* 0x0000000d0000720c */ /* 0x000fe20003f45270 */
[C---:B------:R-:W-:Y:S01]  /*0670*/  IMAD.SHL.U32 R0, R5.reuse, 0x4, RZ ;  /* 0x0000000405007824 */ /* 0x040fe200078e00ff */
[----:B-----5:R-:W-:Y:S01]  /*0680*/  @!UP0 ULEA UR8, UR9, UR8, 0x18 ;  /* 0x0000000809088291 */ /* 0x020fe2000f8ec03f */
[----:B------:R-:W-:Y:S01]  /*0690*/  VOTEU.ALL UP0, P0 ;  /* 0x00000000003f7886 */ /* 0x000fe20000000000 */
[----:B------:R-:W-:Y:S01]  /*06a0*/  LOP3.LUT P0, RZ, R4, 0x7, RZ, 0xc0, !PT ;  /* 0x0000000704ff7812 */ /* 0x000fe2000780c0ff */
[----:B0-----:R-:W-:Y:S01]  /*06b0*/  IMAD.MOV R12, RZ, RZ, -R6 ;  /* 0x000000ffff0c7224 */ /* 0x001fe200078e0a06 */
[----:B------:R-:W-:-:S03]  /*06c0*/  LOP3.LUT R9, R5, 0xc, R0, 0x78, !PT ;  /* 0x0000000c05097812 */ /* 0x000fc600078e7800 */
[----:B---3--:R-:W-:Y:S01]  /*06d0*/  IMAD R5, R15, R12, R2 ;  /* 0x0000000c0f057224 */ /* 0x008fe200078e0202 */
[C---:B------:R-:W-:Y:S01]  /*06e0*/  ISETP.LT.U32.AND P0, PT, R9.reuse, 0x2, !P0 ;  /* 0x000000020900780c */ /* 0x040fe20004701070 */
[----:B------:R0:W-:Y:S02]  /*06f0*/  STL [R1+0x874], R9 ;  /* 0x0008740901007387 */ /* 0x0001e40000100800 */
[----:B------:R-:W-:Y:S02]  /*0700*/  @P2 LEA.HI R0, R9, R9, RZ, 0x1 ;  /* 0x0000000909002211 */ /* 0x000fe400078f08ff */
[----:B------:R-:W1:Y:S02]  /*0710*/  FENCE.VIEW.ASYNC.S ;  /* 0x00000000000073c6 */ /* 0x000e640000000000 */
[----:B-1----:R0:W1:Y:S01]  /*0720*/  @!UP0 SYNCS.EXCH.64 URZ, [UR8+0x30], UR4 ;  /* 0x00003004083f85b2 */ /* 0x0020620008000100 */
[----:B--2---:R-:W-:Y:S02]  /*0730*/  ISETP.EQ.U32.AND P4, PT, R7, 0x1, PT ;  /* 0x000000010700780c */ /* 0x004fe40003f82070 */
[----:B------:R-:W-:-:S04]  /*0740*/  @P2 SHF.R.S32.HI R0, RZ, 0x1, R0 ;  /* 0x00000001ff002819 */ /* 0x000fc80000011400 */
[----:B------:R-:W-:Y:S01]  /*0750*/  @P2 ISETP.NE.AND P3, PT, R0, R5, PT ;  /* 0x000000050000220c */ /* 0x000fe20003f65270 */
[----:B------:R-:W-:Y:S01]  /*0760*/  IMAD.MOV.U32 R0, RZ, RZ, 0x1 ;  /* 0x00000001ff007424 */ /* 0x000fe200078e00ff */
[----:B------:R-:W-:Y:S02]  /*0770*/  SEL R5, RZ, 0x1, !P0 ;  /* 0x00000001ff057807 */ /* 0x000fe40004000000 */
[----:B------:R-:W-:-:S04]  /*0780*/  @P2 SEL R0, RZ, 0x1, P3 ;  /* 0x00000001ff002807 */ /* 0x000fc80001800000 */
[----:B------:R-:W-:Y:S01]  /*0790*/  LOP3.LUT R0, R0, R5, RZ, 0xc0, !PT ;  /* 0x0000000500007212 */ /* 0x000fe200078ec0ff */
[----:B------:R0:W2:Y:S01]  /*07a0*/  @!UP1 SYNCS.EXCH.64 URZ, [UR8+0x38], UR4 ;  /* 0x00003804083f95b2 */ /* 0x0000a20008000100 */
[----:B------:R-:W-:-:S03]  /*07b0*/  NOP ;  /* 0x0000000000007918 */ /* 0x000fc60000000000 */
[----:B------:R0:W-:Y:S01]  /*07c0*/  STL [R1+0x86c], R0 ;  /* 0x00086c0001007387 */ /* 0x0001e20000100800 */
[----:B-1----:R-:W-:Y:S05]  /*07d0*/  @!P4 BRA `(.L_x_3) ;  /* 0x000000000008c947 */ /* 0x002fea0003800000 */
[----:B--2-4-:R-:W-:Y:S01]  /*07e0*/  UCGABAR_ARV ;  /* 0x00000000000079c7 */ /* 0x014fe20008000000 */
[----:B------:R-:W-:Y:S05]  /*07f0*/  BRA `(.L_x_4) ;  /* 0x0000000000047947 */ /* 0x000fea0003800000 */
.L_x_3:
[----:B--2-4-:R-:W-:Y:S01]  /*0800*/  NOP ;  /* 0x0000000000007918 */ /* 0x014fe20000000000 */
.L_x_4:
[----:B0-----:R-:W0:Y:S01]  /*0810*/  LDC R0, c[0x0][0x65c] ;  /* 0x00019700ff007b82 */ /* 0x001e220000000800 */
[----:B------:R-:W-:Y:S01]  /*0820*/  IMAD.U32 R6, RZ, RZ, UR10 ;  /* 0x0000000aff067e24 */ /* 0x000fe2000f8e00ff */
[----:B------:R-:W-:Y:S01]  /*0830*/  LOP3.LUT R5, R5, 0xfffdffff, RZ, 0xc0, !PT ;  /* 0xfffdffff05057812 */ /* 0x000fe200078ec0ff */
[----:B------:R-:W-:Y:S01]  /*0840*/  IMAD.MOV.U32 R7, RZ, RZ, RZ ;  /* 0x000000ffff077224 */ /* 0x000fe200078e00ff */
[----:B0-----:R-:W-:-:S13]  /*0850*/  ISETP.NE.AND P2, PT, R0, 0x1, PT ;  /* 0x000000010000780c */ /* 0x001fda0003f45270 */
[----:B------:R-:W0:Y:S01]  /*0860*/  @P2 LDC R9, c[0x0][0x10] ;  /* 0x00000400ff092b82 */ /* 0x000e220000000800 */
[----:B------:R-:W-:Y:S01]  /*0870*/  @P2 IMAD.MOV.U32 R3, RZ, RZ, RZ ;  /* 0x000000ffff032224 */ /* 0x000fe200078e00ff */
[----:B------:R-:W-:Y:S01]  /*0880*/  @P2 LOP3.LUT R5, R5, 0x20000, RZ, 0xfc, !PT ;  /* 0x0002000005052812 */ /* 0x000fe200078efcff */
[----:B------:R-:W-:-:S05]  /*0890*/  @P2 IMAD.MOV.U32 R17, RZ, RZ, RZ ;  /* 0x000000ffff112224 */ /* 0x000fca00078e00ff */
[----:B------:R-:W1:Y:S01]  /*08a0*/  @!P2 LDC R11, c[0x0][0xc] ;  /* 0x00000300ff0bab82 */ /* 0x000e620000000800 */
[----:B0-----:R-:W-:-:S04]  /*08b0*/  @P2 IMAD.WIDE.U32 R8, R9, UR10, R2 ;  /* 0x0000000a09082c25 */ /* 0x001fc8000f8e0002 */
[----:B------:R-:W-:Y:S02]  /*08c0*/  @P2 IMAD.MOV.U32 R10, RZ, RZ, R8 ;  /* 0x000000ffff0a2224 */ /* 0x000fe400078e0008 */
[----:B------:R-:W-:Y:S02]  /*08d0*/  @P2 IMAD.IADD R16, R9, 0x1, R17 ;  /* 0x0000000109102824 */ /* 0x000fe400078e0211 */
[----:B-1----:R-:W-:-:S04]  /*08e0*/  @!P2 IMAD.WIDE.U32 R6, R2, R11, R6 ;  /* 0x0000000b0206a225 */ /* 0x002fc800078e0006 */
[----:B------:R-:W-:Y:S02]  /*08f0*/  @!P2 IMAD.MOV.U32 R10, RZ, RZ, R6 ;  /* 0x000000ffff0aa224 */ /* 0x000fe400078e0006 */
[----:B------:R-:W-:-:S03]  /*0900*/  @!P2 IMAD.MOV.U32 R16, RZ, RZ, R7 ;  /* 0x000000ffff10a224 */ /* 0x000fc600078e0007 */
[----:B------:R0:W-:Y:S04]  /*0910*/  STL [R1+0x87c], R10 ;  /* 0x00087c0a01007387 */ /* 0x0001e80000100800 */
[----:B------:R0:W-:Y:S01]  /*0920*/  STL [R1+0x878], R16 ;  /* 0x0008781001007387 */ /* 0x0001e20000100800 */
[----:B------:R-:W-:Y:S05]  /*0930*/  @!P4 BRA `(.L_x_5) ;  /* 0x00000000000cc947 */ /* 0x000fea0003800000 */
[----:B------:R-:W-:Y:S01]  /*0940*/  UCGABAR_WAIT ;  /* 0x0000000000007dc7 */ /* 0x000fe20008000000 */
[----:B------:R-:W-:Y:S01]  /*0950*/  CCTL.IVALL ;  /* 0x00000000ff00798f */ /* 0x000fe20002000000 */
[----:B------:R-:W-:Y:S05]  /*0960*/  BRA `(.L_x_6) ;  /* 0x0000000000047947 */ /* 0x000fea0003800000 */
.L_x_5:
[----:B------:R-:W-:Y:S06]  /*0970*/  BAR.SYNC.DEFER_BLOCKING 0x0 ;  /* 0x0000000000007b1d */ /* 0x000fec0000010000 */
.L_x_6:
[----:B------:R-:W-:Y:S05]  /*0980*/  @!P1 BRA `(.L_x_7) ;  /* 0x000004b000c49947 */ /* 0x000fea0003800000 */
[----:B------:R-:W-:-:S06]  /*0990*/  UISETP.GT.U32.AND UP0, UPT, UR11, 0x1, UPT ;  /* 0x000000010b00788c */ /* 0x000fcc000bf04070 */
[----:B------:R-:W-:-:S13]  /*09a0*/  PLOP3.LUT P0, PT, PT, PT, UP0, 0x80, 0x0 ;  /* 0x000000000000781c */ /* 0x000fda0003f0f008 */
[----:B------:R-:W-:Y:S05]  /*09b0*/  @P0 EXIT ;  /* 0x000000000000094d */ /* 0x000fea0003800000 */
[----:B------:R-:W-:Y:S01]  /*09c0*/  IMAD.MOV.U32 R6, RZ, RZ, -0x1 ;  /* 0xffffffffff067424 */ /* 0x000fe200078e00ff */
[----:B------:R-:W-:Y:S01]  /*09d0*/  ULDC.64 UR4, c[0x0][0x650] ;  /* 0x0001940000047ab9 */ /* 0x000fe20000000a00 */
[----:B------:R-:W-:Y:S01]  /*09e0*/  IMAD.MOV.U32 R4, RZ, RZ, -0x1 ;  /* 0xffffffffff047424 */ /* 0x000fe200078e00ff */
[----:B------:R-:W-:Y:S01]  /*09f0*/  ISETP.GE.U32.AND P0, PT, R10, UR4, PT ;  /* 0x000000040a007c0c */ /* 0x000fe2000bf06070 */
[----:B------:R-:W-:Y:S01]  /*0a00*/  UMOV UR18, 0xffffffff ;  /* 0xffffffff00127882 */ /* 0x000fe20000000000 */
[----:B------:R1:W-:Y:S01]  /*0a10*/  STL [R1+0x870], R6 ;  /* 0x0008700601007387 */ /* 0x0003e20000100800 */
[----:B------:R-:W-:Y:S02]  /*0a20*/  PRMT R0, RZ, 0x7610, R0 ;  /* 0x00007610ff007816 */ /* 0x000fe40000000000 */
[----:B------:R-:W-:Y:S01]  /*0a30*/  ISETP.GE.U32.AND.EX P0, PT, R16, UR5, PT, P0 ;  /* 0x0000000510007c0c */ /* 0x000fe2000bf06100 */
[----:B------:R1:W-:-:S12]  /*0a40*/  STL [R1+0x868], R4 ;  /* 0x0008680401007387 */ /* 0x0003d80000100800 */
[----:B-1----:R-:W-:Y:S05]  /*0a50*/  @P0 BRA `(.L_x_8) ;  /* 0x00000004003c0947 */ /* 0x002fea0003800000 */
[----:B------:R-:W-:Y:S01]  /*0a60*/  ULDC.64 UR14, c[0x0][0x628] ;  /* 0x00018a00000e7ab9 */ /* 0x000fe20000000a00 */
[----:B------:R-:W1:Y:S01]  /*0a70*/  LDC.64 R8, c[0x0][0x620] ;  /* 0x00018800ff087b82 */ /* 0x000e620000000a00 */
[----:B------:R-:W-:Y:S01]  /*0a80*/  ISETP.NE.U32.AND P0, PT, RZ, UR14, PT ;  /* 0x0000000eff007c0c */ /* 0x000fe2000bf05070 */
[----:B------:R-:W-:Y:S01]  /*0a90*/  ULDC UR13, c[0x0][0x630] ;  /* 0x00018c00000d7ab9 */ /* 0x000fe20000000800 */
[----:B------:R-:W-:Y:S02]  /*0aa0*/  R2UR UR4, R10 ;  /* 0x000000000a0472ca */ /* 0x000fe400000e0000 */
[----:B------:R-:W-:Y:S02]  /*0ab0*/  ISETP.NE.AND.EX P0, PT, RZ, UR15, PT, P0 ;  /* 0x0000000fff007c0c */ /* 0x000fe4000bf05300 */
[----:B------:R-:W-:-:S11]  /*0ac0*/  R2UR UR5, R16 ;  /* 0x00000000100572ca */ /* 0x000fd600000e0000 */
[----:B------:R-:W-:Y:S05]  /*0ad0*/  @!P0 BRA `(.L_x_9) ;  /* 0x0000000000308947 */ /* 0x000fea0003800000 */
[----:B------:R-:W-:Y:S01]  /*0ae0*/  R2UR UR4, R10 ;  /* 0x000000000a0472ca */ /* 0x000fe200000e0000 */
[----:B------:R-:W-:Y:S01]  /*0af0*/  ULDC UR6, c[0x0][0x634] ;  /* 0x00018d0000067ab9 */ /* 0x000fe20000000800 */
[----:B------:R-:W-:-:S11]  /*0b00*/  R2UR UR12, R16 ;  /* 0x00000000100c72ca */ /* 0x000fd600000e0000 */
[----:B------:R-:W-:-:S04]  /*0b10*/  UIADD3 UR6, UP0, UR4, UR6, URZ ;  /* 0x0000000604067290 */ /* 0x000fc8000ff1e03f */
[----:B------:R-:W-:-:S04]  /*0b20*/  UIADD3.X UR12, URZ, UR12, URZ, UP0, !UPT ;  /* 0x0000000c3f0c7290 */ /* 0x000fc800087fe43f */
[----:B------:R-:W-:-:S04]  /*0b30*/  UIMAD.WIDE.U32 UR4, UR12, UR14, URZ ;  /* 0x0000000e0c0472a5 */ /* 0x000fc8000f8e003f */
[----:B------:R-:W-:Y:S02]  /*0b40*/  UIMAD.WIDE.U32 UR8, UP0, UR6, UR15, UR4 ;  /* 0x0000000f060872a5 */ /* 0x000fe4000f800004 */
[----:B------:R-:W-:Y:S02]  /*0b50*/  UIMAD.WIDE.U32 UR4, UR6, UR14, URZ ;  /* 0x0000000e060472a5 */ /* 0x000fe4000f8e003f */
[----:B------:R-:W-:Y:S02]  /*0b60*/  UIADD3.X UR11, URZ, URZ, URZ, UP0, !UPT ;  /* 0x0000003f3f0b7290 */ /* 0x000fe400087fe43f */
[----:B------:R-:W-:Y:S01]  /*0b70*/  UIADD3 URZ, UP0, UR5, UR8, URZ ;  /* 0x00000008053f7290 */ /* 0x000fe2000ff1e03f */
[----:B------:R-:W-:-:S03]  /*0b80*/  UMOV UR10, UR9 ;  /* 0x00000009000a7c82 */ /* 0x000fc60008000000 */
[----:B------:R-:W-:-:S12]  /*0b90*/  UIMAD.WIDE.U32.X UR4, UR12, UR15, UR10, UP0 ;  /* 0x0000000f0c0472a5 */ /* 0x000fd800080e040a */
.L_x_9:
[----:B------:R-:W-:Y:S01]  /*0ba0*/  USHF.R.U64 UR18, UR4, UR13, UR5 ;  /* 0x0000000d04127299 */ /* 0x000fe20008001205 */
[----:B------:R-:W2:Y:S01]  /*0bb0*/  LDC.64 R18, c[0x0][0x640] ;  /* 0x00019000ff127b82 */ /* 0x000ea20000000a00 */
[----:B------:R-:W-:Y:S01]  /*0bc0*/  USHF.R.U32.HI UR4, URZ, UR13, UR5 ;  /* 0x0000000d3f047299 */ /* 0x000fe20008011605 */
[----:B------:R-:W-:Y:S02]  /*0bd0*/  IMAD.MOV.U32 R6, RZ, RZ, R10 ;  /* 0x000000ffff067224 */ /* 0x000fe400078e000a */
[----:B------:R-:W-:Y:S01]  /*0be0*/  IMAD R22, R15, R12, R2 ;  /* 0x0000000c0f167224 */ /* 0x000fe200078e0202 */
[----:B------:R-:W-:Y:S01]  /*0bf0*/  IADD3 R3, P0, RZ, -UR18, RZ ;  /* 0x80000012ff037c10 */ /* 0x000fe2000ff1e0ff */
[----:B------:R-:W-:Y:S02]  /*0c00*/  IMAD.MOV.U32 R15, RZ, RZ, 0x1 ;  /* 0x00000001ff0f7424 */ /* 0x000fe400078e00ff */
[----:B------:R-:W3:Y:S02]  /*0c10*/  LDC R4, c[0x0][0x618] ;  /* 0x00018600ff047b82 */ /* 0x000ee40000000800 */
[----:B------:R-:W-:-:S04]  /*0c20*/  IMAD.X R7, RZ, RZ, ~UR4, P0 ;  /* 0x80000004ff077e24 */ /* 0x000fc800080e06ff */
[-C--:B-1----:R-:W-:Y:S02]  /*0c30*/  IMAD R0, R7, R8.reuse, RZ ;  /* 0x0000000807007224 */ /* 0x082fe400078e02ff */
[----:B------:R-:W1:Y:S01]  /*0c40*/  LDC R11, c[0x0][0x608] ;  /* 0x00018200ff0b7b82 */ /* 0x000e620000000800 */
[----:B------:R-:W-:Y:S02]  /*0c50*/  IMAD.MOV.U32 R7, RZ, RZ, R16 ;  /* 0x000000ffff077224 */ /* 0x000fe400078e0010 */
[----:B------:R-:W-:-:S05]  /*0c60*/  IMAD.WIDE.U32 R6, R3, R8, R6 ;  /* 0x0000000803067225 */ /* 0x000fca00078e0006 */
[----:B------:R-:W4:Y:S01]  /*0c70*/  LDC R14, c[0x0][0x658] ;  /* 0x00019600ff0e7b82 */ /* 0x000f220000000800 */
[----:B------:R-:W-:Y:S01]  /*0c80*/  IMAD R3, R3, R9, R0 ;  /* 0x0000000903037224 */ /* 0x000fe200078e0200 */
[----:B--2---:R-:W-:-:S03]  /*0c90*/  ISETP.NE.U32.AND P0, PT, R18, RZ, PT ;  /* 0x000000ff1200720c */ /* 0x004fc60003f05070 */
[----:B------:R-:W-:Y:S01]  /*0ca0*/  IMAD.IADD R3, R7, 0x1, R3 ;  /* 0x0000000107037824 */ /* 0x000fe200078e0203 */
[----:B------:R-:W-:Y:S01]  /*0cb0*/  ISETP.NE.AND.EX P0, PT, R19, RZ, PT, P0 ;  /* 0x000000ff1300720c */ /* 0x000fe20003f05300 */
[----:B------:R-:W-:Y:S01]  /*0cc0*/  IMAD.MOV.U32 R7, RZ, RZ, -0x1 ;  /* 0xffffffffff077424 */ /* 0x000fe200078e00ff */
[----:B0-----:R-:W0:Y:S02]  /*0cd0*/  LDC R10, c[0x0][0x600] ;  /* 0x00018000ff0a7b82 */ /* 0x001e240000000800 */
[-CC-:B---3--:R-:W-:Y:S02]  /*0ce0*/  SHF.R.U64 R17, R6, R4.reuse, R3.reuse ;  /* 0x0000000406117219 */ /* 0x188fe40000001203 */
[----:B------:R-:W-:-:S04]  /*0cf0*/  SHF.R.U32.HI R0, RZ, R4, R3 ;  /* 0x00000004ff007219 */ /* 0x000fc80000011603 */
[----:B------:R-:W2:Y:S01]  /*0d00*/  LDC R16, c[0x0][0x648] ;  /* 0x00019200ff107b82 */ /* 0x000ea20000000800 */
[-CC-:B-1----:R-:W-:Y:S02]  /*0d10*/  SHF.R.U64 R23, R17, R11.reuse, R0.reuse ;  /* 0x0000000b11177219 */ /* 0x182fe40000001200 */
[----:B------:R-:W-:-:S05]  /*0d20*/  SHF.R.U32.HI R3, RZ, R11, R0 ;  /* 0x0000000bff037219 */ /* 0x000fca0000011600 */
[----:B------:R-:W1:Y:S01]  /*0d30*/  LDC R21, c[0x0][0x638] ;  /* 0x00018e00ff157b82 */ /* 0x000e620000000800 */
[-CC-:B----4-:R-:W-:Y:S02]  /*0d40*/  SHF.R.U64 R12, R23, R14.reuse, R3.reuse ;  /* 0x0000000e170c7219 */ /* 0x190fe40000001203 */
[-C--:B------:R-:W-:Y:S02]  /*0d50*/  SHF.L.U32 R0, R7, R14.reuse, RZ ;  /* 0x0000000e07007219 */ /* 0x080fe400000006ff */
[----:B------:R-:W-:Y:S01]  /*0d60*/  SHF.R.U32.HI R3, RZ, R14, R3 ;  /* 0x0000000eff037219 */ /* 0x000fe20000011603 */
[----:B------:R-:W-:Y:S01]  /*0d70*/  IMAD.MOV.U32 R2, RZ, RZ, R12 ;  /* 0x000000ffff027224 */ /* 0x000fe200078e000c */
[----:B------:R-:W-:Y:S01]  /*0d80*/  LOP3.LUT R0, RZ, R0, RZ, 0x33, !PT ;  /* 0x00000000ff007212 */ /* 0x000fe200078e33ff */
[----:B------:R-:W3:Y:S01]  /*0d90*/  LDC R20, c[0x0][0x610] ;  /* 0x00018400ff147b82 */ /* 0x000ee20000000800 */
[----:B------:R-:W-:Y:S05]  /*0da0*/  @!P0 BRA `(.L_x_10) ;  /* 0x0000000000288947 */ /* 0x000fea0003800000 */
[----:B------:R-:W4:Y:S02]  /*0db0*/  LDC R9, c[0x0][0x64c] ;  /* 0x00019300ff097b82 */ /* 0x000f240000000800 */
[----:B----4-:R-:W-:-:S05]  /*0dc0*/  IADD3 R9, P0, R12, R9, RZ ;  /* 0x000000090c097210 */ /* 0x010fca0007f1e0ff */
[----:B------:R-:W-:-:S04]  /*0dd0*/  IMAD.X R11, RZ, RZ, R3, P0 ;  /* 0x000000ffff0b7224 */ /* 0x000fc800000e0603 */
[----:B------:R-:W-:-:S04]  /*0de0*/  IMAD.WIDE.U32 R2, R11, R18, RZ ;  /* 0x000000120b027225 */ /* 0x000fc800078e00ff */
[----:B------:R-:W-:-:S04]  /*0df0*/  IMAD.WIDE.U32 R6, P0, R9, R19, R2 ;  /* 0x0000001309067225 */ /* 0x000fc80007800002 */
[----:B------:R-:W-:-:S04]  /*0e00*/  IMAD.WIDE.U32 R2, R9, R18, RZ ;  /* 0x0000001209027225 */ /* 0x000fc800078e00ff */
[----:B------:R-:W-:Y:S01]  /*0e10*/  IMAD.X R9, RZ, RZ, RZ, P0 ;  /* 0x000000ffff097224 */ /* 0x000fe200000e06ff */
[----:B------:R-:W-:Y:S01]  /*0e20*/  IADD3 RZ, P0, R3, R6, RZ ;  /* 0x0000000603ff7210 */ /* 0x000fe20007f1e0ff */
[----:B------:R-:W-:-:S04]  /*0e30*/  IMAD.MOV.U32 R8, RZ, RZ, R7 ;  /* 0x000000ffff087224 */ /* 0x000fc800078e0007 */
[----:B------:R-:W-:-:S08]  /*0e40*/  IMAD.WIDE.U32.X R2, R11, R19, R8, P0 ;  /* 0x000000130b027225 */ /* 0x000fd000000e0408 */
.L_x_10:
[----:B--2---:R-:W-:Y:S01]  /*0e50*/  SHF.R.U64 R4, R2, R16, R3 ;  /* 0x0000001002047219 */ /* 0x004fe20000001203 */
[----:B0-----:R-:W-:Y:S01]  /*0e60*/  VIADD R6, R10, 0xffffffff ;  /* 0xffffffff0a067836 */ /* 0x001fe20000000000 */
[----:B------:R-:W-:Y:S02]  /*0e70*/  SHF.L.U32 R2, R15, R14, RZ ;  /* 0x0000000e0f027219 */ /* 0x000fe400000006ff */
[----:B------:R-:W-:Y:S01]  /*0e80*/  LOP3.LUT R3, R23, R0, RZ, 0xc0, !PT ;  /* 0x0000000017037212 */ /* 0x000fe200078ec0ff */
[----:B------:R-:W-:Y:S01]  /*0e90*/  IMAD.MOV R8, RZ, RZ, -R4 ;  /* 0x000000ffff087224 */ /* 0x000fe200078e0a04 */
[----:B------:R-:W-:Y:S02]  /*0ea0*/  SEL R0, R13, R22, !P2 ;  /* 0x000000160d007207 */ /* 0x000fe40005000000 */
[----:B------:R-:W-:Y:S01]  /*0eb0*/  LOP3.LUT R6, R17, R6, RZ, 0xc0, !PT ;  /* 0x0000000611067212 */ /* 0x000fe200078ec0ff */
[----:B------:R-:W-:Y:S02]  /*0ec0*/  IMAD R7, R2, R4, R3 ;  /* 0x0000000402077224 */ /* 0x000fe400078e0203 */
[----:B-1----:R-:W-:-:S02]  /*0ed0*/  IMAD R3, R8, R21, R12 ;  /* 0x0000001508037224 */ /* 0x002fc400078e020c */
[----:B---3--:R-:W-:Y:S02]  /*0ee0*/  IMAD R2, R7, R20, R0 ;  /* 0x0000001407027224 */ /* 0x008fe400078e0200 */
[----:B------:R-:W-:Y:S02]  /*0ef0*/  IMAD R3, R3, R10, R6 ;  /* 0x0000000a03037224 */ /* 0x000fe400078e0206 */
[----:B------:R-:W-:-:S03]  /*0f00*/  IMAD.MOV.U32 R0, RZ, RZ, 0x1 ;  /* 0x00000001ff007424 */ /* 0x000fc600078e00ff */
[----:B------:R-:W-:Y:S02]  /*0f10*/  SEL R4, R3, R2, !P2 ;  /* 0x0000000203047207 */ /* 0x000fe40005000000 */
[----:B------:R-:W-:-:S03]  /*0f20*/  SEL R2, R2, R3, !P2 ;  /* 0x0000000302027207 */ /* 0x000fc60005000000 */
[----:B------:R1:W-:Y:S04]  /*0f30*/  STL [R1+0x868], R4 ;  /* 0x0008680401007387 */ /* 0x0003e80000100800 */
[----:B------:R1:W-:Y:S02]  /*0f40*/  STL [R1+0x870], R2 ;  /* 0x0008700201007387 */ /* 0x0003e40000100800 */
.L_x_8:
[----:B------:R-:W-:-:S08]  /*0f50*/  NOP ;  /* 0x0000000000007918 */ /* 0x000fd00000000000 */
[----:B------:R-:W2:Y:S02]  /*0f60*/  USETMAXREG.TRY_ALLOC.CTAPOOL UP0, 0xf0 ;  /* 0x000000f0000079c8 */ /* 0x000ea40008000600 */
[----:B--2---:R-:W-:-:S13]  /*0f70*/  PLOP3.LUT P0, PT, PT, PT, UP0, 0x80, 0x0 ;  /* 0x000000000000781c */ /* 0x004fda0003f0f008 */
[----:B------:R-:W-:Y:S05]  /*0f80*/  @!P0 BRA `(.L_x_8) ;  /* 0xfffffffc00f08947 */ /* 0x000fea000383ffff */
[----:B------:R-:W-:Y:S01]  /*0f90*/  ULDC.64 UR4, c[0x0][0x598] ;  /* 0x0001660000047ab9 */ /* 0x000fe20000000a00 */
[----:B------:R-:W-:Y:S01]  /*0fa0*/  ULDC.64 UR24, c[0x0][0x208] ;  /* 0x0000820000187ab9 */ /* 0x000fe20000000a00 */
[----:B------:R-:W-:-:S04]  /*0fb0*/  ISETP.NE.U32.AND P0, PT, RZ, UR4, PT ;  /* 0x00000004ff007c0c */ /* 0x000fc8000bf05070 */
[----:B------:R-:W-:-:S13]  /*0fc0*/  ISETP.NE.AND.EX P0, PT, RZ, UR5, PT, P0 ;  /* 0x00000005ff007c0c */ /* 0x000fda000bf05300 */
[----:B------:R-:W-:Y:S05]  /*0fd0*/  @!P0 BRA `(.L_x_11) ;  /* 0x0000000000208947 */ /* 0x000fea0003800000 */
[----:B-1----:R-:W1:Y:S02]  /*0fe0*/  LDC.64 R2, c[0x0][0x598] ;  /* 0x00016600ff027b82 */ /* 0x002e640000000a00 */
[----:B-1----:R-:W2:Y:S02]  /*0ff0*/  LDG.E.64 R2, desc[UR24][R2.64] ;  /* 0x0000001802027981 */ /* 0x002ea4000c1e1b00 */
[----:B--2---:R-:W-:-:S04]  /*1000*/  ISETP.NE.U32.AND P0, PT, R2, RZ, PT ;  /* 0x000000ff0200720c */ /* 0x004fc80003f05070 */
[----:B------:R-:W-:-:S13]  /*1010*/  ISETP.NE.AND.EX P0, PT, R3, RZ, PT, P0 ;  /* 0x000000ff0300720c */ /* 0x000fda0003f05300 */
[----:B------:R-:W-:Y:S05]  /*1020*/  @!P0 BRA `(.L_x_11) ;  /* 0x00000000000c8947 */ /* 0x000fea0003800000 */
[----:B------:R-:W2:Y:S02]  /*1030*/  LD.E R2, desc[UR24][R2.64] ;  /* 0x0000001802027980 */ /* 0x000ea4000c101900 */
[----:B--2---:R-:W-:Y:S01]  /*1040*/  R2UR UR17, R2 ;  /* 0x00000000021172ca */ /* 0x004fe200000e0000 */
[----:B------:R-:W-:-:S14]  /*1050*/  BRA `(.L_x_12) ;  /* 0x0000000000247947 */ /* 0x000fdc0003800000 */
.L_x_11:
[----:B------:R-:W-:Y:S02]  /*1060*/  ULDC.64 UR4, c[0x0][0x588] ;  /* 0x0001620000047ab9 */ /* 0x000fe40000000a00 */
[----:B------:R-:W-:-:S04]  /*1070*/  ISETP.NE.U32.AND P0, PT, RZ, UR4, PT ;  /* 0x00000004ff007c0c */ /* 0x000fc8000bf05070 */
[----:B------:R-:W-:-:S13]  /*1080*/  ISETP.NE.AND.EX P0, PT, RZ, UR5, PT, P0 ;  /* 0x00000005ff007c0c */ /* 0x000fda000bf05300 */
[----:B------:R-:W-:Y:S05]  /*1090*/  @!P0 BRA `(.L_x_13) ;  /* 0x0000000000108947 */ /* 0x000fea0003800000 */
[----:B-1----:R-:W1:Y:S02]  /*10a0*/  LDC.64 R2, c[0x0][0x588] ;  /* 0x00016200ff027b82 */ /* 0x002e640000000a00 */
[----:B-1----:R-:W2:Y:S02]  /*10b0*/  LDG.E R2, desc[UR24][R2.64] ;  /* 0x0000001802027981 */ /* 0x002ea4000c1e1900 */
[----:B--2---:R-:W-:Y:S01]  /*10c0*/  R2UR UR17, R2 ;  /* 0x00000000021172ca */ /* 0x004fe200000e0000 */
[----:B------:R-:W-:-:S14]  /*10d0*/  BRA `(.L_x_12) ;  /* 0x0000000000047947 */ /* 0x000fdc0003800000 */
.L_x_13:
[----:B------:R-:W-:-:S05]  /*10e0*/  ULDC UR17, c[0x0][0x580] ;  /* 0x0001600000117ab9 */ /* 0x000fca0000000800 */
.L_x_12:
[----:B------:R-:W-:Y:S02]  /*10f0*/  ULDC.64 UR4, c[0x0][0x5a0] ;  /* 0x0001680000047ab9 */ /* 0x000fe40000000a00 */
        /* <DEDUP_REMOVED lines=11> */
.L_x_14:
        /* <DEDUP_REMOVED lines=8> */
.L_x_16:
[----:B------:R-:W-:-:S05]  /*1230*/  ULDC UR8, c[0x0][0x584] ;  /* 0x0001610000087ab9 */ /* 0x000fca0000000800 */
.L_x_15:
[----:B------:R-:W-:-:S13]  /*1240*/  LOP3.LUT P0, RZ, R0, 0xff, RZ, 0xc0, !PT ;  /* 0x000000ff00ff7812 */ /* 0x000fda000780c0ff */
[----:B------:R-:W-:Y:S05]  /*1250*/  @!P0 EXIT ;  /* 0x000000000000894d */ /* 0x000fea0003800000 */
[----:B------:R-:W1:Y:S01]  /*1260*/  LDC.64 R6, c[0x0][0x5c8] ;  /* 0x00017200ff067b82 */ /* 0x000e620000000a00 */
[----:B------:R-:W-:Y:S01]  /*1270*/  ULDC UR4, c[0x0][0x28c] ;  /* 0x0000a30000047ab9 */ /* 0x000fe20000000800 */
[----:B------:R-:W-:Y:S02]  /*1280*/  ULOP3.LUT UR9, UR7, 0x1, URZ, 0xfc, !UPT ;  /* 0x0000000107097892 */ /* 0x000fe4000f8efc3f */
[----:B------:R-:W-:-:S04]  /*1290*/  UIADD3 UR4, UR4, 0x7f, URZ ;  /* 0x0000007f04047890 */ /* 0x000fc8000fffe03f */
[----:B------:R-:W-:-:S04]  /*12a0*/  USHF.R.S32.HI UR5, URZ, 0x1f, UR4 ;  /* 0x0000001f3f057899 */ /* 0x000fc80008011404 */
[----:B------:R-:W-:-:S03]  /*12b0*/  ULEA.HI UR5, UR5, UR4, URZ, 0x7 ;  /* 0x0000000405057291 */ /* 0x000fc6000f8f383f */
[----:B------:R-:W-:Y:S01]  /*12c0*/  UMOV UR4, URZ ;  /* 0x0000003f00047c82 */ /* 0x000fe20008000000 */
[----:B------:R-:W-:-:S03]  /*12d0*/  USHF.R.S32.HI UR10, URZ, 0x7, UR5 ;  /* 0x000000073f0a7899 */ /* 0x000fc60008011405 */
[----:B------:R-:W-:Y:S01]  /*12e0*/  UMOV UR5, URZ ;  /* 0x0000003f00057c82 */ /* 0x000fe20008000000 */
[C-C-:B-1----:R-:W-:Y:S01]  /*12f0*/  SHF.L.U64.HI R2, R6.reuse, 0x7, R7.reuse ;  /* 0x0000000706027819 */ /* 0x142fe20000010207 */
[C---:B------:R-:W-:Y:S01]  /*1300*/  IMAD.SHL.U32 R4, R6.reuse, 0x80, RZ ;  /* 0x0000008006047824 */ /* 0x040fe200078e00ff */
[C---:B------:R-:W-:Y:S01]  /*1310*/  SHF.L.U64.HI R0, R6.reuse, 0x3, R7 ;  /* 0x0000000306007819 */ /* 0x040fe20000010207 */
[----:B------:R-:W-:-:S07]  /*1320*/  IMAD.SHL.U32 R3, R6, 0x8, RZ ;  /* 0x0000000806037824 */ /* 0x000fce00078e00ff */
.L_x_43:
[----:B------:R-:W-:Y:S01]  /*1330*/  STL [R1+0x864], RZ ;  /* 0x000864ff01007387 */ /* 0x000fe20000100800 */
[----:B-1----:R-:W1:Y:S01]  /*1340*/  S2UR UR14, SR_CgaCtaId ;  /* 0x00000000000e79c3 */ /* 0x002e620000008800 */
[----:B------:R-:W-:Y:S01]  /*1350*/  UMOV UR13, 0x400 ;  /* 0x00000400000d7882 */ /* 0x000fe20000000000 */
[----:B------:R-:W-:Y:S01]  /*1360*/  UMOV UR6, URZ ;  /* 0x0000003f00067c82 */ /* 0x000fe20008000000 */
[----:B------:R-:W-:Y:S01]  /*1370*/  STL [R1+0x860], RZ ;  /* 0x000860ff01007387 */ /* 0x000fe20000100800 */
[----:B------:R-:W-:Y:S01]  /*1380*/  UMOV UR19, URZ ;  /* 0x0000003f00137c82 */ /* 0x000fe20008000000 */
[----:B------:R-:W-:Y:S01]  /*1390*/  UMOV UR20, URZ ;  /* 0x0000003f00147c82 */ /* 0x000fe20008000000 */
[----:B------:R-:W-:Y:S01]  /*13a0*/  UMOV UR15, UR5 ;  /* 0x00000005000f7c82 */ /* 0x000fe20008000000 */
[----:B------:R-:W-:Y:S01]  /*13b0*/  STL [R1+0x85c], RZ ;  /* 0x00085cff01007387 */ /* 0x000fe20000100800 */
[----:B--2---:R-:W2:Y:S01]  /*13c0*/  LDC R7, c[0x0][0x28c] ;  /* 0x0000a300ff077b82 */ /* 0x004ea20000000800 */
[----:B------:R-:W-:-:S02]  /*13d0*/  CS2R R236, SRZ ;  /* 0x0000000000ec7805 */ /* 0x000fc4000001ff00 */
[----:B------:R-:W-:Y:S01]  /*13e0*/  CS2R R234, SRZ ;  /* 0x0000000000ea7805 */ /* 0x000fe2000001ff00 */
[----:B------:R-:W-:Y:S01]  /*13f0*/  STL [R1+0x858], RZ ;  /* 0x000858ff01007387 */ /* 0x000fe20000100800 */
[----:B------:R-:W-:Y:S02]  /*1400*/  CS2R R232, SRZ ;  /* 0x0000000000e87805 */ /* 0x000fe4000001ff00 */
[----:B------:R-:W-:Y:S02]  /*1410*/  CS2R R230, SRZ ;  /* 0x0000000000e67805 */ /* 0x000fe4000001ff00 */
[----:B------:R-:W-:Y:S01]  /*1420*/  CS2R R228, SRZ ;  /* 0x0000000000e47805 */ /* 0x000fe2000001ff00 */
[----:B------:R-:W-:Y:S01]  /*1430*/  STL [R1+0x854], RZ ;  /* 0x000854ff01007387 */ /* 0x000fe20000100800 */
[----:B------:R-:W-:Y:S02]  /*1440*/  CS2R R226, SRZ ;  /* 0x0000000000e27805 */ /* 0x000fe4000001ff00 */
[----:B------:R-:W-:-:S02]  /*1450*/  CS2R R224, SRZ ;  /* 0x0000000000e07805 */ /* 0x000fc4000001ff00 */
[----:B------:R-:W-:Y:S01]  /*1460*/  CS2R R222, SRZ ;  /* 0x0000000000de7805 */ /* 0x000fe2000001ff00 */
[----:B------:R-:W-:Y:S01]  /*1470*/  STL [R1+0x850], RZ ;  /* 0x000850ff01007387 */ /* 0x000fe20000100800 */
[----:B------:R-:W-:Y:S02]  /*1480*/  CS2R R220, SRZ ;  /* 0x0000000000dc7805 */ /* 0x000fe4000001ff00 */
[----:B------:R-:W-:Y:S02]  /*1490*/  CS2R R218, SRZ ;  /* 0x0000000000da7805 */ /* 0x000fe4000001ff00 */
[----:B------:R-:W-:Y:S01]  /*14a0*/  CS2R R216, SRZ ;  /* 0x0000000000d87805 */ /* 0x000fe2000001ff00 */
[----:B------:R-:W-:Y:S01]  /*14b0*/  STL [R1+0x84c], RZ ;  /* 0x00084cff01007387 */ /* 0x000fe20000100800 */
[----:B-1----:R-:W-:Y:S01]  /*14c0*/  ULEA UR13, UR14, UR13, 0x18 ;  /* 0x0000000d0e0d7291 */ /* 0x002fe2000f8ec03f */
[----:B------:R-:W-:Y:S02]  /*14d0*/  CS2R R214, SRZ ;  /* 0x0000000000d67805 */ /* 0x000fe4000001ff00 */
[----:B------:R-:W-:Y:S01]  /*14e0*/  CS2R R212, SRZ ;  /* 0x0000000000d47805 */ /* 0x000fe2000001ff00 */
[----:B------:R-:W-:Y:S01]  /*14f0*/  STL [R1+0x848], RZ ;  /* 0x000848ff01007387 */ /* 0x000fe20000100800 */
[----:B------:R-:W-:-:S02]  /*1500*/  CS2R R210, SRZ ;  /* 0x0000000000d27805 */ /* 0x000fc4000001ff00 */
[----:B------:R-:W-:Y:S02]  /*1510*/  CS2R R208, SRZ ;  /* 0x0000000000d07805 */ /* 0x000fe4000001ff00 */
[----:B------:R-:W-:Y:S01]  /*1520*/  CS2R R206, SRZ ;  /* 0x0000000000ce7805 */ /* 0x000fe2000001ff00 */
[----:B------:R-:W-:Y:S01]  /*1530*/  STL [R1+0x844], RZ ;  /* 0x000844ff01007387 */ /* 0x000fe20000100800 */
[----:B--2---:R-:W-:Y:S02]  /*1540*/  ISETP.GE.AND P0, PT, R7, 0x1, PT ;  /* 0x000000010700780c */ /* 0x004fe40003f06270 */
[----:B------:R-:W-:Y:S02]  /*1550*/  CS2R R204, SRZ ;  /* 0x0000000000cc7805 */ /* 0x000fe4000001ff00 */
[----:B------:R-:W-:Y:S01]  /*1560*/  CS2R R202, SRZ ;  /* 0x0000000000ca7805 */ /* 0x000fe2000001ff00 */
[----:B------:R-:W-:Y:S01]  /*1570*/  STL [R1+0x840], RZ ;  /* 0x000840ff01007387 */ /* 0x000fe20000100800 */
[----:B------:R-:W-:-:S02]  /*1580*/  CS2R R200, SRZ ;  /* 0x0000000000c87805 */ /* 0x000fc4000001ff00 */
[----:B------:R-:W-:Y:S02]  /*1590*/  CS2R R198, SRZ ;  /* 0x0000000000c67805 */ /* 0x000fe4000001ff00 */
[----:B------:R-:W-:Y:S01]  /*15a0*/  CS2R R196, SRZ ;  /* 0x0000000000c47805 */ /* 0x000fe2000001ff00 */
[----:B------:R-:W-:Y:S01]  /*15b0*/  STL [R1+0x83c], RZ ;  /* 0x00083cff01007387 */ /* 0x000fe20000100800 */
[----:B------:R-:W-:Y:S02]  /*15c0*/  CS2R R194, SRZ ;  /* 0x0000000000c27805 */ /* 0x000fe4000001ff00 */
        /* <DEDUP_REMOVED lines=32> */
[----:B0-----:R-:W-:Y:S02]  /*17d0*/  CS2R R16, SRZ ;  /* 0x0000000000107805 */ /* 0x001fe4000001ff00 */
        /* <DEDUP_REMOVED lines=90> */
[----:B------:R-:W-:-:S03]  /*1d80*/  CS2R R150, SRZ ;  /* 0x0000000000967805 */ /* 0x000fc6000001ff00 */
[----:B------:R-:W-:Y:S04]  /*1d90*/  STL [R1+0x7bc], RZ ;  /* 0x0007bcff01007387 */ /* 0x000fe80000100800 */
        /* <DEDUP_REMOVED lines=367> */
[----:B------:R-:W-:Y:S04]  /*3490*/  STL [R1], RZ ;  /* 0x000000ff01007387 */ /* 0x000fe80000100800 */
        /* <DEDUP_REMOVED lines=39> */
[----:B------:R-:W-:Y:S01]  /*3710*/  STL [R1+0xa0], RZ ;  /* 0x0000a0ff01007387 */ /* 0x000fe20000100800 */
[----:B------:R-:W0:Y:S03]  /*3720*/  S2R R6, SR_TID.X ;  /* 0x0000000000067919 */ /* 0x000e260000002100 */
        /* <DEDUP_REMOVED lines=8> */
[----:B0-----:R-:W-:-:S03]  /*37b0*/  LOP3.LUT R6, R6, 0x80, RZ, 0xc0, !PT ;  /* 0x0000008006067812 */ /* 0x001fc600078ec0ff */
[----:B------:R-:W-:Y:S01]  /*37c0*/  STL [R1+0xc4], RZ ;  /* 0x0000c4ff01007387 */ /* 0x000fe20000100800 */
[----:B------:R-:W-:-:S03]  /*37d0*/  SHF.R.U32.HI R6, RZ, 0x7, R6 ;  /* 0x00000007ff067819 */ /* 0x000fc60000011606 */
        /* <DEDUP_REMOVED lines=33> */
[----:B------:R-:W0:Y:S04]  /*39f0*/  SHFL.IDX PT, R6, R6, RZ, 0x1f ;  /* 0x00001fff06067589 */ /* 0x000e2800000e0000 */
[----:B------:R1:W-:Y:S04]  /*3a00*/  STL [R1+0x14c], RZ ;  /* 0x00014cff01007387 */ /* 0x0003e80000100800 */
[----:B------:R1:W-:Y:S04]  /*3a10*/  STL [R1+0x150], RZ ;  /* 0x000150ff01007387 */ /* 0x0003e80000100800 */
[----:B------:R1:W-:Y:S04]  /*3a20*/  STL [R1+0x154], RZ ;  /* 0x000154ff01007387 */ /* 0x0003e80000100800 */
[----:B------:R1:W-:Y:S04]  /*3a30*/  STL [R1+0x158], RZ ;  /* 0x000158ff01007387 */ /* 0x0003e80000100800 */
[----:B------:R1:W-:Y:S04]  /*3a40*/  STL [R1+0x15c], RZ ;  /* 0x00015cff01007387 */ /* 0x0003e80000100800 */
[----:B------:R1:W-:Y:S01]  /*3a50*/  STL [R1+0x160], RZ ;  /* 0x000160ff01007387 */ /* 0x0003e20000100800 */
[----:B0-----:R-:W-:Y:S01]  /*3a60*/  R2UR UR11, R6 ;  /* 0x00000000060b72ca */ /* 0x001fe200000e0000 */
[----:B------:R-:W-:-:S02]  /*3a70*/  IMAD.U32 R6, RZ, RZ, UR4 ;  /* 0x00000004ff067e24 */ /* 0x000fc4000f8e00ff */
[----:B------:R1:W-:Y:S04]  /*3a80*/  STL [R1+0x164], RZ ;  /* 0x000164ff01007387 */ /* 0x0003e80000100800 */
[----:B------:R1:W-:Y:S04]  /*3a90*/  STL [R1+0x168], RZ ;  /* 0x000168ff01007387 */ /* 0x0003e80000100800 */
[----:B------:R1:W-:Y:S02]  /*3aa0*/  STL [R1+0x16c], RZ ;  /* 0x00016cff01007387 */ /* 0x0003e40000100800 */
[----:B------:R-:W-:-:S02]  /*3ab0*/  ULEA.HI UR12, UR11, UR11, URZ, 0x1 ;  /* 0x0000000b0b0c7291 */ /* 0x000fc4000f8f083f */
[----:B------:R1:W-:Y:S02]  /*3ac0*/  STL [R1+0x170], RZ ;  /* 0x000170ff01007387 */ /* 0x0003e40000100800 */
[----:B------:R-:W-:Y:S02]  /*3ad0*/  ULOP3.LUT UR12, UR12, 0x7fffe, URZ, 0xc0, !UPT ;  /* 0x0007fffe0c0c7892 */ /* 0x000fe4000f8ec03f */
[----:B------:R1:W-:Y:S02]  /*3ae0*/  STL [R1+0x174], RZ ;  /* 0x000174ff01007387 */ /* 0x0003e40000100800 */
[----:B------:R-:W-:Y:S02]  /*3af0*/  UIADD3 UR12, UR11, -UR12, URZ ;  /* 0x8000000c0b0c7290 */ /* 0x000fe4000fffe03f */
[----:B------:R1:W-:Y:S02]  /*3b00*/  STL [R1+0x178], RZ ;  /* 0x000178ff01007387 */ /* 0x0003e40000100800 */
[----:B------:R-:W-:-:S02]  /*3b10*/  ULEA UR12, UR12, UR13, 0xd ;  /* 0x0000000d0c0c7291 */ /* 0x000fc4000f8e683f */
[----:B------:R1:W-:Y:S02]  /*3b20*/  STL [R1+0x17c], RZ ;  /* 0x00017cff01007387 */ /* 0x0003e40000100800 */
[----:B------:R-:W-:Y:S02]  /*3b30*/  UIADD3 UR12, UR12, 0x100, URZ ;  /* 0x000001000c0c7890 */ /* 0x000fe4000fffe03f */
[----:B------:R1:W-:Y:S02]  /*3b40*/  STL [R1+0x180], RZ ;  /* 0x000180ff01007387 */ /* 0x0003e40000100800 */
[----:B------:R-:W-:Y:S02]  /*3b50*/  USHF.R.U32.HI UR12, URZ, 0x4, UR12 ;  /* 0x000000043f0c7899 */ /* 0x000fe4000801160c */
[----:B------:R1:W-:Y:S02]  /*3b60*/  STL [R1+0x184], RZ ;  /* 0x000184ff01007387 */ /* 0x0003e40000100800 */
[----:B------:R-:W-:-:S02]  /*3b70*/  ULOP3.LUT UR14, UR12, 0x3fff, URZ, 0xc0, !UPT ;  /* 0x00003fff0c0e7892 */ /* 0x000fc4000f8ec03f */
[----:B------:R1:W-:Y:S04]  /*3b80*/  STL [R1+0x188], RZ ;  /* 0x000188ff01007387 */ /* 0x0003e80000100800 */
        /* <DEDUP_REMOVED lines=28> */
[----:B------:R1:W-:Y:S01]  /*3d50*/  STL [R1+0x1fc], RZ ;  /* 0x0001fcff01007387 */ /* 0x0003e20000100800 */
[----:B------:R-:W-:Y:S05]  /*3d60*/  @!P0 BRA `(.L_x_17) ;  /* 0x000000cc009c8947 */ /* 0x000fea0003800000 */
[----:B------:R-:W-:-:S06]  /*3d70*/  UISETP.NE.AND UP0, UPT, UR9, 0x3, UPT ;  /* 0x000000030900788c */ /* 0x000fcc000bf05270 */
[----:B------:R-:W-:-:S13]  /*3d80*/  PLOP3.LUT P1, PT, PT, PT, UP0, 0x80, 0x0 ;  /* 0x000000000000781c */ /* 0x000fda0003f2f008 */
[----:B------:R-:W-:Y:S05]  /*3d90*/  @!P1 BRA `(.L_x_18) ;  /* 0x0000000000049947 */ /* 0x000fea0003800000 */
[----:B------:R-:W-:Y:S01]  /*3da0*/  BPT.TRAP 0x1 ;  /* 0x000000040000795c */ /* 0x000fe20000300000 */
.L_x_18:
[----:B------:R-:W-:Y:S01]  /*3db0*/  ULEA UR6, UR5, UR13, 0x3 ;  /* 0x0000000d05067291 */ /* 0x000fe2000f8e183f */
[----:B------:R-:W-:-:S05]  /*3dc0*/  IMAD.U32 R6, RZ, RZ, UR4 ;  /* 0x00000004ff067e24 */ /* 0x000fca000f8e00ff */
[----:B------:R-:W-:-:S04]  /*3dd0*/  SHF.L.U32 R6, R6, 0x1f, RZ ;  /* 0x0000001f06067819 */ /* 0x000fc800000006ff */
[----:B------:R0:W2:Y:S01]  /*3de0*/  SYNCS.PHASECHK.TRANS64.TRYWAIT P0, [UR6], R6 ;  /* 0x00000006ff0075a7 */ /* 0x0000a20008000146 */
[----:B------:R-:W-:Y:S05]  /*3df0*/  @!P1 BRA `(.L_x_19) ;  /* 0x0000000000049947 */ /* 0x000fea0003800000 */
[----:B------:R-:W-:Y:S01]  /*3e00*/  BPT.TRAP 0x1 ;  /* 0x000000040000795c */ /* 0x000fe20000300000 */
.L_x_19:
[----:B--2---:R-:W-:Y:S05]  /*3e10*/  @P0 BRA `(.L_x_20) ;  /* 0x0000000000080947 */ /* 0x004fea0003800000 */
[----:B------:R-:W2:Y:S02]  /*3e20*/  SYNCS.PHASECHK.TRANS64.TRYWAIT P0, [UR6], R6 ;  /* 0x00000006ff0075a7 */ /* 0x000ea40008000146 */
[----:B--2---:R-:W-:Y:S05]  /*3e30*/  @!P0 BRA `(.L_x_21) ;  /* 0x0000049000f48947 */ /* 0x004fea0003800000 */
.L_x_20:
[----:B------:R-:W-:Y:S01]  /*3e40*/  UIADD3 UR6, UR13, 0x18100, URZ ;  /* 0x000181000d067890 */ /* 0x000fe2000fffe03f */
[----:B------:R-:W-:Y:S01]  /*3e50*/  WARPGROUP.ARRIVE ;  /* 0x00000000000079c5 */ /* 0x000fe20000000000 */
[----:B------:R-:W-:Y:S01]  /*3e60*/  ULOP3.LUT UR12, UR14, 0x10000, URZ, 0xfc, !UPT ;  /* 0x000100000e0c7892 */ /* 0x000fe2000f8efc3f */
[----:B------:R3:W-:Y:S01]  /*3e70*/  STL [R1+0xb48], R5 ;  /* 0x000b480501007387 */ /* 0x0007e20000100800 */
[----:B------:R-:W-:Y:S02]  /*3e80*/  USHF.R.U32.HI UR6, URZ, 0x4, UR6 ;  /* 0x000000043f067899 */ /* 0x000fe40008011606 */
[----:B------:R-:W-:Y:S01]  /*3e90*/  UIMAD UR12, UR5, 0xc00, UR12 ;  /* 0x00000c00050c78a4 */ /* 0x000fe2000f8e020c */
[----:B------:R4:W-:Y:S01]  /*3ea0*/  STL [R1+0xb44], R4 ;  /* 0x000b440401007387 */ /* 0x0009e20000100800 */
[----:B------:R-:W-:Y:S01]  /*3eb0*/  ULOP3.LUT UR6, UR6, 0x3fff, URZ, 0xc0, !UPT ;  /* 0x00003fff06067892 */ /* 0x000fe2000f8ec03f */
[----:B------:R-:W-:Y:S01]  /*3ec0*/  UMOV UR21, 0x40000040 ;  /* 0x4000004000157882 */ /* 0x000fe20000000000 */
[----:B------:R-:W-:-:S02]  /*3ed0*/  UMOV UR23, 0x40000040 ;  /* 0x4000004000177882 */ /* 0x000fc40000000000 */
[----:B------:R-:W-:Y:S01]  /*3ee0*/  ULOP3.LUT UR6, UR6, 0x10000, URZ, 0xfc, !UPT ;  /* 0x0001000006067892 */ /* 0x000fe2000f8efc3f */
[----:B------:R1:W-:Y:S01]  /*3ef0*/  STL [R1+0xb40], R3 ;  /* 0x000b400301007387 */ /* 0x0003e20000100800 */
[----:B------:R-:W-:Y:S02]  /*3f00*/  UMOV UR20, UR12 ;  /* 0x0000000c00147c82 */ /* 0x000fe40008000000 */
[----:B------:R-:W-:Y:S01]  /*3f10*/  ULEA UR11, UR5, UR6, 0xb ;  /* 0x00000006050b7291 */ /* 0x000fe2000f8e583f */
[----:B------:R1:W-:Y:S04]  /*3f20*/  STL [R1+0xb3c], R2 ;  /* 0x000b3c0201007387 */ /* 0x0003e80000100800 */
[----:B------:R1:W-:Y:S02]  /*3f30*/  STL [R1+0xb38], R0 ;  /* 0x000b380001007387 */ /* 0x0003e40000100800 */
[----:B------:R-:W-:-:S02]  /*3f40*/  UMOV UR22, UR11 ;  /* 0x0000000b00167c82 */ /* 0x000fc40008000000 */
[----:B------:R-:W-:Y:S01]  /*3f50*/  QGMMA.64x256x32.F32.E4M3.E4M3 R24, gdesc[UR20], RZ, !UPT, gsb0 ;  /* 0x03e00000141879f3 */ /* 0x000fe2000c0008ff */
[----:B------:R-:W-:Y:S01]  /*3f60*/  UIADD3 UR20, UR12, 0x400, URZ ;  /* 0x000004000c147890 */ /* 0x000fe2000fffe03f */
[----:B------:R-:W-:Y:S01]  /*3f70*/  UMOV UR21, 0x40000040 ;  /* 0x4000004000157882 */ /* 0x000fe20000000000 */
[----:B------:R-:W-:Y:S02]  /*3f80*/  WARPGROUP.DEPBAR.LE gsb0, 0x0 ;  /* 0x00008000000079c5 */ /* 0x000fe40000010000 */
[----:B------:R-:W-:Y:S01]  /*3f90*/  STL.64 [R1+0x200], R24 ;  /* 0x0002001801007387 */ /* 0x000fe20000100a00 */
[----:B------:R-:W-:Y:S02]  /*3fa0*/  IMAD.MOV.U32 R235, RZ, RZ, R45 ;  /* 0x000000ffffeb7224 */ /* 0x000fe400078e002d */
[----:B------:R-:W-:Y:S01]  /*3fb0*/  IMAD.MOV.U32 R234, RZ, RZ, R46 ;  /* 0x000000ffffea7224 */ /* 0x000fe200078e002e */
[----:B------:R-:W-:Y:S01]  /*3fc0*/  STL.64 [R1+0x208], R26 ;  /* 0x0002081a01007387 */ /* 0x000fe20000100a00 */
[----:B------:R-:W-:-:S02]  /*3fd0*/  IMAD.MOV.U32 R233, RZ, RZ, R47 ;  /* 0x000000ffffe97224 */ /* 0x000fc400078e002f */
[----:B------:R-:W-:Y:S01]  /*3fe0*/  IMAD.MOV.U32 R232, RZ, RZ, R48 ;  /* 0x000000ffffe87224 */ /* 0x000fe200078e0030 */
[----:B------:R-:W-:Y:S01]  /*3ff0*/  STL.64 [R1+0x210], R28 ;  /* 0x0002101c01007387 */ /* 0x000fe20000100a00 */
[----:B------:R-:W-:Y:S02]  /*4000*/  IMAD.MOV.U32 R231, RZ, RZ, R49 ;  /* 0x000000ffffe77224 */ /* 0x000fe400078e0031 */
[----:B------:R-:W-:Y:S01]  /*4010*/  IMAD.MOV.U32 R230, RZ, RZ, R50 ;  /* 0x000000ffffe67224 */ /* 0x000fe200078e0032 */
        /* <DEDUP_REMOVED lines=21> */
[----:B------:R1:W-:Y:S01]  /*4170*/  STL [R1+0x250], R44 ;  /* 0x0002502c01007387 */ /* 0x0003e20000100800 */
[----:B------:R-:W-:-:S02]  /*4180*/  IMAD.MOV.U32 R215, RZ, RZ, R65 ;  /* 0x000000ffffd77224 */ /* 0x000fc400078e0041 */
[----:B------:R-:W-:Y:S02]  /*4190*/  IMAD.MOV.U32 R214, RZ, RZ, R66 ;  /* 0x000000ffffd67224 */ /* 0x000fe400078e0042 */
[----:B------:R-:W-:Y:S02]  /*41a0*/  IMAD.MOV.U32 R213, RZ, RZ, R67 ;  /* 0x000000ffffd57224 */ /* 0x000fe400078e0043 */
[----:B------:R-:W-:Y:S02]  /*41b0*/  IMAD.MOV.U32 R152, RZ, RZ, R68 ;  /* 0x000000ffff987224 */ /* 0x000fe400078e0044 */
[----:B------:R-:W-:Y:S02]  /*41c0*/  IMAD.MOV.U32 R153, RZ, RZ, R69 ;  /* 0x000000ffff997224 */ /* 0x000fe400078e0045 */
[----:B------:R-:W-:Y:S02]  /*41d0*/  IMAD.MOV.U32 R154, RZ, RZ, R70 ;  /* 0x000000ffff9a7224 */ /* 0x000fe400078e0046 */
        /* <DEDUP_REMOVED lines=74> */
[----:B--2---:R-:W-:Y:S02]  /*4680*/  IMAD.MOV.U32 R7, RZ, RZ, R145 ;  /* 0x000000ffff077224 */ /* 0x004fe400078e0091 */
[----:B0-----:R-:W-:Y:S02]  /*4690*/  IMAD.MOV.U32 R6, RZ, RZ, R146 ;  /* 0x000000ffff067224 */ /* 0x001fe400078e0092 */
[----:B---3--:R-:W-:Y:S02]  /*46a0*/  IMAD.MOV.U32 R5, RZ, RZ, R147 ;  /* 0x000000ffff057224 */ /* 0x008fe400078e0093 */
[----:B----4-:R-:W-:Y:S02]  /*46b0*/  IMAD.MOV.U32 R4, RZ, RZ, R148 ;  /* 0x000000ffff047224 */ /* 0x010fe400078e0094 */
[----:B-1----:R-:W-:-:S02]  /*46c0*/  IMAD.MOV.U32 R3, RZ, RZ, R149 ;  /* 0x000000ffff037224 */ /* 0x002fc400078e0095 */
[----:B------:R-:W-:Y:S02]  /*46d0*/  IMAD.MOV.U32 R2, RZ, RZ, R150 ;  /* 0x000000ffff027224 */ /* 0x000fe400078e0096 */
[----:B------:R-:W-:Y:S02]  /*46e0*/  IMAD.MOV.U32 R0, RZ, RZ, R151 ;  /* 0x000000ffff007224 */ /* 0x000fe400078e0097 */
[----:B------:R-:W-:-:S06]  /*46f0*/  WARPGROUP.ARRIVE ;  /* 0x00000000000079c5 */ /* 0x000fcc0000000000 */
[----:B------:R-:W-:Y:S01]  /*4700*/  QGMMA.64x256x32.F32.E4M3.E4M3 R24, gdesc[UR20], RZ, !UPT, gsb0 ;  /* 0x03e00000141879f3 */ /* 0x000fe2000c0008ff */
[----:B------:R-:W-:Y:S01]  /*4710*/  UIADD3 UR20, UR12, 0x800, URZ ;  /* 0x000008000c147890 */ /* 0x000fe2000fffe03f */
[----:B------:R-:W-:Y:S01]  /*4720*/  UMOV UR21, 0x40000040 ;  /* 0x4000004000157882 */ /* 0x000fe20000000000 */
[----:B------:R-:W-:Y:S02]  /*4730*/  WARPGROUP.DEPBAR.LE gsb0, 0x0 ;  /* 0x00008000000079c5 */ /* 0x000fe40000010000 */
[----:B------:R-:W-:Y:S04]  /*4740*/  STL.64 [R1], R24 ;  /* 0x0000001801007387 */ /* 0x000fe80000100a00 */
[----:B------:R-:W-:Y:S04]  /*4750*/  STL.64 [R1+0x8], R26 ;  /* 0x0000081a01007387 */ /* 0x000fe80000100a00 */
        /* <DEDUP_REMOVED lines=61> */
[----:B------:R0:W-:Y:S02]  /*4b30*/  STL.64 [R1+0x1f8], R150 ;  /* 0x0001f89601007387 */ /* 0x0001e40000100a00 */
[----:B0-----:R-:W-:-:S06]  /*4b40*/  WARPGROUP.ARRIVE ;  /* 0x00000000000079c5 */ /* 0x001fcc0000000000 */
[----:B------:R-:W-:Y:S03]  /*4b50*/  QGMMA.64x256x32.F32.E4M3.E4M3 R24, gdesc[UR20], RZ, !UPT, gsb0 ;  /* 0x03e00000141879f3 */ /* 0x000fe6000c0008ff */
[----:B------:R-:W-:Y:S02]  /*4b60*/  WARPGROUP.DEPBAR.LE gsb0, 0x0 ;  /* 0x00008000000079c5 */ /* 0x000fe40000010000 */
        /* <DEDUP_REMOVED lines=63> */
[----:B------:R0:W-:Y:S04]  /*4f60*/  STL.64 [R1+0xf50], R24 ;  /* 0x000f501801007387 */ /* 0x0001e80000100a00 */
[----:B0-----:R-:W2:Y:S04]  /*4f70*/  LDL.LU.64 R24, [R1] ;  /* 0x0000000001187983 */ /* 0x001ea80000300a00 */
[----:B------:R-:W3:Y:S04]  /*4f80*/  LDL.LU.64 R26, [R1+0x8] ;  /* 0x00000800011a7983 */ /* 0x000ee80000300a00 */
[----:B------:R-:W4:Y:S04]  /*4f90*/  LDL.LU.64 R28, [R1+0x10] ;  /* 0x00001000011c7983 */ /* 0x000f280000300a00 */
[----:B------:R-:W2:Y:S04]  /*4fa0*/  LDL.LU.64 R30, [R1+0x18] ;  /* 0x00001800011e7983 */ /* 0x000ea80000300a00 */
        /* <DEDUP_REMOVED lines=60> */
[----:B--2---:R-:W-:Y:S04]  /*5370*/  STL.64 [R1+0x1348], R150 ;  /* 0x0013489601007387 */ /* 0x004fe80000100a00 */
[----:B----4-:R-:W-:Y:S04]  /*5380*/  STL.64 [R1+0x1340], R148 ;  /* 0x0013409401007387 */ /* 0x010fe80000100a00 */
[----:B---3--:R-:W-:Y:S04]  /*5390*/  STL.64 [R1+0x1338], R146 ;  /* 0x0013389201007387 */ /* 0x008fe80000100a00 */
        /* <DEDUP_REMOVED lines=19> */
[----:B0-----:R-:W2:Y:S04]  /*54d0*/  LDL.LU R108, [R1+0x200] ;  /* 0x00020000016c7983 */ /* 0x001ea80000300800 */
[----:B------:R-:W2:Y:S04]  /*54e0*/  LDL.LU R109, [R1+0x204] ;  /* 0x00020400016d7983 */ /* 0x000ea80000300800 */
        /* <DEDUP_REMOVED lines=18> */
[----:B------:R-:W2:Y:S01]  /*5610*/  LDL.LU R128, [R1+0x250] ;  /* 0x0002500001807983 */ /* 0x000ea20000300800 */
[----:B------:R-:W-:Y:S01]  /*5620*/  IMAD.MOV.U32 R129, RZ, RZ, R235 ;  /* 0x000000ffff817224 */ /* 0x000fe200078e00eb */
[----:B------:R-:W-:Y:S01]  /*5630*/  UIADD3 UR20, UR12, 0x2, URZ ;  /* 0x000000020c147890 */ /* 0x000fe2000fffe03f */
[----:B------:R-:W-:Y:S01]  /*5640*/  IMAD.MOV.U32 R130, RZ, RZ, R234 ;  /* 0x000000ffff827224 */ /* 0x000fe200078e00ea */
[----:B------:R-:W-:Y:S01]  /*5650*/  UIADD3 UR22, UR11, 0x2, URZ ;  /* 0x000000020b167890 */ /* 0x000fe2000fffe03f */
[----:B------:R-:W-:Y:S01]  /*5660*/  IMAD.MOV.U32 R131, RZ, RZ, R233 ;  /* 0x000000ffff837224 */ /* 0x000fe200078e00e9 */
[----:B------:R-:W-:Y:S01]  /*5670*/  UMOV UR21, 0x40000040 ;  /* 0x4000004000157882 */ /* 0x000fe20000000000 */
[----:B------:R-:W-:Y:S01]  /*5680*/  IMAD.MOV.U32 R132, RZ, RZ, R232 ;  /* 0x000000ffff847224 */ /* 0x000fe200078e00e8 */
[----:B------:R-:W-:Y:S01]  /*5690*/  UMOV UR23, 0x40000040 ;  /* 0x4000004000177882 */ /* 0x000fe20000000000 */
        /* <DEDUP_REMOVED lines=62> */
[----:B------:R-:W-:-:S03]  /*5a80*/  IMAD.MOV.U32 R235, RZ, RZ, R0 ;  /* 0x000000ffffeb7224 */ /* 0x000fc600078e0000 */
        /* <DEDUP_REMOVED lines=20> */
[----:B------:R-:W-:Y:S01]  /*5bd0*/  STL.64 [R1+0x1150], R24 ;  /* 0x0011501801007387 */ /* 0x000fe20000100a00 */
[----:B--2---:R-:W-:-:S06]  /*5be0*/  WARPGROUP.ARRIVE ;  /* 0x00000000000079c5 */ /* 0x004fcc0000000000 */
[----:B------:R-:W-:Y:S03]  /*5bf0*/  QGMMA.64x256x32.F32.E4M3.E4M3 R108, gdesc[UR20], R108, gsb0 ;  /* 0x03e00000146c79f3 */ /* 0x000fe6000800086c */
        /* <DEDUP_REMOVED lines=65> */
[----:B0-----:R-:W2:Y:S04]  /*6010*/  LDL.LU.64 R150, [R1+0x1348] ;  /* 0x0013480001967983 */ /* 0x001ea80000300a00 */
[----:B------:R-:W2:Y:S04]  /*6020*/  LDL.LU.64 R148, [R1+0x1340] ;  /* 0x0013400001947983 */ /* 0x000ea80000300a00 */
        /* <DEDUP_REMOVED lines=61> */
[----:B------:R-:W2:Y:S01]  /*6400*/  LDL.LU.64 R24, [R1+0x1150] ;  /* 0x0011500001187983 */ /* 0x000ea20000300a00 */
[----:B------:R-:W-:Y:S01]  /*6410*/  UIADD3 UR20, UR12, 0x402, URZ ;  /* 0x000004020c147890 */ /* 0x000fe2000fffe03f */
[----:B------:R-:W-:Y:S01]  /*6420*/  UMOV UR21, 0x40000040 ;  /* 0x4000004000157882 */ /* 0x000fe20000000000 */
[----:B--2---:R-:W-:-:S07]  /*6430*/  WARPGROUP.ARRIVE ;  /* 0x00000000000079c5 */ /* 0x004fce0000000000 */
[----:B------:R-:W-:Y:S03]  /*6440*/  QGMMA.64x256x32.F32.E4M3.E4M3 R24, gdesc[UR20], R24, gsb0 ;  /* 0x03e00000141879f3 */ /* 0x000fe60008000818 */
[----:B------:R-:W-:Y:S02]  /*6450*/  WARPGROUP.DEPBAR.LE gsb0, 0x0 ;  /* 0x00008000000079c5 */ /* 0x000fe40000010000 */
[----:B------:R-:W-:Y:S01]  /*6460*/  STL.64 [R1], R24 ;  /* 0x0000001801007387 */ /* 0x000fe20000100a00 */
        /* <DEDUP_REMOVED lines=31> */
[----:B------:R-:W-:Y:S01]  /*6660*/  IMAD.MOV.U32 R21, RZ, RZ, R131 ;  /* 0x000000ffff157224 */ /* 0x000fe200078e0083 */
[----:B------:R-:W2:Y:S01]  /*6670*/  LDL.LU.64 R150, [R1+0x1148] ;  /* 0x0011480001967983 */ /* 0x000ea20000300a00 */
[----:B-1----:R-:W-:Y:S02]  /*6680*/  IMAD.MOV.U32 R152, RZ, RZ, R128 ;  /* 0x000000ffff987224 */ /* 0x002fe400078e0080 */
[----:B------:R-:W-:Y:S01]  /*6690*/  IMAD.MOV.U32 R23, RZ, RZ, R129 ;  /* 0x000000ffff177224 */ /* 0x000fe200078e0081 */
[----:B------:R-:W2:Y:S01]  /*66a0*/  LDL.LU.64 R148, [R1+0x1140] ;  /* 0x0011400001947983 */ /* 0x000ea20000300a00 */
[----:B------:R-:W-:Y:S02]  /*66b0*/  IMAD.MOV.U32 R154, RZ, RZ, R126 ;  /* 0x000000ffff9a7224 */ /* 0x000fe400078e007e */
[----:B------:R-:W-:Y:S01]  /*66c0*/  IMAD.MOV.U32 R153, RZ, RZ, R127 ;  /* 0x000000ffff997224 */ /* 0x000fe200078e007f */
[----:B------:R-:W2:Y:S01]  /*66d0*/  LDL.LU.64 R146, [R1+0x1138] ;  /* 0x0011380001927983 */ /* 0x000ea20000300a00 */
[----:B---3--:R-:W-:-:S02]  /*66e0*/  IMAD.MOV.U32 R156, RZ, RZ, R124 ;  /* 0x000000ffff9c7224 */ /* 0x008fc400078e007c */
[----:B------:R-:W-:Y:S01]  /*66f0*/  IMAD.MOV.U32 R155, RZ, RZ, R125 ;  /* 0x000000ffff9b7224 */ /* 0x000fe200078e007d */
[----:B------:R-:W2:Y:S01]  /*6700*/  LDL.LU.64 R144, [R1+0x1130] ;  /* 0x0011300001907983 */ /* 0x000ea20000300a00 */
[----:B----4-:R-:W-:Y:S02]  /*6710*/  IMAD.MOV.U32 R158, RZ, RZ, R122 ;  /* 0x000000ffff9e7224 */ /* 0x010fe400078e007a */
[----:B------:R-:W-:Y:S01]  /*6720*/  IMAD.MOV.U32 R157, RZ, RZ, R123 ;  /* 0x000000ffff9d7224 */ /* 0x000fe200078e007b */
[----:B------:R-:W2:Y:S01]  /*6730*/  LDL.LU.64 R142, [R1+0x1128] ;  /* 0x00112800018e7983 */ /* 0x000ea20000300a00 */
[----:B------:R-:W-:Y:S02]  /*6740*/  IMAD.MOV.U32 R160, RZ, RZ, R120 ;  /* 0x000000ffffa07224 */ /* 0x000fe400078e0078 */
[----:B------:R-:W-:Y:S01]  /*6750*/  IMAD.MOV.U32 R159, RZ, RZ, R121 ;  /* 0x000000ffff9f7224 */ /* 0x000fe200078e0079 */
[----:B------:R-:W2:Y:S01]  /*6760*/  LDL.LU.64 R140, [R1+0x1120] ;  /* 0x00112000018c7983 */ /* 0x000ea20000300a00 */
[----:B------:R-:W-:-:S02]  /*6770*/  IMAD.MOV.U32 R162, RZ, RZ, R118 ;  /* 0x000000ffffa27224 */ /* 0x000fc400078e0076 */
[----:B------:R-:W-:Y:S01]  /*6780*/  IMAD.MOV.U32 R161, RZ, RZ, R119 ;  /* 0x000000ffffa17224 */ /* 0x000fe200078e0077 */
[----:B------:R-:W2:Y:S01]  /*6790*/  LDL.LU.64 R138, [R1+0x1118] ;  /* 0x00111800018a7983 */ /* 0x000ea20000300a00 */
[----:B------:R-:W-:Y:S02]  /*67a0*/  IMAD.MOV.U32 R164, RZ, RZ, R116 ;  /* 0x000000ffffa47224 */ /* 0x000fe400078e0074 */
        /* <DEDUP_REMOVED lines=107> */
[----:B------:R-:W-:-:S03]  /*6e60*/  IMAD.MOV.U32 R235, RZ, RZ, R45 ;  /* 0x000000ffffeb7224 */ /* 0x000fc600078e002d */
        /* <DEDUP_REMOVED lines=131> */
[----:B0-----:R-:W2:Y:S04]  /*76a0*/  LDL.LU R24, [R1] ;  /* 0x0000000001187983 */ /* 0x001ea80000300800 */
[----:B------:R-:W2:Y:S04]  /*76b0*/  LDL.LU R25, [R1+0x4] ;  /* 0x0000040001197983 */ /* 0x000ea80000300800 */
[----:B------:R-:W3:Y:S04]  /*76c0*/  LDL.LU R26, [R1+0x8] ;  /* 0x00000800011a7983 */ /* 0x000ee80000300800 */
[----:B------:R-:W3:Y:S04]  /*76d0*/  LDL.LU R27, [R1+0xc] ;  /* 0x00000c00011b7983 */ /* 0x000ee80000300800 */
[----:B------:R-:W4:Y:S04]  /*76e0*/  LDL.LU R28, [R1+0x10] ;  /* 0x00001000011c7983 */ /* 0x000f280000300800 */
[----:B------:R-:W4:Y:S04]  /*76f0*/  LDL.LU R29, [R1+0x14] ;  /* 0x00001400011d7983 */ /* 0x000f280000300800 */
[----:B------:R-:W2:Y:S04]  /*7700*/  LDL.LU R30, [R1+0x18] ;  /* 0x00001800011e7983 */ /* 0x000ea80000300800 */
        /* <DEDUP_REMOVED lines=13> */
[----:B------:R-:W3:Y:S01]  /*77e0*/  LDL.LU R44, [R1+0x50] ;  /* 0x00005000012c7983 */ /* 0x000ee20000300800 */
[----:B------:R-:W-:-:S02]  /*77f0*/  IMAD.MOV.U32 R150, RZ, RZ, R2 ;  /* 0x000000ffff967224 */ /* 0x000fc400078e0002 */
[----:B------:R-:W-:Y:S02]  /*7800*/  IMAD.MOV.U32 R151, RZ, RZ, R0 ;  /* 0x000000ffff977224 */ /* 0x000fe400078e0000 */
[----:B------:R-:W-:Y:S02]  /*7810*/  IMAD.MOV.U32 R148, RZ, RZ, R4 ;  /* 0x000000ffff947224 */ /* 0x000fe400078e0004 */
[----:B------:R-:W-:Y:S02]  /*7820*/  IMAD.MOV.U32 R149, RZ, RZ, R3 ;  /* 0x000000ffff957224 */ /* 0x000fe400078e0003 */
[----:B------:R-:W-:Y:S02]  /*7830*/  IMAD.MOV.U32 R146, RZ, RZ, R6 ;  /* 0x000000ffff927224 */ /* 0x000fe400078e0006 */
[----:B------:R-:W-:Y:S02]  /*7840*/  IMAD.MOV.U32 R147, RZ, RZ, R5 ;  /* 0x000000ffff937224 */ /* 0x000fe400078e0005 */
        /* <DEDUP_REMOVED lines=154> */
[----:B---3--:R-:W-:Y:S04]  /*81f0*/  STL.64 [R1+0xda0], R44 ;  /* 0x000da02c01007387 */ /* 0x008fe80000100a00 */
[----:B--2---:R-:W-:Y:S04]  /*8200*/  STL.64 [R1+0xd98], R42 ;  /* 0x000d982a01007387 */ /* 0x004fe80000100a00 */
[----:B----4-:R-:W-:Y:S04]  /*8210*/  STL.64 [R1+0xd90], R40 ;  /* 0x000d902801007387 */ /* 0x010fe80000100a00 */
        /* <DEDUP_REMOVED lines=72> */
[----:B------:R-:W-:-:S02]  /*86a0*/  UIADD3 UR20, UR12, 0x4, URZ ;  /* 0x000000040c147890 */ /* 0x000fc4000fffe03f */
[----:B------:R-:W-:Y:S01]  /*86b0*/  UIADD3 UR22, UR11, 0x4, URZ ;  /* 0x000000040b167890 */ /* 0x000fe2000fffe03f */
[----:B------:R-:W-:Y:S01]  /*86c0*/  UMOV UR21, 0x40000040 ;  /* 0x4000004000157882 */ /* 0x000fe20000000000 */
[----:B------:R-:W-:Y:S01]  /*86d0*/  UMOV UR23, 0x40000040 ;  /* 0x4000004000177882 */ /* 0x000fe20000000000 */
        /* <DEDUP_REMOVED lines=9> */
[----:B------:R-:W-:Y:S01]  /*8770*/  STL.64 [R1+0x230], R36 ;  /* 0x0002302401007387 */ /* 0x000fe20000100a00 */
[----:B------:R-:W-:-:S03]  /*8780*/  IMAD.MOV.U32 R7, RZ, RZ, R150 ;  /* 0x000000ffff077224 */ /* 0x000fc600078e0096 */
[----:B------:R-:W-:Y:S01]  /*8790*/  STL.64 [R1+0x238], R38 ;  /* 0x0002382601007387 */ /* 0x000fe20000100a00 */
[----:B------:R-:W-:-:S03]  /*87a0*/  IMAD.MOV.U32 R6, RZ, RZ, R151 ;  /* 0x000000ffff067224 */ /* 0x000fc600078e0097 */
[----:B------:R-:W-:Y:S01]  /*87b0*/  STL.64 [R1+0x240], R40 ;  /* 0x0002402801007387 */ /* 0x000fe20000100a00 */
[----:B------:R-:W-:-:S03]  /*87c0*/  IMAD.MOV.U32 R9, RZ, RZ, R148 ;  /* 0x000000ffff097224 */ /* 0x000fc600078e0094 */
[----:B------:R-:W-:Y:S01]  /*87d0*/  STL.64 [R1+0x248], R42 ;  /* 0x0002482a01007387 */ /* 0x000fe20000100a00 */
[----:B------:R-:W-:-:S03]  /*87e0*/  IMAD.MOV.U32 R8, RZ, RZ, R149 ;  /* 0x000000ffff087224 */ /* 0x000fc600078e0095 */
[----:B------:R0:W-:Y:S01]  /*87f0*/  STL [R1+0x250], R44 ;  /* 0x0002502c01007387 */ /* 0x0001e20000100800 */
[----:B------:R-:W-:Y:S02]  /*8800*/  IMAD.MOV.U32 R11, RZ, RZ, R146 ;  /* 0x000000ffff0b7224 */ /* 0x000fe400078e0092 */
        /* <DEDUP_REMOVED lines=152> */
[----:B------:R-:W-:-:S03]  /*9190*/  IMAD.MOV.U32 R5, RZ, RZ, R45 ;  /* 0x000000ffff057224 */ /* 0x000fc600078e002d */
        /* <DEDUP_REMOVED lines=14> */
[----:B------:R-:W-:-:S02]  /*9280*/  UMOV UR21, 0x40000040 ;  /* 0x4000004000157882 */ /* 0x000fc40000000000 */
        /* <DEDUP_REMOVED lines=24> */
[----:B--2---:R-:W-:-:S06]  /*9410*/  WARPGROUP.ARRIVE ;  /* 0x00000000000079c5 */ /* 0x004fcc0000000000 */
[----:B------:R-:W-:Y:S03]  /*9420*/  QGMMA.64x256x32.F32.E4M3.E4M3 R24, gdesc[UR20], R24, gsb0 ;  /* 0x03e00000141879f3 */ /* 0x000fe60008000818 */
        /* <DEDUP_REMOVED lines=398> */
[----:B------:R-:W-:-:S02]  /*ad10*/  IMAD.MOV.U32 R45, RZ, RZ, R5 ;  /* 0x000000ffff2d7224 */ /* 0x000fc400078e0005 */
        /* <DEDUP_REMOVED lines=9> */
[----:B------:R0:W5:Y:S01]  /*adb0*/  LDL.LU R5, [R1+0xb48] ;  /* 0x000b480001057983 */ /* 0x0001620000300800 */
[----:B------:R-:W-:Y:S01]  /*adc0*/  IMAD.MOV.U32 R51, RZ, RZ, R234 ;  /* 0x000000ffff337224 */ /* 0x000fe200078e00ea */
[----:B------:R-:W-:Y:S01]  /*add0*/  ULDC UR11, c[0x0][0x50c] ;  /* 0x00014300000b7ab9 */ /* 0x000fe20000000800 */
[----:B------:R-:W-:Y:S01]  /*ade0*/  IMAD.MOV.U32 R52, RZ, RZ, R233 ;  /* 0x000000ffff347224 */ /* 0x000fe200078e00e9 */
[----:B------:R0:W5:Y:S01]  /*adf0*/  LDL.LU R4, [R1+0xb44] ;  /* 0x000b440001047983 */ /* 0x0001620000300800 */
[----:B------:R-:W-:-:S02]  /*ae00*/  IMAD.MOV.U32 R53, RZ, RZ, R232 ;  /* 0x000000ffff357224 */ /* 0x000fc400078e00e8 */
[----:B------:R-:W-:Y:S01]  /*ae10*/  IMAD.MOV.U32 R54, RZ, RZ, R231 ;  /* 0x000000ffff367224 */ /* 0x000fe200078e00e7 */
[----:B------:R0:W5:Y:S01]  /*ae20*/  LDL.LU R3, [R1+0xb40] ;  /* 0x000b400001037983 */ /* 0x0001620000300800 */
[----:B------:R-:W-:Y:S02]  /*ae30*/  IMAD.MOV.U32 R55, RZ, RZ, R230 ;  /* 0x000000ffff377224 */ /* 0x000fe400078e00e6 */
[----:B------:R-:W-:Y:S01]  /*ae40*/  IMAD.MOV.U32 R56, RZ, RZ, R229 ;  /* 0x000000ffff387224 */ /* 0x000fe200078e00e5 */
[----:B------:R0:W5:Y:S01]  /*ae50*/  LDL.LU R2, [R1+0xb3c] ;  /* 0x000b3c0001027983 */ /* 0x0001620000300800 */
[----:B------:R-:W-:Y:S02]  /*ae60*/  IMAD.MOV.U32 R57, RZ, RZ, R228 ;  /* 0x000000ffff397224 */ /* 0x000fe400078e00e4 */
[----:B------:R-:W-:Y:S01]  /*ae70*/  IMAD.MOV.U32 R58, RZ, RZ, R227 ;  /* 0x000000ffff3a7224 */ /* 0x000fe200078e00e3 */
[----:B------:R0:W5:Y:S01]  /*ae80*/  LDL.LU R0, [R1+0xb38] ;  /* 0x000b380001007983 */ /* 0x0001620000300800 */
        /* <DEDUP_REMOVED lines=75> */
[----:B------:R-:W-:Y:S01]  /*b340*/  IMAD.MOV.U32 R134, RZ, RZ, R23 ;  /* 0x000000ffff867224 */ /* 0x000fe200078e0017 */
[----:B------:R-:W3:Y:S01]  /*b350*/  LDL.LU.64 R152, [R1+0xb0] ;  /* 0x0000b00001987983 */ /* 0x000ee20000300a00 */
[----:B------:R-:W-:Y:S02]  /*b360*/  IMAD.MOV.U32 R135, RZ, RZ, R22 ;  /* 0x000000ffff877224 */ /* 0x000fe400078e0016 */
[----:B------:R-:W-:Y:S01]  /*b370*/  IMAD.MOV.U32 R136, RZ, RZ, R21 ;  /* 0x000000ffff887224 */ /* 0x000fe200078e0015 */
[----:B------:R-:W3:Y:S01]  /*b380*/  LDL.LU.64 R154, [R1+0xb8] ;  /* 0x0000b800019a7983 */ /* 0x000ee20000300a00 */
[----:B------:R-:W-:-:S02]  /*b390*/  IMAD.MOV.U32 R137, RZ, RZ, R20 ;  /* 0x000000ffff897224 */ /* 0x000fc400078e0014 */
[----:B------:R-:W-:Y:S01]  /*b3a0*/  IMAD.MOV.U32 R138, RZ, RZ, R19 ;  /* 0x000000ffff8a7224 */ /* 0x000fe200078e0013 */
[----:B------:R-:W3:Y:S01]  /*b3b0*/  LDL.LU.64 R156, [R1+0xc0] ;  /* 0x0000c000019c7983 */ /* 0x000ee20000300a00 */
        /* <DEDUP_REMOVED lines=18> */
[----:B------:R-:W-:-:S03]  /*b4e0*/  IMAD.MOV.U32 R151, RZ, RZ, R6 ;  /* 0x000000ffff977224 */ /* 0x000fc600078e0006 */
[----:B------:R-:W3:Y:S04]  /*b4f0*/  LDL.LU.64 R170, [R1+0xf8] ;  /* 0x0000f80001aa7983 */ /* 0x000ee80000300a00 */
        /* <DEDUP_REMOVED lines=19> */
[----:B------:R-:W3:Y:S01]  /*b630*/  LDL.LU.64 R210, [R1+0x198] ;  /* 0x0001980001d27983 */ /* 0x000ee20000300a00 */
[----:B--2---:R-:W-:-:S03]  /*b640*/  WARPGROUP.ARRIVE ;  /* 0x00000000000079c5 */ /* 0x004fc60000000000 */
[----:B------:R-:W3:Y:S04]  /*b650*/  LDL.LU.64 R212, [R1+0x1a0] ;  /* 0x0001a00001d47983 */ /* 0x000ee80000300a00 */
[----:B------:R-:W3:Y:S01]  /*b660*/  LDL.LU.64 R214, [R1+0x1a8] ;  /* 0x0001a80001d67983 */ /* 0x000ee20000300a00 */
[----:B------:R-:W-:Y:S03]  /*b670*/  QGMMA.64x256x32.F32.E4M3.E4M3 R24, gdesc[UR20], R24, gsb0 ;  /* 0x03e00000141879f3 */ /* 0x000fe60008000818 */
        /* <DEDUP_REMOVED lines=10> */
[----:B------:R-:W-:-:S03]  /*b720*/  WARPGROUP.DEPBAR.LE gsb0, 0x0 ;  /* 0x00008000000079c5 */ /* 0x000fc60000010000 */
        /* <DEDUP_REMOVED lines=64> */
[----:B-1----:R-:W3:Y:S04]  /*bb30*/  LDL.LU.64 R150, [R1+0xb30] ;  /* 0x000b300001967983 */ /* 0x002ee80000300a00 */
        /* <DEDUP_REMOVED lines=21> */
[----:B------:R-:W-:Y:S01]  /*bc90*/  UIADD3 UR20, UR12, 0x406, URZ ;  /* 0x000004060c147890 */ /* 0x000fe2000fffe03f */
[----:B------:R-:W-:-:S02]  /*bca0*/  UMOV UR21, 0x40000040 ;  /* 0x4000004000157882 */ /* 0x000fc40000000000 */
        /* <DEDUP_REMOVED lines=42> */
[----:B---3--:R-:W-:-:S06]  /*bf50*/  WARPGROUP.ARRIVE ;  /* 0x00000000000079c5 */ /* 0x008fcc0000000000 */
[----:B------:R-:W-:Y:S01]  /*bf60*/  QGMMA.64x256x32.F32.E4M3.E4M3 R108, gdesc[UR20], R108, gsb0 ;  /* 0x03e00000146c79f3 */ /* 0x000fe2000800086c */
        /* <DEDUP_REMOVED lines=24> */
[----:B------:R-:W-:-:S03]  /*c0f0*/  WARPGROUP.DEPBAR.LE gsb0, 0x0 ;  /* 0x00008000000079c5 */ /* 0x000fc60000010000 */
        /* <DEDUP_REMOVED lines=64> */
[----:B-1----:R-:W2:Y:S04]  /*c500*/  LDL.LU.64 R150, [R1+0x930] ;  /* 0x0009300001967983 */ /* 0x002ea80000300a00 */
        /* <DEDUP_REMOVED lines=62> */
[----:B--2---:R-:W-:-:S06]  /*c8f0*/  WARPGROUP.ARRIVE ;  /* 0x00000000000079c5 */ /* 0x004fcc0000000000 */
[----:B------:R-:W-:Y:S01]  /*c900*/  QGMMA.64x256x32.F32.E4M3.E4M3 R24, gdesc[UR20], R24, gsb0 ;  /* 0x03e00000141879f3 */ /* 0x000fe20008000818 */
        /* <DEDUP_REMOVED lines=10> */
[----:B------:R-:W-:-:S03]  /*c9b0*/  UISETP.NE.AND UP0, UPT, UR11, 0x4, UPT ;  /* 0x000000040b00788c */ /* 0x000fc6000bf05270 */
[----:B------:R0:W-:Y:S04]  /*c9c0*/  STL [R1+0x420], RZ ;  /* 0x000420ff01007387 */ /* 0x0001e80000100800 */
[----:B------:R0:W-:Y:S04]  /*c9d0*/  STL [R1+0x41c], RZ ;  /* 0x00041cff01007387 */ /* 0x0001e80000100800 */
[----:B------:R0:W-:Y:S04]  /*c9e0*/  STL [R1+0x418], RZ ;  /* 0x000418ff01007387 */ /* 0x0001e80000100800 */
[----:B------:R0:W-:Y:S01]  /*c9f0*/  STL [R1+0x414], RZ ;  /* 0x000414ff01007387 */ /* 0x0001e20000100800 */
[----:B------:R-:W-:-:S03]  /*ca00*/  USEL UR19, URZ, 0x1, UP0 ;  /* 0x000000013f137887 */ /* 0x000fc60008000000 */
[----:B------:R0:W-:Y:S04]  /*ca10*/  STL [R1+0x410], RZ ;  /* 0x000410ff01007387 */ /* 0x0001e80000100800 */
[----:B------:R0:W-:Y:S04]  /*ca20*/  STL [R1+0x40c], RZ ;  /* 0x00040cff01007387 */ /* 0x0001e80000100800 */
[----:B------:R0:W-:Y:S04]  /*ca30*/  STL [R1+0x408], RZ ;  /* 0x000408ff01007387 */ /* 0x0001e80000100800 */
[----:B------:R0:W-:Y:S04]  /*ca40*/  STL [R1+0x404], RZ ;  /* 0x000404ff01007387 */ /* 0x0001e80000100800 */
[----:B------:R0:W-:Y:S01]  /*ca50*/  STL [R1+0x400], RZ ;  /* 0x000400ff01007387 */ /* 0x0001e20000100800 */
[----:B------:R-:W-:Y:S01]  /*ca60*/  ISETP.NE.AND P0, PT, RZ, UR19, PT ;  /* 0x00000013ff007c0c */ /* 0x000fe2000bf05270 */
[----:B------:R-:W-:Y:S01]  /*ca70*/  UMOV UR6, 0x4 ;  /* 0x0000000400067882 */ /* 0x000fe20000000000 */
[----:B------:R-:W-:Y:S01]  /*ca80*/  IMAD.MOV.U32 R7, RZ, RZ, R234 ;  /* 0x000000ffff077224 */ /* 0x000fe200078e00ea */
[----:B------:R-:W-:Y:S01]  /*ca90*/  CS2R R236, SRZ ;  /* 0x0000000000ec7805 */ /* 0x000fe2000001ff00 */
[----:B------:R-:W-:Y:S01]  /*caa0*/  IMAD.MOV.U32 R6, RZ, RZ, R235 ;  /* 0x000000ffff067224 */ /* 0x000fe200078e00eb */
[----:B---3--:R-:W-:-:S02]  /*cab0*/  CS2R R234, SRZ ;  /* 0x0000000000ea7805 */ /* 0x008fc4000001ff00 */
[----:B------:R-:W-:Y:S02]  /*cac0*/  CS2R R232, SRZ ;  /* 0x0000000000e87805 */ /* 0x000fe4000001ff00 */
[----:B------:R-:W-:Y:S02]  /*cad0*/  CS2R R230, SRZ ;  /* 0x0000000000e67805 */ /* 0x000fe4000001ff00 */
[----:B------:R-:W-:Y:S02]  /*cae0*/  CS2R R228, SRZ ;  /* 0x0000000000e47805 */ /* 0x000fe4000001ff00 */
[----:B------:R-:W-:Y:S02]  /*caf0*/  CS2R R226, SRZ ;  /* 0x0000000000e27805 */ /* 0x000fe4000001ff00 */
[----:B------:R-:W-:Y:S02]  /*cb00*/  CS2R R224, SRZ ;  /* 0x0000000000e07805 */ /* 0x000fe4000001ff00 */
[----:B------:R-:W-:-:S02]  /*cb10*/  CS2R R222, SRZ ;  /* 0x0000000000de7805 */ /* 0x000fc4000001ff00 */
        /* <DEDUP_REMOVED lines=42> */
[----:B------:R-:W-:Y:S01]  /*cdc0*/  CS2R R8, SRZ ;  /* 0x0000000000087805 */ /* 0x000fe2000001ff00 */
[----:B------:R-:W-:Y:S02]  /*cdd0*/  WARPGROUP.DEPBAR.LE gsb0, 0x0 ;  /* 0x00008000000079c5 */ /* 0x000fe40000010000 */
[----:B0-----:R-:W-:Y:S05]  /*cde0*/  @!P0 BRA `(.L_x_22) ;  /* 0x0000003c00608947 */ /* 0x001fea0003800000 */
[----:B------:R0:W-:Y:S04]  /*cdf0*/  STL [R1+0x900], R126 ;  /* 0x0009007e01007387 */ /* 0x0001e80000100800 */
[----:B------:R-:W2:Y:S04]  /*ce00*/  LDL R8, [R1+0x200] ;  /* 0x0002000001087983 */ /* 0x000ea80000100800 */
[----:B------:R-:W3:Y:S04]  /*ce10*/  LDL R9, [R1+0x204] ;  /* 0x0002040001097983 */ /* 0x000ee80000100800 */
[----:B0-----:R-:W4:Y:S04]  /*ce20*/  LDL R126, [R1+0x8] ;  /* 0x00000800017e7983 */ /* 0x001f280000100800 */
[----:B------:R-:W3:Y:S04]  /*ce30*/  LDL R10, [R1+0x208] ;  /* 0x00020800010a7983 */ /* 0x000ee80000100800 */
        /* <DEDUP_REMOVED lines=97> */
[----:B------:R0:W-:Y:S04]  /*d450*/  STL [R1+0x8fc], R127 ;  /* 0x0008fc7f01007387 */ /* 0x0001e80000100800 */
[----:B0-----:R-:W2:Y:S04]  /*d460*/  LDL R127, [R1+0x4] ;  /* 0x00000400017f7983 */ /* 0x001ea80000100800 */
[----:B------:R0:W-:Y:S04]  /*d470*/  STL [R1+0x8f8], R128 ;  /* 0x0008f88001007387 */ /* 0x0001e80000100800 */
[----:B0-----:R-:W4:Y:S04]  /*d480*/  LDL R128, [R1] ;  /* 0x0000000001807983 */ /* 0x001f280000100800 */
[----:B------:R0:W-:Y:S04]  /*d490*/  STL [R1+0x8f4], R129 ;  /* 0x0008f48101007387 */ /* 0x0001e80000100800 */
[----:B0-----:R-:W3:Y:S04]  /*d4a0*/  LDL R129, [R1+0x3fc] ;  /* 0x0003fc0001817983 */ /* 0x001ee80000100800 */
[----:B------:R0:W-:Y:S04]  /*d4b0*/  STL [R1+0x8f0], R130 ;  /* 0x0008f08201007387 */ /* 0x0001e80000100800 */
[----:B0-----:R-:W2:Y:S04]  /*d4c0*/  LDL R130, [R1+0x3f8] ;  /* 0x0003f80001827983 */ /* 0x001ea80000100800 */
[----:B------:R0:W-:Y:S04]  /*d4d0*/  STL [R1+0x8ec], R131 ;  /* 0x0008ec8301007387 */ /* 0x0001e80000100800 */
[----:B0-----:R-:W4:Y:S04]  /*d4e0*/  LDL R131, [R1+0x3f4] ;  /* 0x0003f40001837983 */ /* 0x001f280000100800 */
        /* <DEDUP_REMOVED lines=40> */
[----:B-----5:R0:W-:Y:S04]  /*d770*/  STL [R1+0x898], R5 ;  /* 0x0008980501007387 */ /* 0x0201e80000100800 */
        /* <DEDUP_REMOVED lines=8> */
[----:B0-----:R-:W3:Y:S01]  /*d800*/  LDL R0, [R1+0x390] ;  /* 0x0003900001007983 */ /* 0x001ee20000100800 */
[----:B--2---:R-:W-:-:S05]  /*d810*/  FADD R3, RZ, R3 ;  /* 0x00000003ff037221 */ /* 0x004fca0000000000 */
[----:B------:R0:W-:Y:S01]  /*d820*/  STL [R1+0x400], R3 ;  /* 0x0004000301007387 */ /* 0x0001e20000100800 */
[----:B----4-:R-:W-:-:S01]  /*d830*/  FADD R237, RZ, R2 ;  /* 0x00000002ffed7221 */ /* 0x010fc20000000000 */
[----:B------:R-:W-:Y:S01]  /*d840*/  FADD R2, RZ, R5 ;  /* 0x00000005ff027221 */ /* 0x000fe20000000000 */
[----:B0-----:R-:W-:-:S01]  /*d850*/  FADD R3, RZ, R151 ;  /* 0x00000097ff037221 */ /* 0x001fc20000000000 */
[----:B---3--:R-:W-:Y:S01]  /*d860*/  FADD R236, RZ, R0 ;  /* 0x00000000ffec7221 */ /* 0x008fe20000000000 */
[----:B------:R-:W-:-:S05]  /*d870*/  FADD R0, RZ, R4 ;  /* 0x00000004ff007221 */ /* 0x000fca0000000000 */
[----:B------:R0:W-:Y:S04]  /*d880*/  STL [R1+0x404], R0 ;  /* 0x0004040001007387 */ /* 0x0001e80000100800 */
[----:B------:R1:W-:Y:S01]  /*d890*/  STL [R1+0x408], R2 ;  /* 0x0004080201007387 */ /* 0x0003e20000100800 */
[----:B0-----:R-:W-:-:S03]  /*d8a0*/  FADD R0, RZ, R150 ;  /* 0x00000096ff007221 */ /* 0x001fc60000000000 */
[----:B------:R0:W-:Y:S01]  /*d8b0*/  STL [R1+0x40c], R3 ;  /* 0x00040c0301007387 */ /* 0x0001e20000100800 */
[----:B-1----:R-:W-:-:S03]  /*d8c0*/  FADD R2, RZ, R149 ;  /* 0x00000095ff027221 */ /* 0x002fc60000000000 */
[----:B------:R1:W-:Y:S04]  /*d8d0*/  STL [R1+0x410], R0 ;  /* 0x0004100001007387 */ /* 0x0003e80000100800 */
[----:B------:R2:W-:Y:S01]  /*d8e0*/  STL [R1+0x414], R2 ;  /* 0x0004140201007387 */ /* 0x0005e20000100800 */
[----:B0-----:R-:W-:-:S01]  /*d8f0*/  FADD R3, RZ, R148 ;  /* 0x00000094ff037221 */ /* 0x001fc20000000000 */
[----:B-1----:R-:W-:-:S04]  /*d900*/  FADD R0, RZ, R147 ;  /* 0x00000093ff007221 */ /* 0x002fc80000000000 */
[----:B------:R0:W-:Y:S01]  /*d910*/  STL [R1+0x418], R3 ;  /* 0x0004180301007387 */ /* 0x0001e20000100800 */
[----:B--2---:R-:W-:-:S03]  /*d920*/  FADD R2, RZ, R146 ;  /* 0x00000092ff027221 */ /* 0x004fc60000000000 */
        /* <DEDUP_REMOVED lines=36> */
[----:B------:R-:W-:Y:S04]  /*db70*/  STL [R1+0x464], R0 ;  /* 0x0004640001007387 */ /* 0x000fe80000100800 */
[----:B------:R1:W-:Y:S01]  /*db80*/  STL [R1+0x468], R2 ;  /* 0x0004680201007387 */ /* 0x0003e20000100800 */
[----:B0-----:R-:W-:-:S03]  /*db90*/  FADD R3, RZ, R127 ;  /* 0x0000007fff037221 */ /* 0x001fc60000000000 */
[----:B-1----:R-:W2:Y:S04]  /*dba0*/  LDL R2, [R1+0xc] ;  /* 0x00000c0001027983 */ /* 0x002ea80000100800 */
[----:B------:R0:W-:Y:S04]  /*dbb0*/  STL [R1+0x46c], R3 ;  /* 0x00046c0301007387 */ /* 0x0001e80000100800 */
[----:B------:R-:W3:Y:S04]  /*dbc0*/  LDL R4, [R1+0x14] ;  /* 0x0000140001047983 */ /* 0x000ee80000100800 */
[----:B------:R-:W4:Y:S04]  /*dbd0*/  LDL R5, [R1+0x18] ;  /* 0x0000180001057983 */ /* 0x000f280000100800 */
[----:B0-----:R-:W3:Y:S04]  /*dbe0*/  LDL R3, [R1+0x10] ;  /* 0x0000100001037983 */ /* 0x001ee80000100800 */
[----:B------:R-:W4:Y:S04]  /*dbf0*/  LDL R151, [R1+0x1c] ;  /* 0x00001c0001977983 */ /* 0x000f280000100800 */
        /* <DEDUP_REMOVED lines=22> */
[----:B------:R-:W4:Y:S01]  /*dd60*/  LDL R128, [R1+0x78] ;  /* 0x0000780001807983 */ /* 0x000f220000100800 */
[----:B------:R-:W-:-:S03]  /*dd70*/  IMAD.MOV.U32 R0, RZ, RZ, R126 ;  /* 0x000000ffff007224 */ /* 0x000fc600078e007e */
[----:B------:R-:W4:Y:S04]  /*dd80*/  LDL R127, [R1+0x7c] ;  /* 0x00007c00017f7983 */ /* 0x000f280000100800 */
[----:B------:R-:W4:Y:S01]  /*dd90*/  LDL R126, [R1+0x80] ;  /* 0x00008000017e7983 */ /* 0x000f220000100800 */
[----:B------:R-:W-:-:S05]  /*dda0*/  FADD R0, RZ, R0 ;  /* 0x00000000ff007221 */ /* 0x000fca0000000000 */
[----:B------:R2:W-:Y:S02]  /*ddb0*/  STL [R1+0x470], R0 ;  /* 0x0004700001007387 */ /* 0x0005e40000100800 */
[----:B--2---:R-:W-:-:S05]  /*ddc0*/  FADD R0, RZ, R2 ;  /* 0x00000002ff007221 */ /* 0x004fca0000000000 */
[----:B------:R4:W-:Y:S01]  /*ddd0*/  STL [R1+0x474], R0 ;  /* 0x0004740001007387 */ /* 0x0009e20000100800 */
[----:B---3--:R-:W-:-:S01]  /*dde0*/  FADD R2, RZ, R3 ;  /* 0x00000003ff027221 */ /* 0x008fc20000000000 */
[----:B------:R-:W-:Y:S01]  /*ddf0*/  FADD R3, RZ, R4 ;  /* 0x00000004ff037221 */ /* 0x000fe20000000000 */
[----:B----4-:R-:W-:-:S03]  /*de00*/  FADD R0, RZ, R5 ;  /* 0x00000005ff007221 */ /* 0x010fc60000000000 */
[----:B------:R0:W-:Y:S04]  /*de10*/  STL [R1+0x478], R2 ;  /* 0x0004780201007387 */ /* 0x0001e80000100800 */
        /* <DEDUP_REMOVED lines=51> */
[----:B-1----:R-:W-:Y:S02]  /*e150*/  FADD R3, RZ, R126 ;  /* 0x0000007eff037221 */ /* 0x002fe40000000000 */
[----:B--2---:R-:W2:Y:S04]  /*e160*/  LDL R0, [R1+0x84] ;  /* 0x0000840001007983 */ /* 0x004ea80000100800 */
[----:B------:R0:W-:Y:S04]  /*e170*/  STL [R1+0x4e4], R2 ;  /* 0x0004e40201007387 */ /* 0x0001e80000100800 */
[----:B0-----:R-:W3:Y:S04]  /*e180*/  LDL R2, [R1+0x88] ;  /* 0x0000880001027983 */ /* 0x001ee80000100800 */
[----:B------:R0:W-:Y:S04]  /*e190*/  STL [R1+0x4e8], R3 ;  /* 0x0004e80301007387 */ /* 0x0001e80000100800 */
[----:B------:R-:W4:Y:S04]  /*e1a0*/  LDL R4, [R1+0x90] ;  /* 0x0000900001047983 */ /* 0x000f280000100800 */
[----:B------:R-:W4:Y:S04]  /*e1b0*/  LDL R5, [R1+0x94] ;  /* 0x0000940001057983 */ /* 0x000f280000100800 */
[----:B0-----:R-:W4:Y:S04]  /*e1c0*/  LDL R3, [R1+0x8c] ;  /* 0x00008c0001037983 */ /* 0x001f280000100800 */
        /* <DEDUP_REMOVED lines=26> */
[----:B--2---:R-:W-:-:S05]  /*e370*/  FADD R0, RZ, R0 ;  /* 0x00000000ff007221 */ /* 0x004fca0000000000 */
[----:B------:R3:W-:Y:S02]  /*e380*/  STL [R1+0x4ec], R0 ;  /* 0x0004ec0001007387 */ /* 0x0007e40000100800 */
[----:B---3--:R-:W-:-:S05]  /*e390*/  FADD R0, RZ, R2 ;  /* 0x00000002ff007221 */ /* 0x008fca0000000000 */
[----:B------:R0:W-:Y:S01]  /*e3a0*/  STL [R1+0x4f0], R0 ;  /* 0x0004f00001007387 */ /* 0x0001e20000100800 */
[----:B----4-:R-:W-:-:S01]  /*e3b0*/  FADD R2, RZ, R3 ;  /* 0x00000003ff027221 */ /* 0x010fc20000000000 */
[----:B------:R-:W-:Y:S01]  /*e3c0*/  FADD R3, RZ, R4 ;  /* 0x00000004ff037221 */ /* 0x000fe20000000000 */
[----:B0-----:R-:W-:-:S03]  /*e3d0*/  FADD R0, RZ, R5 ;  /* 0x00000005ff007221 */ /* 0x001fc60000000000 */
        /* <DEDUP_REMOVED lines=91> */
[----:B0-----:R-:W-:Y:S01]  /*e990*/  FADD R0, RZ, R4 ;  /* 0x00000004ff007221 */ /* 0x001fe20000000000 */
[----:B------:R-:W-:-:S03]  /*e9a0*/  FADD R3, RZ, R5 ;  /* 0x00000005ff037221 */ /* 0x000fc60000000000 */
[----:B------:R0:W-:Y:S04]  /*e9b0*/  STL [R1+0x570], R2 ;  /* 0x0005700201007387 */ /* 0x0001e80000100800 */
[----:B------:R1:W-:Y:S01]  /*e9c0*/  STL [R1+0x574], R0 ;  /* 0x0005740001007387 */ /* 0x0003e20000100800 */
[----:B0-----:R-:W-:-:S03]  /*e9d0*/  FADD R2, RZ, R151 ;  /* 0x00000097ff027221 */ /* 0x001fc60000000000 */
[----:B------:R0:W-:Y:S01]  /*e9e0*/  STL [R1+0x578], R3 ;  /* 0x0005780301007387 */ /* 0x0001e20000100800 */
[----:B-1----:R-:W-:-:S03]  /*e9f0*/  FADD R0, RZ, R150 ;  /* 0x00000096ff007221 */ /* 0x002fc60000000000 */
        /* <DEDUP_REMOVED lines=48> */
[----:B------:R-:W2:Y:S04]  /*ed00*/  LDL R126, [R1+0x17c] ;  /* 0x00017c00017e7983 */ /* 0x000ea80000100800 */
[----:B------:R1:W-:Y:S04]  /*ed10*/  STL [R1+0x5dc], R2 ;  /* 0x0005dc0201007387 */ /* 0x0003e80000100800 */
[----:B------:R-:W3:Y:S04]  /*ed20*/  LDL R127, [R1+0x180] ;  /* 0x00018000017f7983 */ /* 0x000ee80000100800 */
[----:B------:R4:W-:Y:S04]  /*ed30*/  STL [R1+0x5e0], R0 ;  /* 0x0005e00001007387 */ /* 0x0009e80000100800 */
        /* <DEDUP_REMOVED lines=26> */
[----:B0-----:R-:W3:Y:S04]  /*eee0*/  LDL R3, [R1+0x1ec] ;  /* 0x0001ec0001037983 */ /* 0x001ee80000100800 */
[----:B-1----:R-:W3:Y:S04]  /*eef0*/  LDL R2, [R1+0x1f0] ;  /* 0x0001f00001027983 */ /* 0x002ee80000100800 */
[----:B----4-:R-:W4:Y:S01]  /*ef00*/  LDL R0, [R1+0x1f4] ;  /* 0x0001f40001007983 */ /* 0x010f220000100800 */
[----:B------:R-:W-:-:S01]  /*ef10*/  FADD R7, RZ, R7 ;  /* 0x00000007ff077221 */ /* 0x000fc20000000000 */
[----:B------:R-:W-:Y:S01]  /*ef20*/  FADD R6, RZ, R6 ;  /* 0x00000006ff067221 */ /* 0x000fe20000000000 */
[----:B--2---:R-:W-:-:S05]  /*ef30*/  FADD R126, RZ, R126 ;  /* 0x0000007eff7e7221 */ /* 0x004fca0000000000 */
[----:B------:R0:W-:Y:S01]  /*ef40*/  STL [R1+0x5e4], R126 ;  /* 0x0005e47e01007387 */ /* 0x0001e20000100800 */
[----:B---3--:R-:W-:-:S03]  /*ef50*/  FADD R127, RZ, R127 ;  /* 0x0000007fff7f7221 */ /* 0x008fc60000000000 */
[----:B0-----:R-:W2:Y:S01]  /*ef60*/  LDL.LU R126, [R1+0x900] ;  /* 0x00090000017e7983 */ /* 0x001ea20000300800 */
[----:B------:R-:W-:-:S03]  /*ef70*/  FADD R128, RZ, R128 ;  /* 0x00000080ff807221 */ /* 0x000fc60000000000 */
[----:B------:R0:W-:Y:S01]  /*ef80*/  STL [R1+0x5e8], R127 ;  /* 0x0005e87f01007387 */ /* 0x0001e20000100800 */
[----:B------:R-:W-:-:S01]  /*ef90*/  FADD R129, RZ, R129 ;  /* 0x00000081ff817221 */ /* 0x000fc20000000000 */
[----:B------:R-:W-:Y:S02]  /*efa0*/  FADD R130, RZ, R130 ;  /* 0x00000082ff827221 */ /* 0x000fe40000000000 */
[----:B0-----:R-:W3:Y:S01]  /*efb0*/  LDL.LU R127, [R1+0x8fc] ;  /* 0x0008fc00017f7983 */ /* 0x001ee20000300800 */
[----:B------:R-:W-:-:S03]  /*efc0*/  FADD R131, RZ, R131 ;  /* 0x00000083ff837221 */ /* 0x000fc60000000000 */
[----:B------:R0:W-:Y:S01]  /*efd0*/  STL [R1+0x5ec], R128 ;  /* 0x0005ec8001007387 */ /* 0x0001e20000100800 */
[----:B------:R-:W-:-:S01]  /*efe0*/  FADD R132, RZ, R132 ;  /* 0x00000084ff847221 */ /* 0x000fc20000000000 */
[----:B------:R-:W-:Y:S02]  /*eff0*/  FADD R133, RZ, R133 ;  /* 0x00000085ff857221 */ /* 0x000fe40000000000 */
[----:B0-----:R-:W3:Y:S04]  /*f000*/  LDL.LU R128, [R1+0x8f8] ;  /* 0x0008f80001807983 */ /* 0x001ee80000300800 */
[----:B------:R0:W-:Y:S01]  /*f010*/  STL [R1+0x5f0], R129 ;  /* 0x0005f08101007387 */ /* 0x0001e20000100800 */
[----:B------:R-:W-:-:S01]  /*f020*/  FADD R134, RZ, R134 ;  /* 0x00000086ff867221 */ /* 0x000fc20000000000 */
[----:B------:R-:W-:-:S02]  /*f030*/  FADD R135, RZ, R135 ;  /* 0x00000087ff877221 */ /* 0x000fc40000000000 */
[----:B0-----:R-:W3:Y:S04]  /*f040*/  LDL.LU R129, [R1+0x8f4] ;  /* 0x0008f40001817983 */ /* 0x001ee80000300800 */
[----:B------:R0:W-:Y:S01]  /*f050*/  STL [R1+0x5f4], R130 ;  /* 0x0005f48201007387 */ /* 0x0001e20000100800 */
[----:B------:R-:W-:-:S01]  /*f060*/  FADD R136, RZ, R136 ;  /* 0x00000088ff887221 */ /* 0x000fc20000000000 */
[----:B------:R-:W-:Y:S02]  /*f070*/  FADD R137, RZ, R137 ;  /* 0x00000089ff897221 */ /* 0x000fe40000000000 */
[----:B0-----:R-:W3:Y:S04]  /*f080*/  LDL.LU R130, [R1+0x8f0] ;  /* 0x0008f00001827983 */ /* 0x001ee80000300800 */
[----:B------:R0:W-:Y:S01]  /*f090*/  STL [R1+0x5f8], R131 ;  /* 0x0005f88301007387 */ /* 0x0001e20000100800 */
[----:B------:R-:W-:-:S03]  /*f0a0*/  FADD R138, RZ, R138 ;  /* 0x0000008aff8a7221 */ /* 0x000fc60000000000 */
        /* <DEDUP_REMOVED lines=53> */
[----:B----4-:R-:W-:-:S03]  /*f400*/  FADD R0, RZ, R0 ;  /* 0x00000000ff007221 */ /* 0x010fc60000000000 */
[----:B0-----:R-:W4:Y:S04]  /*f410*/  LDL.LU R149, [R1+0x8a4] ;  /* 0x0008a40001957983 */ /* 0x001f280000300800 */
[----:B------:R0:W-:Y:S04]  /*f420*/  STL [R1+0x644], R150 ;  /* 0x0006449601007387 */ /* 0x0001e80000100800 */
[----:B0-----:R-:W4:Y:S04]  /*f430*/  LDL.LU R150, [R1+0x8a0] ;  /* 0x0008a00001967983 */ /* 0x001f280000300800 */
[----:B------:R0:W-:Y:S04]  /*f440*/  STL [R1+0x648], R151 ;  /* 0x0006489701007387 */ /* 0x0001e80000100800 */
[----:B0-----:R-:W4:Y:S04]  /*f450*/  LDL.LU R151, [R1+0x89c] ;  /* 0x00089c0001977983 */ /* 0x001f280000300800 */
[----:B------:R0:W-:Y:S04]  /*f460*/  STL [R1+0x64c], R5 ;  /* 0x00064c0501007387 */ /* 0x0001e80000100800 */
[----:B0-----:R0:W5:Y:S04]  /*f470*/  LDL.LU R5, [R1+0x898] ;  /* 0x0008980001057983 */ /* 0x0011680000300800 */
[----:B------:R1:W-:Y:S04]  /*f480*/  STL [R1+0x650], R4 ;  /* 0x0006500401007387 */ /* 0x0003e80000100800 */
[----:B-1----:R0:W5:Y:S04]  /*f490*/  LDL.LU R4, [R1+0x894] ;  /* 0x0008940001047983 */ /* 0x0021680000300800 */
[----:B------:R1:W-:Y:S04]  /*f4a0*/  STL [R1+0x654], R3 ;  /* 0x0006540301007387 */ /* 0x0003e80000100800 */
[----:B-1----:R0:W5:Y:S04]  /*f4b0*/  LDL.LU R3, [R1+0x890] ;  /* 0x0008900001037983 */ /* 0x0021680000300800 */
[----:B------:R1:W-:Y:S04]  /*f4c0*/  STL [R1+0x658], R2 ;  /* 0x0006580201007387 */ /* 0x0003e80000100800 */
[----:B-1----:R0:W5:Y:S04]  /*f4d0*/  LDL.LU R2, [R1+0x88c] ;  /* 0x00088c0001027983 */ /* 0x0021680000300800 */
[----:B------:R1:W-:Y:S04]  /*f4e0*/  STL [R1+0x65c], R0 ;  /* 0x00065c0001007387 */ /* 0x0003e80000100800 */
[----:B-1----:R0:W5:Y:S04]  /*f4f0*/  LDL.LU R0, [R1+0x888] ;  /* 0x0008880001007983 */ /* 0x0021680000300800 */
[----:B------:R1:W-:Y:S04]  /*f500*/  STL [R1+0x660], R7 ;  /* 0x0006600701007387 */ /* 0x0003e80000100800 */
[----:B------:R2:W-:Y:S01]  /*f510*/  STL [R1+0x664], R6 ;  /* 0x0006640601007387 */ /* 0x0005e20000100800 */
[----:B-1----:R-:W-:-:S01]  /*f520*/  FADD R7, RZ, R24 ;  /* 0x00000018ff077221 */ /* 0x002fc20000000000 */
[----:B--2---:R-:W-:-:S04]  /*f530*/  FADD R6, RZ, R25 ;  /* 0x00000019ff067221 */ /* 0x004fc80000000000 */
        /* <DEDUP_REMOVED lines=203> */
[----:B---3--:R-:W-:-:S04]  /*101f0*/  FADD R6, RZ, R127 ;  /* 0x0000007fff067221 */ /* 0x008fc80000000000 */
        /* <DEDUP_REMOVED lines=43> */
[----:B----4-:R-:W-:-:S04]  /*104b0*/  FADD R6, RZ, R149 ;  /* 0x00000095ff067221 */ /* 0x010fc80000000000 */
[----:B------:R1:W-:Y:S04]  /*104c0*/  STL [R1+0x858], R7 ;  /* 0x0008580701007387 */ /* 0x0003e80000100800 */
[----:B------:R2:W-:Y:S01]  /*104d0*/  STL [R1+0x85c], R6 ;  /* 0x00085c0601007387 */ /* 0x0005e20000100800 */
[----:B-1----:R-:W-:-:S01]  /*104e0*/  FADD R7, RZ, R150 ;  /* 0x00000096ff077221 */ /* 0x002fc20000000000 */
[----:B--2---:R-:W-:-:S04]  /*104f0*/  FADD R6, RZ, R151 ;  /* 0x00000097ff067221 */ /* 0x004fc80000000000 */
[----:B------:R0:W-:Y:S04]  /*10500*/  STL [R1+0x860], R7 ;  /* 0x0008600701007387 */ /* 0x0001e80000100800 */
[----:B------:R0:W-:Y:S01]  /*10510*/  STL [R1+0x864], R6 ;  /* 0x0008640601007387 */ /* 0x0001e20000100800 */
[----:B------:R-:W-:-:S01]  /*10520*/  FADD R8, RZ, R8 ;  /* 0x00000008ff087221 */ /* 0x000fc20000000000 */
[----:B------:R-:W-:Y:S01]  /*10530*/  FADD R9, RZ, R9 ;  /* 0x00000009ff097221 */ /* 0x000fe20000000000 */
        /* <DEDUP_REMOVED lines=98> */
[----:B0-----:R-:W-:-:S06]  /*10b60*/  UMOV UR6, URZ ;  /* 0x0000003f00067c82 */ /* 0x001fcc0008000000 */
.L_x_22:
[----:B------:R-:W-:Y:S01]  /*10b70*/  UIADD3 UR15, UR5, 0x1, URZ ;  /* 0x00000001050f7890 */ /* 0x000fe2000fffe03f */
[----:B------:R-:W-:-:S03]  /*10b80*/  UMOV UR20, 0x1 ;  /* 0x0000000100147882 */ /* 0x000fc60000000000 */
[----:B------:R-:W-:-:S04]  /*10b90*/  UISETP.NE.AND UP0, UPT, UR15, 0x2, UPT ;  /* 0x000000020f00788c */ /* 0x000fc8000bf05270 */
[----:B------:R-:W-:Y:S02]  /*10ba0*/  USEL UR11, URZ, 0x1, UP0 ;  /* 0x000000013f0b7887 */ /* 0x000fe40008000000 */
[----:B------:R-:W-:Y:S02]  /*10bb0*/  USEL UR15, UR15, URZ, UP0 ;  /* 0x0000003f0f0f7287 */ /* 0x000fe40008000000 */
[----:B------:R-:W-:-:S06]  /*10bc0*/  ULOP3.LUT UR11, UR4, UR11, URZ, 0x3c, !UPT ;  /* 0x0000000b040b7292 */ /* 0x000fcc000f8e3c3f */
[----:B------:R-:W-:-:S07]  /*10bd0*/  IMAD.U32 R6, RZ, RZ, UR11 ;  /* 0x0000000bff067e24 */ /* 0x000fce000f8e00ff */
.L_x_17:
[----:B------:R-:W-:-:S04]  /*10be0*/  UISETP.LT.AND UP0, UPT, UR10, 0x1, UPT ;  /* 0x000000010a00788c */ /* 0x000fc8000bf01270 */
[----:B------:R-:W-:-:S04]  /*10bf0*/  USEL UR11, UR10, 0x1, UP0 ;  /* 0x000000010a0b7887 */ /* 0x000fc80008000000 */
[----:B------:R-:W-:-:S04]  /*10c00*/  UIADD3 UR16, UR10, -UR11, URZ ;  /* 0x8000000b0a107290 */ /* 0x000fc8000fffe03f */
[----:B------:R-:W-:-:S06]  /*10c10*/  UISETP.GE.AND UP0, UPT, UR16, 0x1, UPT ;  /* 0x000000011000788c */ /* 0x000fcc000bf06270 */
[----:B------:R-:W-:-:S13]  /*10c20*/  PLOP3.LUT P0, PT, PT, PT, UP0, 0x80, 0x0 ;  /* 0x000000000000781c */ /* 0x000fda0003f0f008 */
[----:B------:R-:W-:Y:S05]  /*10c30*/  @!P0 BRA `(.L_x_23) ;  /* 0x000000f000688947 */ /* 0x000fea0003800000 */
[----:B------:R-:W-:Y:S01]  /*10c40*/  UMOV UR11, UR5 ;  /* 0x00000005000b7c82 */ /* 0x000fe20008000000 */
[----:B------:R-:W-:-:S05]  /*10c50*/  ULDC UR12, c[0x0][0x50c] ;  /* 0x00014300000c7ab9 */ /* 0x000fca0000000800 */
.L_x_31:
[----:B------:R-:W-:-:S06]  /*10c60*/  UISETP.NE.AND UP0, UPT, UR9, 0x3, UPT ;  /* 0x000000030900788c */ /* 0x000fcc000bf05270 */
[----:B------:R-:W-:-:S13]  /*10c70*/  PLOP3.LUT P1, PT, PT, PT, UP0, 0x80, 0x0 ;  /* 0x000000000000781c */ /* 0x000fda0003f2f008 */
[----:B------:R-:W-:Y:S05]  /*10c80*/  @!P1 BRA `(.L_x_24) ;  /* 0x0000000000049947 */ /* 0x000fea0003800000 */
[----:B------:R-:W-:Y:S01]  /*10c90*/  BPT.TRAP 0x1 ;  /* 0x000000040000795c */ /* 0x000fe20000300000 */
.L_x_24:
[----:B------:R-:W0:Y:S01]  /*10ca0*/  S2UR UR21, SR_CgaCtaId ;  /* 0x00000000001579c3 */ /* 0x000e220000008800 */
[----:B------:R-:W-:Y:S01]  /*10cb0*/  UMOV UR13, 0x400 ;  /* 0x00000400000d7882 */ /* 0x000fe20000000000 */
[----:B------:R-:W-:Y:S01]  /*10cc0*/  SHF.L.U32 R7, R6, 0x1f, RZ ;  /* 0x0000001f06077819 */ /* 0x000fe200000006ff */
[----:B0-----:R-:W-:-:S04]  /*10cd0*/  ULEA UR13, UR21, UR13, 0x18 ;  /* 0x0000000d150d7291 */ /* 0x001fc8000f8ec03f */
[----:B------:R-:W-:-:S09]  /*10ce0*/  ULEA UR21, UR15, UR13, 0x3 ;  /* 0x0000000d0f157291 */ /* 0x000fd2000f8e183f */
[----:B------:R0:W2:Y:S01]  /*10cf0*/  SYNCS.PHASECHK.TRANS64.TRYWAIT P0, [UR21], R7 ;  /* 0x00000007ff0075a7 */ /* 0x0000a20008000155 */
[----:B------:R-:W-:Y:S05]  /*10d00*/  @!P1 BRA `(.L_x_25) ;  /* 0x0000000000049947 */ /* 0x000fea0003800000 */
[----:B------:R-:W-:Y:S01]  /*10d10*/  BPT.TRAP 0x1 ;  /* 0x000000040000795c */ /* 0x000fe20000300000 */
.L_x_25:
[----:B--2---:R-:W-:Y:S05]  /*10d20*/  @P0 BRA `(.L_x_26) ;  /* 0x0000000000080947 */ /* 0x004fea0003800000 */
[----:B------:R-:W2:Y:S02]  /*10d30*/  SYNCS.PHASECHK.TRANS64.TRYWAIT P0, [UR21], R7 ;  /* 0x00000007ff0075a7 */ /* 0x000ea40008000155 */
[----:B--2---:R-:W-:Y:S05]  /*10d40*/  @!P0 BRA `(.L_x_27) ;  /* 0x000003c400488947 */ /* 0x004fea0003800000 */
.L_x_26:
        /* <DEDUP_REMOVED lines=64> */
[----:B--2---:R-:W2:Y:S04]  /*11150*/  LDL.LU.64 R108, [R1] ;  /* 0x00000000016c7983 */ /* 0x004ea80000300a00 */
        /* <DEDUP_REMOVED lines=85> */
[----:B--2---:R-:W2:Y:S04]  /*116b0*/  LDL.LU.64 R24, [R1+0x200] ;  /* 0x0002000001187983 */ /* 0x004ea80000300a00 */
        /* <DEDUP_REMOVED lines=64> */
[----:B------:R-:W-:Y:S01]  /*11ac0*/  UISETP.NE.AND UP0, UPT, UR19, URZ, UPT ;  /* 0x0000003f1300728c */ /* 0x000fe2000bf05270 */
[----:B------:R-:W3:Y:S01]  /*11ad0*/  LDL.LU.64 R152, [R1+0xb0] ;  /* 0x0000b00001987983 */ /* 0x000ee20000300a00 */
[----:B------:R-:W-:Y:S02]  /*11ae0*/  USHF.R.U32.HI UR21, URZ, 0x4, UR21 ;  /* 0x000000043f157899 */ /* 0x000fe40008011615 */
[----:B------:R-:W-:Y:S01]  /*11af0*/  USEL UR20, UR20, URZ, !UP0 ;  /* 0x0000003f14147287 */ /* 0x000fe2000c000000 */
[----:B------:R-:W3:Y:S01]  /*11b00*/  LDL.LU.64 R154, [R1+0xb8] ;  /* 0x0000b800019a7983 */ /* 0x000ee20000300a00 */
[----:B------:R-:W-:Y:S02]  /*11b10*/  ULOP3.LUT UR21, UR21, 0x3fff, URZ, 0xc0, !UPT ;  /* 0x00003fff15157892 */ /* 0x000fe4000f8ec03f */
[----:B------:R-:W-:Y:S01]  /*11b20*/  ULOP3.LUT UR19, UR14, 0x10000, URZ, 0xfc, !UPT ;  /* 0x000100000e137892 */ /* 0x000fe2000f8efc3f */
[----:B------:R-:W3:Y:S01]  /*11b30*/  LDL.LU.64 R156, [R1+0xc0] ;  /* 0x0000c000019c7983 */ /* 0x000ee20000300a00 */
[----:B------:R-:W-:-:S02]  /*11b40*/  ULOP3.LUT UR21, UR21, 0x10000, URZ, 0xfc, !UPT ;  /* 0x0001000015157892 */ /* 0x000fc4000f8efc3f */
[----:B------:R-:W-:Y:S01]  /*11b50*/  UISETP.NE.U32.AND UP0, UPT, UR20, URZ, UPT ;  /* 0x0000003f1400728c */ /* 0x000fe2000bf05070 */
[----:B------:R-:W3:Y:S01]  /*11b60*/  LDL.LU.64 R158, [R1+0xc8] ;  /* 0x0000c800019e7983 */ /* 0x000ee20000300a00 */
[----:B------:R-:W-:Y:S02]  /*11b70*/  UIMAD UR19, UR15, 0xc00, UR19 ;  /* 0x00000c000f1378a4 */ /* 0x000fe4000f8e0213 */
[----:B------:R-:W-:Y:S01]  /*11b80*/  ULEA UR26, UR15, UR21, 0xb ;  /* 0x000000150f1a7291 */ /* 0x000fe2000f8e583f */
[----:B------:R-:W3:Y:S01]  /*11b90*/  LDL.LU.64 R160, [R1+0xd0] ;  /* 0x0000d00001a07983 */ /* 0x000ee20000300a00 */
[----:B------:R-:W-:Y:S01]  /*11ba0*/  UMOV UR23, 0x40000040 ;  /* 0x4000004000177882 */ /* 0x000fe20000000000 */
[----:B------:R-:W-:Y:S02]  /*11bb0*/  UMOV UR21, 0x40000040 ;  /* 0x4000004000157882 */ /* 0x000fe40000000000 */
[----:B------:R-:W-:Y:S01]  /*11bc0*/  UMOV UR20, UR19 ;  /* 0x0000001300147c82 */ /* 0x000fe20008000000 */
[----:B------:R-:W3:Y:S01]  /*11bd0*/  LDL.LU.64 R162, [R1+0xd8] ;  /* 0x0000d80001a27983 */ /* 0x000ee20000300a00 */
[----:B------:R-:W-:-:S03]  /*11be0*/  UMOV UR22, UR26 ;  /* 0x0000001a00167c82 */ /* 0x000fc60008000000 */
        /* <DEDUP_REMOVED lines=36> */
[----:B------:R-:W-:Y:S04]  /*11e30*/  STL [R1+0xcdc], R23 ;  /* 0x000cdc1701007387 */ /* 0x000fe80000100800 */
        /* <DEDUP_REMOVED lines=16> */
[----:B-----5:R-:W-:Y:S04]  /*11f40*/  STL [R1+0xc98], R5 ;  /* 0x000c980501007387 */ /* 0x020fe80000100800 */
[----:B------:R-:W-:Y:S04]  /*11f50*/  STL [R1+0xc94], R4 ;  /* 0x000c940401007387 */ /* 0x000fe80000100800 */
[----:B------:R-:W-:Y:S04]  /*11f60*/  STL [R1+0xc90], R3 ;  /* 0x000c900301007387 */ /* 0x000fe80000100800 */
[----:B------:R4:W-:Y:S04]  /*11f70*/  STL [R1+0xc8c], R2 ;  /* 0x000c8c0201007387 */ /* 0x0009e80000100800 */
[----:B------:R0:W-:Y:S01]  /*11f80*/  STL [R1+0xc88], R0 ;  /* 0x000c880001007387 */ /* 0x0001e20000100800 */
[----:B--2---:R-:W-:-:S06]  /*11f90*/  WARPGROUP.ARRIVE ;  /* 0x00000000000079c5 */ /* 0x004fcc0000000000 */
[----:B------:R-:W-:Y:S03]  /*11fa0*/  QGMMA.64x256x32.F32.E4M3.E4M3 R24, gdesc[UR20], R24, UP0, gsb0 ;  /* 0x03e00000141879f3 */ /* 0x000fe6000b800818 */
[----:B------:R-:W-:Y:S02]  /*11fb0*/  WARPGROUP.DEPBAR.LE gsb0, 0x0 ;  /* 0x00008000000079c5 */ /* 0x000fe40000010000 */
[----:B------:R-:W-:Y:S01]  /*11fc0*/  STL.64 [R1+0x200], R24 ;  /* 0x0002001801007387 */ /* 0x000fe20000100a00 */
[----:B----4-:R-:W-:Y:S02]  /*11fd0*/  IMAD.MOV.U32 R2, RZ, RZ, R150 ;  /* 0x000000ffff027224 */ /* 0x010fe400078e0096 */
[----:B0-----:R-:W-:Y:S01]  /*11fe0*/  IMAD.MOV.U32 R0, RZ, RZ, R151 ;  /* 0x000000ffff007224 */ /* 0x001fe200078e0097 */
        /* <DEDUP_REMOVED lines=72> */
[----:B------:R0:W-:Y:S04]  /*12470*/  STL [R1+0x3a0], R128 ;  /* 0x0003a08001007387 */ /* 0x0001e80000100800 */
        /* <DEDUP_REMOVED lines=11> */
[----:B0-----:R-:W3:Y:S04]  /*12530*/  LDL.LU.64 R128, [R1+0x1880] ;  /* 0x0018800001807983 */ /* 0x001ee80000300a00 */
        /* <DEDUP_REMOVED lines=55> */
[----:B------:R-:W-:Y:S03]  /*128b0*/  QGMMA.64x256x32.F32.E4M3.E4M3 R108, gdesc[UR20], R108, UP0, gsb0 ;  /* 0x03e00000146c79f3 */ /* 0x000fe6000b80086c */
        /* <DEDUP_REMOVED lines=65> */
[----:B0-----:R-:W3:Y:S04]  /*12cd0*/  LDL.LU.64 R234, [R1+0x16d8] ;  /* 0x0016d80001ea7983 */ /* 0x001ee80000300a00 */
[----:B------:R-:W4:Y:S04]  /*12ce0*/  LDL.LU.64 R232, [R1+0x16d0] ;  /* 0x0016d00001e87983 */ /* 0x000f280000300a00 */
        /* <DEDUP_REMOVED lines=64> */
[----:B---3--:R-:W-:Y:S04]  /*130f0*/  STL.64 [R1+0x12d8], R234 ;  /* 0x0012d8ea01007387 */ /* 0x008fe80000100a00 */
[----:B----4-:R-:W-:Y:S04]  /*13100*/  STL.64 [R1+0x12d0], R232 ;  /* 0x0012d0e801007387 */ /* 0x010fe80000100a00 */
[----:B--2---:R-:W-:Y:S04]  /*13110*/  STL.64 [R1+0x12c8], R230 ;  /* 0x0012c8e601007387 */ /* 0x004fe80000100a00 */
        /* <DEDUP_REMOVED lines=39> */
[----:B------:R-:W-:-:S06]  /*13390*/  WARPGROUP.ARRIVE ;  /* 0x00000000000079c5 */ /* 0x000fcc0000000000 */
[----:B------:R-:W-:Y:S03]  /*133a0*/  QGMMA.64x256x32.F32.E4M3.E4M3 R24, gdesc[UR20], R24, UP0, gsb0 ;  /* 0x03e00000141879f3 */ /* 0x000fe6000b800818 */
        /* <DEDUP_REMOVED lines=478> */
[----:B------:R-:W3:Y:S01]  /*15190*/  LDL.LU.64 R234, [R1+0x12d8] ;  /* 0x0012d80001ea7983 */ /* 0x000ee20000300a00 */
[----:B------:R-:W-:Y:S02]  /*151a0*/  IMAD.MOV.U32 R8, RZ, RZ, R228 ;  /* 0x000000ffff087224 */ /* 0x000fe400078e00e4 */
[----:B------:R-:W-:Y:S01]  /*151b0*/  IMAD.MOV.U32 R7, RZ, RZ, R229 ;  /* 0x000000ffff077224 */ /* 0x000fe200078e00e5 */
[----:B------:R-:W4:Y:S01]  /*151c0*/  LDL.LU.64 R232, [R1+0x12d0] ;  /* 0x0012d00001e87983 */ /* 0x000f220000300a00 */
        /* <DEDUP_REMOVED lines=104> */
[----:B------:R-:W-:Y:S01]  /*15850*/  QGMMA.64x256x32.F32.E4M3.E4M3 R24, gdesc[UR20], R24, gsb0 ;  /* 0x03e00000141879f3 */ /* 0x000fe20008000818 */
        /* <DEDUP_REMOVED lines=215> */
[----:B------:R-:W3:Y:S01]  /*165d0*/  LDL.LU R152, [R1+0xb0] ;  /* 0x0000b00001987983 */ /* 0x000ee20000300800 */
[----:B------:R-:W-:Y:S01]  /*165e0*/  UMOV UR21, 0x40000040 ;  /* 0x4000004000157882 */ /* 0x000fe20000000000 */
[----:B------:R-:W-:Y:S02]  /*165f0*/  UMOV UR23, 0x40000040 ;  /* 0x4000004000177882 */ /* 0x000fe40000000000 */
[----:B------:R-:W3:Y:S04]  /*16600*/  LDL.LU R153, [R1+0xb4] ;  /* 0x0000b40001997983 */ /* 0x000ee80000300800 */
        /* <DEDUP_REMOVED lines=58> */
[----:B------:R-:W3:Y:S01]  /*169b0*/  LDL.LU R212, [R1+0x1a0] ;  /* 0x0001a00001d47983 */ /* 0x000ee20000300800 */
[----:B--2---:R-:W-:-:S06]  /*169c0*/  WARPGROUP.ARRIVE ;  /* 0x00000000000079c5 */ /* 0x004fcc0000000000 */
[----:B------:R-:W-:Y:S01]  /*169d0*/  QGMMA.64x256x32.F32.E4M3.E4M3 R24, gdesc[UR20], R24, gsb0 ;  /* 0x03e00000141879f3 */ /* 0x000fe20008000818 */
        /* <DEDUP_REMOVED lines=22> */
[----:B------:R-:W-:Y:S01]  /*16b40*/  IMAD.MOV.U32 R213, RZ, RZ, R23 ;  /* 0x000000ffffd57224 */ /* 0x000fe200078e0017 */
        /* <DEDUP_REMOVED lines=569> */
[----:B------:R-:W-:-:S03]  /*18ee0*/  IMAD.MOV.U32 R151, RZ, RZ, R7 ;  /* 0x000000ffff977224 */ /* 0x000fc600078e0007 */
[----:B------:R0:W5:Y:S04]  /*18ef0*/  LDL.LU R14, [R1+0xcb8] ;  /* 0x000cb800010e7983 */ /* 0x0001680000300800 */
        /* <DEDUP_REMOVED lines=121> */
[----:B--2---:R-:W3:Y:S04]  /*19690*/  LDL.LU.64 R150, [R1+0xc80] ;  /* 0x000c800001967983 */ /* 0x004ee80000300a00 */
        /* <DEDUP_REMOVED lines=131> */
[----:B------:R3:W-:Y:S01]  /*19ed0*/  STL.64 [R1+0x1f8], R234 ;  /* 0x0001f8ea01007387 */ /* 0x0007e20000100a00 */
[----:B------:R-:W-:-:S03]  /*19ee0*/  IMAD.MOV.U32 R7, RZ, RZ, R227 ;  /* 0x000000ffff077224 */ /* 0x000fc600078e00e3 */
[----:B---3--:R0:W5:Y:S04]  /*19ef0*/  LDL.LU.64 R234, [R1+0xa80] ;  /* 0x000a800001ea7983 */ /* 0x0081680000300a00 */
[----:B------:R0:W5:Y:S04]  /*19f00*/  LDL.LU.64 R232, [R1+0xa78] ;  /* 0x000a780001e87983 */ /* 0x0001680000300a00 */
        /* <DEDUP_REMOVED lines=64> */
[----:B------:R-:W-:-:S04]  /*1a310*/  UIADD3 UR6, UR6, 0x4, URZ ;  /* 0x0000000406067890 */ /* 0x000fc8000fffe03f */
[----:B------:R-:W-:-:S04]  /*1a320*/  UISETP.NE.AND UP0, UPT, UR6, UR12, UPT ;  /* 0x0000000c0600728c */ /* 0x000fc8000bf05270 */
[----:B------:R-:W-:-:S06]  /*1a330*/  USEL UR19, URZ, 0x1, UP0 ;  /* 0x000000013f137887 */ /* 0x000fcc0008000000 */
[----:B------:R-:W-:Y:S01]  /*1a340*/  ISETP.NE.AND P0, PT, RZ, UR19, PT ;  /* 0x00000013ff007c0c */ /* 0x000fe2000bf05270 */
[----:B--2---:R-:W-:-:S06]  /*1a350*/  WARPGROUP.ARRIVE ;  /* 0x00000000000079c5 */ /* 0x004fcc0000000000 */
[----:B------:R-:W-:Y:S03]  /*1a360*/  QGMMA.64x256x32.F32.E4M3.E4M3 R24, gdesc[UR20], R24, gsb0 ;  /* 0x03e00000141879f3 */ /* 0x000fe60008000818 */
[----:B------:R-:W-:-:S03]  /*1a370*/  WARPGROUP.DEPBAR.LE gsb0, 0x0 ;  /* 0x00008000000079c5 */ /* 0x000fc60000010000 */
[----:B0-----:R-:W-:Y:S05]  /*1a380*/  @!P0 BRA `(.L_x_28) ;  /* 0x0000005800208947 */ /* 0x001fea0003800000 */
[----:B------:R0:W-:Y:S04]  /*1a390*/  STL [R1+0xa2c], R52 ;  /* 0x000a2c3401007387 */ /* 0x0001e80000100800 */
[----:B0-----:R-:W2:Y:S04]  /*1a3a0*/  LDL R52, [R1+0x200] ;  /* 0x0002000001347983 */ /* 0x001ea80000100800 */
[----:B------:R0:W-:Y:S04]  /*1a3b0*/  STL [R1+0xa28], R53 ;  /* 0x000a283501007387 */ /* 0x0001e80000100800 */
[----:B0-----:R-:W3:Y:S04]  /*1a3c0*/  LDL R53, [R1+0x204] ;  /* 0x0002040001357983 */ /* 0x001ee80000100800 */
[----:B------:R0:W-:Y:S04]  /*1a3d0*/  STL [R1+0xa24], R54 ;  /* 0x000a243601007387 */ /* 0x0001e80000100800 */
[----:B0-----:R-:W4:Y:S04]  /*1a3e0*/  LDL R54, [R1+0x208] ;  /* 0x0002080001367983 */ /* 0x001f280000100800 */
        /* <DEDUP_REMOVED lines=83> */
[----:B0-----:R-:W4:Y:S04]  /*1a920*/  LDL.LU R96, [R1+0x404] ;  /* 0x0004040001607983 */ /* 0x001f280000300800 */
[----:B------:R0:W-:Y:S04]  /*1a930*/  STL [R1+0x978], R97 ;  /* 0x0009786101007387 */ /* 0x0001e80000100800 */
[----:B0-----:R-:W4:Y:S04]  /*1a940*/  LDL R97, [R1+0x39c] ;  /* 0x00039c0001617983 */ /* 0x001f280000100800 */
[----:B------:R0:W-:Y:S04]  /*1a950*/  STL [R1+0x974], R98 ;  /* 0x0009746201007387 */ /* 0x0001e80000100800 */
[----:B0-----:R-:W4:Y:S04]  /*1a960*/  LDL.LU R98, [R1+0x400] ;  /* 0x0004000001627983 */ /* 0x001f280000300800 */
        /* <DEDUP_REMOVED lines=106> */
[----:B-----5:R0:W-:Y:S04]  /*1b010*/  STL [R1+0x89c], R6 ;  /* 0x00089c0601007387 */ /* 0x0201e80000100800 */
        /* <DEDUP_REMOVED lines=10> */
[----:B0-----:R-:W4:Y:S01]  /*1b0c0*/  LDL R0, [R1+0x2b0] ;  /* 0x0002b00001007983 */ /* 0x001f220000100800 */
[----:B--2---:R-:W-:-:S01]  /*1b0d0*/  FADD R8, R52, R8 ;  /* 0x0000000834087221 */ /* 0x004fc20000000000 */
[----:B---3--:R-:W-:Y:S01]  /*1b0e0*/  FADD R9, R53, R9 ;  /* 0x0000000935097221 */ /* 0x008fe20000000000 */
[----:B----4-:R-:W-:-:S01]  /*1b0f0*/  FADD R10, R54, R10 ;  /* 0x0000000a360a7221 */ /* 0x010fc20000000000 */
[----:B------:R-:W2:Y:S01]  /*1b100*/  LDL.LU R52, [R1+0xa2c] ;  /* 0x000a2c0001347983 */ /* 0x000ea20000300800 */
[----:B------:R-:W-:-:S01]  /*1b110*/  FADD R11, R55, R11 ;  /* 0x0000000b370b7221 */ /* 0x000fc20000000000 */
[----:B------:R-:W-:-:S02]  /*1b120*/  FADD R12, R56, R12 ;  /* 0x0000000c380c7221 */ /* 0x000fc40000000000 */
[----:B------:R-:W3:Y:S01]  /*1b130*/  LDL.LU R53, [R1+0xa28] ;  /* 0x000a280001357983 */ /* 0x000ee20000300800 */
[----:B------:R-:W-:-:S03]  /*1b140*/  FADD R13, R57, R13 ;  /* 0x0000000d390d7221 */ /* 0x000fc60000000000 */
[----:B------:R-:W4:Y:S01]  /*1b150*/  LDL.LU R54, [R1+0xa24] ;  /* 0x000a240001367983 */ /* 0x000f220000300800 */
        /* <DEDUP_REMOVED lines=68> */
[----:B------:R-:W-:-:S01]  /*1b5a0*/  FADD R176, R92, R176 ;  /* 0x000000b05cb07221 */ /* 0x000fc20000000000 */
[----:B------:R-:W-:Y:S02]  /*1b5b0*/  FADD R96, R97, R96 ;  /* 0x0000006061607221 */ /* 0x000fe40000000000 */
[----:B------:R-:W4:Y:S01]  /*1b5c0*/  LDL.LU R89, [R1+0x998] ;  /* 0x0009980001597983 */ /* 0x000f220000300800 */
[----:B------:R-:W-:-:S03]  /*1b5d0*/  FADD R177, R93, R177 ;  /* 0x000000b15db17221 */ /* 0x000fc60000000000 */
[----:B------:R-:W4:Y:S01]  /*1b5e0*/  LDL.LU R90, [R1+0x994] ;  /* 0x00099400015a7983 */ /* 0x000f220000300800 */
[----:B------:R-:W-:-:S01]  /*1b5f0*/  FADD R178, R94, R178 ;  /* 0x000000b25eb27221 */ /* 0x000fc20000000000 */
[----:B------:R-:W-:Y:S02]  /*1b600*/  FADD R98, R99, R98 ;  /* 0x0000006263627221 */ /* 0x000fe40000000000 */
[----:B------:R-:W4:Y:S01]  /*1b610*/  LDL.LU R91, [R1+0x990] ;  /* 0x00099000015b7983 */ /* 0x000f220000300800 */
[----:B------:R-:W-:-:S03]  /*1b620*/  FADD R179, R95, R179 ;  /* 0x000000b35fb37221 */ /* 0x000fc60000000000 */
[----:B------:R-:W4:Y:S04]  /*1b630*/  LDL.LU R92, [R1+0x98c] ;  /* 0x00098c00015c7983 */ /* 0x000f280000300800 */
[----:B------:R-:W4:Y:S04]  /*1b640*/  LDL.LU R93, [R1+0x988] ;  /* 0x00098800015d7983 */ /* 0x000f280000300800 */
[----:B------:R-:W4:Y:S04]  /*1b650*/  LDL.LU R94, [R1+0x984] ;  /* 0x00098400015e7983 */ /* 0x000f280000300800 */
[----:B------:R-:W4:Y:S01]  /*1b660*/  LDL.LU R95, [R1+0x980] ;  /* 0x00098000015f7983 */ /* 0x000f220000300800 */
[----:B------:R-:W-:-:S01]  /*1b670*/  FADD R237, R100, R237 ;  /* 0x000000ed64ed7221 */ /* 0x000fc20000000000 */
[----:B------:R-:W-:Y:S01]  /*1b680*/  FADD R236, R101, R236 ;  /* 0x000000ec65ec7221 */ /* 0x000fe20000000000 */
[----:B------:R-:W-:-:S01]  /*1b690*/  FADD R235, R102, R235 ;  /* 0x000000eb66eb7221 */ /* 0x000fc20000000000 */
[----:B------:R0:W-:Y:S01]  /*1b6a0*/  STL [R1+0x404], R96 ;  /* 0x0004046001007387 */ /* 0x0001e20000100800 */
[----:B------:R-:W-:-:S01]  /*1b6b0*/  FADD R234, R103, R234 ;  /* 0x000000ea67ea7221 */ /* 0x000fc20000000000 */
[----:B------:R-:W-:Y:S01]  /*1b6c0*/  FADD R189, R148, R189 ;  /* 0x000000bd94bd7221 */ /* 0x000fe20000000000 */
[----:B------:R-:W-:-:S01]  /*1b6d0*/  FADD R190, R147, R190 ;  /* 0x000000be93be7221 */ /* 0x000fc20000000000 */
[----:B------:R-:W-:Y:S01]  /*1b6e0*/  FADD R191, R146, R191 ;  /* 0x000000bf92bf7221 */ /* 0x000fe20000000000 */
[----:B------:R-:W-:-:S01]  /*1b6f0*/  FADD R192, R145, R192 ;  /* 0x000000c091c07221 */ /* 0x000fc20000000000 */
[----:B------:R-:W-:Y:S01]  /*1b700*/  FADD R193, R144, R193 ;  /* 0x000000c190c17221 */ /* 0x000fe20000000000 */
[----:B------:R-:W-:-:S01]  /*1b710*/  FADD R194, R143, R194 ;  /* 0x000000c28fc27221 */ /* 0x000fc20000000000 */
[----:B------:R-:W-:Y:S01]  /*1b720*/  FADD R188, R149, R188 ;  /* 0x000000bc95bc7221 */ /* 0x000fe20000000000 */
[----:B------:R-:W-:-:S01]  /*1b730*/  FADD R195, R142, R195 ;  /* 0x000000c38ec37221 */ /* 0x000fc20000000000 */
[----:B0-----:R-:W2:Y:S01]  /*1b740*/  LDL R96, [R1+0x3a0] ;  /* 0x0003a00001607983 */ /* 0x001ea20000100800 */
[----:B------:R-:W-:-:S01]  /*1b750*/  FADD R196, R141, R196 ;  /* 0x000000c48dc47221 */ /* 0x000fc20000000000 */
[----:B------:R-:W-:Y:S01]  /*1b760*/  FADD R197, R140, R197 ;  /* 0x000000c58cc57221 */ /* 0x000fe20000000000 */
[----:B------:R-:W-:-:S01]  /*1b770*/  FADD R198, R139, R198 ;  /* 0x000000c68bc67221 */ /* 0x000fc20000000000 */
[----:B------:R0:W-:Y:S01]  /*1b780*/  STL [R1+0x400], R98 ;  /* 0x0004006201007387 */ /* 0x0001e20000100800 */
[----:B------:R-:W-:-:S01]  /*1b790*/  FADD R199, R138, R199 ;  /* 0x000000c78ac77221 */ /* 0x000fc20000000000 */
[----:B------:R-:W-:Y:S01]  /*1b7a0*/  FADD R200, R137, R200 ;  /* 0x000000c889c87221 */ /* 0x000fe20000000000 */
[----:B------:R-:W-:-:S01]  /*1b7b0*/  FADD R201, R136, R201 ;  /* 0x000000c988c97221 */ /* 0x000fc20000000000 */
[----:B------:R-:W2:Y:S01]  /*1b7c0*/  LDL.LU R97, [R1+0x408] ;  /* 0x0004080001617983 */ /* 0x000ea20000300800 */
[----:B------:R-:W-:-:S01]  /*1b7d0*/  FADD R202, R135, R202 ;  /* 0x000000ca87ca7221 */ /* 0x000fc20000000000 */
[----:B------:R-:W-:Y:S01]  /*1b7e0*/  FADD R203, R134, R203 ;  /* 0x000000cb86cb7221 */ /* 0x000fe20000000000 */
[----:B------:R-:W-:-:S01]  /*1b7f0*/  FADD R204, R133, R204 ;  /* 0x000000cc85cc7221 */ /* 0x000fc20000000000 */
[----:B------:R-:W-:Y:S01]  /*1b800*/  FADD R187, R150, R187 ;  /* 0x000000bb96bb7221 */ /* 0x000fe20000000000 */
[----:B------:R-:W-:-:S01]  /*1b810*/  FADD R205, R132, R205 ;  /* 0x000000cd84cd7221 */ /* 0x000fc20000000000 */
[----:B0-----:R-:W3:Y:S01]  /*1b820*/  LDL R98, [R1+0x3a4] ;  /* 0x0003a40001627983 */ /* 0x001ee20000100800 */
[----:B------:R-:W-:-:S01]  /*1b830*/  FADD R206, R131, R206 ;  /* 0x000000ce83ce7221 */ /* 0x000fc20000000000 */
[----:B------:R-:W-:Y:S01]  /*1b840*/  FADD R207, R130, R207 ;  /* 0x000000cf82cf7221 */ /* 0x000fe20000000000 */
[----:B------:R-:W-:-:S01]  /*1b850*/  FADD R208, R129, R208 ;  /* 0x000000d081d07221 */ /* 0x000fc20000000000 */
[----:B------:R-:W3:Y:S01]  /*1b860*/  LDL.LU R99, [R1+0x40c] ;  /* 0x00040c0001637983 */ /* 0x000ee20000300800 */
[----:B------:R-:W-:-:S01]  /*1b870*/  FADD R209, R128, R209 ;  /* 0x000000d180d17221 */ /* 0x000fc20000000000 */
[----:B------:R-:W-:Y:S01]  /*1b880*/  FADD R210, R127, R210 ;  /* 0x000000d27fd27221 */ /* 0x000fe20000000000 */
[----:B------:R-:W-:-:S01]  /*1b890*/  FADD R211, R126, R211 ;  /* 0x000000d37ed37221 */ /* 0x000fc20000000000 */
[----:B------:R-:W4:Y:S01]  /*1b8a0*/  LDL R100, [R1+0x3a8] ;  /* 0x0003a80001647983 */ /* 0x000f220000100800 */
[----:B------:R-:W-:-:S01]  /*1b8b0*/  FADD R212, R125, R212 ;  /* 0x000000d47dd47221 */ /* 0x000fc20000000000 */
[----:B------:R-:W-:Y:S01]  /*1b8c0*/  FADD R213, R124, R213 ;  /* 0x000000d57cd57221 */ /* 0x000fe20000000000 */
[----:B------:R-:W-:-:S01]  /*1b8d0*/  FADD R214, R123, R214 ;  /* 0x000000d67bd67221 */ /* 0x000fc20000000000 */
[----:B------:R-:W4:Y:S01]  /*1b8e0*/  LDL.LU R101, [R1+0x410] ;  /* 0x0004100001657983 */ /* 0x000f220000300800 */
        /* <DEDUP_REMOVED lines=28> */
[----:B------:R-:W-:-:S03]  /*1bab0*/  FADD R184, R5, R184 ;  /* 0x000000b805b87221 */ /* 0x000fc60000000000 */
[----:B------:R-:W4:Y:S04]  /*1bac0*/  LDL.LU R146, [R1+0x420] ;  /* 0x0004200001927983 */ /* 0x000f280000300800 */
[----:B------:R-:W4:Y:S04]  /*1bad0*/  LDL R145, [R1+0x3bc] ;  /* 0x0003bc0001917983 */ /* 0x000f280000100800 */
[----:B------:R-:W4:Y:S01]  /*1bae0*/  LDL.LU R144, [R1+0x424] ;  /* 0x0004240001907983 */ /* 0x000f220000300800 */
[----:B------:R-:W-:-:S03]  /*1baf0*/  FADD R183, R4, R183 ;  /* 0x000000b704b77221 */ /* 0x000fc60000000000 */
[----:B------:R-:W4:Y:S04]  /*1bb00*/  LDL R143, [R1+0x3c0] ;  /* 0x0003c000018f7983 */ /* 0x000f280000100800 */
[----:B------:R-:W4:Y:S04]  /*1bb10*/  LDL.LU R142, [R1+0x428] ;  /* 0x00042800018e7983 */ /* 0x000f280000300800 */
[----:B------:R-:W4:Y:S04]  /*1bb20*/  LDL R141, [R1+0x3c4] ;  /* 0x0003c400018d7983 */ /* 0x000f280000100800 */
[----:B------:R-:W4:Y:S01]  /*1bb30*/  LDL.LU R140, [R1+0x42c] ;  /* 0x00042c00018c7983 */ /* 0x000f220000300800 */
[----:B------:R-:W-:-:S03]  /*1bb40*/  FADD R182, R3, R182 ;  /* 0x000000b603b67221 */ /* 0x000fc60000000000 */
[----:B------:R-:W4:Y:S04]  /*1bb50*/  LDL R139, [R1+0x3c8] ;  /* 0x0003c800018b7983 */ /* 0x000f280000100800 */
[----:B------:R-:W4:Y:S04]  /*1bb60*/  LDL.LU R138, [R1+0x430] ;  /* 0x00043000018a7983 */ /* 0x000f280000300800 */
[----:B------:R-:W4:Y:S01]  /*1bb70*/  LDL R137, [R1+0x3cc] ;  /* 0x0003cc0001897983 */ /* 0x000f220000100800 */
[----:B------:R-:W-:-:S03]  /*1bb80*/  FADD R181, R2, R181 ;  /* 0x000000b502b57221 */ /* 0x000fc60000000000 */
[----:B------:R-:W4:Y:S04]  /*1bb90*/  LDL.LU R136, [R1+0x434] ;  /* 0x0004340001887983 */ /* 0x000f280000300800 */
[----:B------:R-:W4:Y:S04]  /*1bba0*/  LDL R135, [R1+0x3d0] ;  /* 0x0003d00001877983 */ /* 0x000f280000100800 */
[----:B------:R-:W4:Y:S04]  /*1bbb0*/  LDL.LU R134, [R1+0x438] ;  /* 0x0004380001867983 */ /* 0x000f280000300800 */
[----:B------:R-:W4:Y:S01]  /*1bbc0*/  LDL R133, [R1+0x3d4] ;  /* 0x0003d40001857983 */ /* 0x000f220000100800 */
[----:B------:R-:W-:-:S03]  /*1bbd0*/  FADD R180, R0, R180 ;  /* 0x000000b400b47221 */ /* 0x000fc60000000000 */
[----:B------:R-:W4:Y:S04]  /*1bbe0*/  LDL.LU R132, [R1+0x43c] ;  /* 0x00043c0001847983 */ /* 0x000f280000300800 */
[----:B------:R-:W4:Y:S04]  /*1bbf0*/  LDL R131, [R1+0x3d8] ;  /* 0x0003d80001837983 */ /* 0x000f280000100800 */
        /* <DEDUP_REMOVED lines=19> */
[----:B------:R-:W4:Y:S04]  /*1bd30*/  LDL R111, [R1] ;  /* 0x00000000016f7983 */ /* 0x000f280000100800 */
        /* <DEDUP_REMOVED lines=12> */
[----:B------:R-:W4:Y:S01]  /*1be00*/  LDL.LU R0, [R1+0x480] ;  /* 0x0004800001007983 */ /* 0x000f220000300800 */
[----:B--2---:R-:W-:-:S03]  /*1be10*/  FADD R97, R96, R97 ;  /* 0x0000006160617221 */ /* 0x004fc60000000000 */
[----:B------:R-:W2:Y:S04]  /*1be20*/  LDL.LU R96, [R1+0x97c] ;  /* 0x00097c0001607983 */ /* 0x000ea80000300800 */
[----:B------:R0:W-:Y:S01]  /*1be30*/  STL [R1+0x408], R97 ;  /* 0x0004086101007387 */ /* 0x0001e20000100800 */
[----:B---3--:R-:W-:-:S03]  /*1be40*/  FADD R99, R98, R99 ;  /* 0x0000006362637221 */ /* 0x008fc60000000000 */
[----:B0-----:R-:W3:Y:S01]  /*1be50*/  LDL.LU R97, [R1+0x978] ;  /* 0x0009780001617983 */ /* 0x001ee20000300800 */
[----:B----4-:R-:W-:-:S03]  /*1be60*/  FADD R101, R100, R101 ;  /* 0x0000006564657221 */ /* 0x010fc60000000000 */
[----:B------:R-:W4:Y:S04]  /*1be70*/  LDL.LU R98, [R1+0x974] ;  /* 0x0009740001627983 */ /* 0x000f280000300800 */
[----:B------:R0:W-:Y:S01]  /*1be80*/  STL [R1+0x40c], R99 ;  /* 0x00040c6301007387 */ /* 0x0001e20000100800 */
[----:B------:R-:W-:-:S03]  /*1be90*/  FADD R103, R102, R103 ;  /* 0x0000006766677221 */ /* 0x000fc60000000000 */
[----:B0-----:R-:W4:Y:S01]  /*1bea0*/  LDL.LU R99, [R1+0x970] ;  /* 0x0009700001637983 */ /* 0x001f220000300800 */
[----:B------:R-:W-:-:S03]  /*1beb0*/  FADD R150, R151, R150 ;  /* 0x0000009697967221 */ /* 0x000fc60000000000 */
[----:B------:R-:W4:Y:S04]  /*1bec0*/  LDL.LU R100, [R1+0x96c] ;  /* 0x00096c0001647983 */ /* 0x000f280000300800 */
[----:B------:R0:W-:Y:S01]  /*1bed0*/  STL [R1+0x410], R101 ;  /* 0x0004106501007387 */ /* 0x0001e20000100800 */
[----:B------:R-:W-:-:S01]  /*1bee0*/  FADD R148, R149, R148 ;  /* 0x0000009495947221 */ /* 0x000fc20000000000 */
[----:B------:R-:W-:Y:S02]  /*1bef0*/  FADD R146, R147, R146 ;  /* 0x0000009293927221 */ /* 0x000fe40000000000 */
[----:B0-----:R-:W4:Y:S04]  /*1bf00*/  LDL.LU R101, [R1+0x968] ;  /* 0x0009680001657983 */ /* 0x001f280000300800 */
[----:B------:R-:W4:Y:S01]  /*1bf10*/  LDL.LU R102, [R1+0x964] ;  /* 0x0009640001667983 */ /* 0x000f220000300800 */
[----:B------:R-:W-:-:S03]  /*1bf20*/  FADD R144, R145, R144 ;  /* 0x0000009091907221 */ /* 0x000fc60000000000 */
[----:B------:R0:W-:Y:S01]  /*1bf30*/  STL [R1+0x414], R103 ;  /* 0x0004146701007387 */ /* 0x0001e20000100800 */
[----:B------:R-:W-:-:S03]  /*1bf40*/  FADD R142, R143, R142 ;  /* 0x0000008e8f8e7221 */ /* 0x000fc60000000000 */
[----:B0-----:R-:W4:Y:S04]  /*1bf50*/  LDL.LU R103, [R1+0x960] ;  /* 0x0009600001677983 */ /* 0x001f280000300800 */
[----:B------:R-:W-:Y:S01]  /*1bf60*/  STL [R1+0x418], R150 ;  /* 0x0004189601007387 */ /* 0x000fe20000100800 */
[----:B------:R-:W-:-:S03]  /*1bf70*/  FADD R140, R141, R140 ;  /* 0x0000008c8d8c7221 */ /* 0x000fc60000000000 */
[----:B------:R-:W-:Y:S01]  /*1bf80*/  STL [R1+0x41c], R148 ;  /* 0x00041c9401007387 */ /* 0x000fe20000100800 */
[----:B------:R-:W-:-:S03]  /*1bf90*/  FADD R138, R139, R138 ;  /* 0x0000008a8b8a7221 */ /* 0x000fc60000000000 */
[----:B------:R-:W-:Y:S04]  /*1bfa0*/  STL [R1+0x420], R146 ;  /* 0x0004209201007387 */ /* 0x000fe80000100800 */
        /* <DEDUP_REMOVED lines=32> */
[----:B------:R0:W-:Y:S01]  /*1c1b0*/  STL [R1+0x468], R110 ;  /* 0x0004686e01007387 */ /* 0x0001e20000100800 */
[----:B------:R-:W-:-:S03]  /*1c1c0*/  FADD R5, R108, R5 ;  /* 0x000000056c057221 */ /* 0x000fc60000000000 */
[----:B------:R1:W-:Y:S01]  /*1c1d0*/  STL [R1+0x46c], R6 ;  /* 0x00046c0601007387 */ /* 0x0003e20000100800 */
[----:B------:R-:W-:-:S03]  /*1c1e0*/  FADD R4, R107, R4 ;  /* 0x000000046b047221 */ /* 0x000fc60000000000 */
[----:B------:R1:W-:Y:S04]  /*1c1f0*/  STL [R1+0x470], R5 ;  /* 0x0004700501007387 */ /* 0x0003e80000100800 */
[----:B------:R1:W-:Y:S01]  /*1c200*/  STL [R1+0x474], R4 ;  /* 0x0004740401007387 */ /* 0x0003e20000100800 */
[----:B------:R-:W-:-:S03]  /*1c210*/  FADD R3, R106, R3 ;  /* 0x000000036a037221 */ /* 0x000fc60000000000 */
[----:B------:R-:W2:Y:S04]  /*1c220*/  LDL R119, [R1+0x1c] ;  /* 0x00001c0001777983 */ /* 0x000ea80000100800 */
[----:B------:R1:W-:Y:S01]  /*1c230*/  STL [R1+0x478], R3 ;  /* 0x0004780301007387 */ /* 0x0003e20000100800 */
[----:B------:R-:W-:-:S03]  /*1c240*/  FADD R2, R105, R2 ;  /* 0x0000000269027221 */ /* 0x000fc60000000000 */
[----:B------:R-:W2:Y:S04]  /*1c250*/  LDL.LU R117, [R1+0x484] ;  /* 0x0004840001757983 */ /* 0x000ea80000300800 */
[----:B------:R1:W-:Y:S01]  /*1c260*/  STL [R1+0x47c], R2 ;  /* 0x00047c0201007387 */ /* 0x0003e20000100800 */
[----:B------:R-:W-:-:S03]  /*1c270*/  FADD R0, R104, R0 ;  /* 0x0000000068007221 */ /* 0x000fc60000000000 */
[----:B------:R-:W3:Y:S04]  /*1c280*/  LDL R115, [R1+0x20] ;  /* 0x0000200001737983 */ /* 0x000ee80000100800 */
[----:B------:R1:W-:Y:S04]  /*1c290*/  STL [R1+0x480], R0 ;  /* 0x0004800001007387 */ /* 0x0003e80000100800 */
[----:B------:R-:W3:Y:S04]  /*1c2a0*/  LDL.LU R113, [R1+0x488] ;  /* 0x0004880001717983 */ /* 0x000ee80000300800 */
[----:B------:R-:W4:Y:S04]  /*1c2b0*/  LDL R111, [R1+0x24] ;  /* 0x00002400016f7983 */ /* 0x000f280000100800 */
[----:B------:R-:W4:Y:S04]  /*1c2c0*/  LDL.LU R109, [R1+0x48c] ;  /* 0x00048c00016d7983 */ /* 0x000f280000300800 */
[----:B------:R-:W4:Y:S04]  /*1c2d0*/  LDL R107, [R1+0x28] ;  /* 0x00002800016b7983 */ /* 0x000f280000100800 */
[----:B------:R-:W4:Y:S04]  /*1c2e0*/  LDL.LU R105, [R1+0x490] ;  /* 0x0004900001697983 */ /* 0x000f280000300800 */
[----:B------:R-:W4:Y:S04]  /*1c2f0*/  LDL R104, [R1+0x2c] ;  /* 0x00002c0001687983 */ /* 0x000f280000100800 */
        /* <DEDUP_REMOVED lines=20> */
[----:B------:R-:W4:Y:S04]  /*1c440*/  LDL.LU R126, [R1+0x4e4] ;  /* 0x0004e400017e7983 */ /* 0x000f280000300800 */
[----:B------:R-:W4:Y:S04]  /*1c450*/  LDL R125, [R1+0x80] ;  /* 0x00008000017d7983 */ /* 0x000f280000100800 */
[----:B-1----:R-:W4:Y:S04]  /*1c460*/  LDL.LU R6, [R1+0x4e8] ;  /* 0x0004e80001067983 */ /* 0x002f280000300800 */
        /* <DEDUP_REMOVED lines=10> */
[----:B------:R-:W4:Y:S04]  /*1c510*/  LDL.LU R128, [R1+0x4e0] ;  /* 0x0004e00001807983 */ /* 0x000f280000300800 */
[----:B------:R-:W4:Y:S01]  /*1c520*/  LDL.LU R130, [R1+0x4dc] ;  /* 0x0004dc0001827983 */ /* 0x000f220000300800 */
[----:B--2---:R-:W-:-:S05]  /*1c530*/  FADD R117, R119, R117 ;  /* 0x0000007577757221 */ /* 0x004fca0000000000 */
[----:B------:R-:W-:Y:S04]  /*1c540*/  STL [R1+0x484], R117 ;  /* 0x0004847501007387 */ /* 0x000fe80000100800 */
[----:B------:R-:W2:Y:S01]  /*1c550*/  LDL.LU R132, [R1+0x4d8] ;  /* 0x0004d80001847983 */ /* 0x000ea20000300800 */
[----:B---3--:R-:W-:-:S05]  /*1c560*/  FADD R113, R115, R113 ;  /* 0x0000007173717221 */ /* 0x008fca0000000000 */
[----:B------:R-:W-:Y:S01]  /*1c570*/  STL [R1+0x488], R113 ;  /* 0x0004887101007387 */ /* 0x000fe20000100800 */
[----:B----4-:R-:W-:-:S01]  /*1c580*/  FADD R109, R111, R109 ;  /* 0x0000006d6f6d7221 */ /* 0x010fc20000000000 */
[----:B------:R-:W-:-:S05]  /*1c590*/  FADD R105, R107, R105 ;  /* 0x000000696b697221 */ /* 0x000fca0000000000 */
[----:B------:R0:W-:Y:S04]  /*1c5a0*/  STL [R1+0x490], R105 ;  /* 0x0004906901007387 */ /* 0x0001e80000100800 */
[----:B------:R1:W-:Y:S04]  /*1c5b0*/  STL [R1+0x48c], R109 ;  /* 0x00048c6d01007387 */ /* 0x0003e80000100800 */
[----:B0-----:R-:W3:Y:S04]  /*1c5c0*/  LDL.LU R105, [R1+0x494] ;  /* 0x0004940001697983 */ /* 0x001ee80000300800 */
[----:B------:R-:W4:Y:S04]  /*1c5d0*/  LDL.LU R107, [R1+0x498] ;  /* 0x00049800016b7983 */ /* 0x000f280000300800 */
[----:B-1----:R-:W4:Y:S04]  /*1c5e0*/  LDL.LU R109, [R1+0x49c] ;  /* 0x00049c00016d7983 */ /* 0x002f280000300800 */
[----:B------:R-:W4:Y:S04]  /*1c5f0*/  LDL.LU R111, [R1+0x4a0] ;  /* 0x0004a000016f7983 */ /* 0x000f280000300800 */
        /* <DEDUP_REMOVED lines=12> */
[----:B------:R-:W4:Y:S01]  /*1c6c0*/  LDL.LU R134, [R1+0x4d4] ;  /* 0x0004d40001867983 */ /* 0x000f220000300800 */
[----:B------:R-:W-:-:S01]  /*1c6d0*/  FADD R126, R127, R126 ;  /* 0x0000007e7f7e7221 */ /* 0x000fc20000000000 */
[----:B------:R-:W-:Y:S01]  /*1c6e0*/  FADD R6, R125, R6 ;  /* 0x000000067d067221 */ /* 0x000fe20000000000 */
[----:B------:R-:W-:-:S01]  /*1c6f0*/  FADD R5, R124, R5 ;  /* 0x000000057c057221 */ /* 0x000fc20000000000 */
[----:B------:R-:W-:Y:S01]  /*1c700*/  FADD R4, R123, R4 ;  /* 0x000000047b047221 */ /* 0x000fe20000000000 */
[----:B------:R-:W-:-:S01]  /*1c710*/  FADD R3, R122, R3 ;  /* 0x000000037a037221 */ /* 0x000fc20000000000 */
[----:B------:R-:W-:Y:S01]  /*1c720*/  FADD R128, R129, R128 ;  /* 0x0000008081807221 */ /* 0x000fe20000000000 */
[----:B------:R-:W-:-:S01]  /*1c730*/  FADD R130, R131, R130 ;  /* 0x0000008283827221 */ /* 0x000fc20000000000 */
[----:B--2---:R-:W-:Y:S01]  /*1c740*/  FADD R132, R133, R132 ;  /* 0x0000008485847221 */ /* 0x004fe20000000000 */
[----:B---3--:R-:W-:-:S02]  /*1c750*/  FADD R105, R104, R105 ;  /* 0x0000006968697221 */ /* 0x008fc40000000000 */
[----:B------:R-:W2:Y:S01]  /*1c760*/  LDL.LU R104, [R1+0x95c] ;  /* 0x00095c0001687983 */ /* 0x000ea20000300800 */
[----:B----4-:R-:W-:-:S03]  /*1c770*/  FADD R107, R106, R107 ;  /* 0x0000006b6a6b7221 */ /* 0x010fc60000000000 */
[----:B------:R0:W-:Y:S01]  /*1c780*/  STL [R1+0x494], R105 ;  /* 0x0004946901007387 */ /* 0x0001e20000100800 */
[----:B------:R-:W-:-:S01]  /*1c790*/  FADD R109, R108, R109 ;  /* 0x0000006d6c6d7221 */ /* 0x000fc20000000000 */
[----:B------:R-:W-:Y:S02]  /*1c7a0*/  FADD R111, R110, R111 ;  /* 0x0000006f6e6f7221 */ /* 0x000fe40000000000 */
[----:B0-----:R-:W3:Y:S04]  /*1c7b0*/  LDL.LU R105, [R1+0x958] ;  /* 0x0009580001697983 */ /* 0x001ee80000300800 */
[----:B------:R-:W4:Y:S04]  /*1c7c0*/  LDL.LU R106, [R1+0x954] ;  /* 0x00095400016a7983 */ /* 0x000f280000300800 */
[----:B------:R0:W-:Y:S01]  /*1c7d0*/  STL [R1+0x498], R107 ;  /* 0x0004986b01007387 */ /* 0x0001e20000100800 */
[----:B------:R-:W-:-:S01]  /*1c7e0*/  FADD R113, R112, R113 ;  /* 0x0000007170717221 */ /* 0x000fc20000000000 */
[----:B------:R-:W-:-:S02]  /*1c7f0*/  FADD R115, R114, R115 ;  /* 0x0000007372737221 */ /* 0x000fc40000000000 */
[----:B0-----:R-:W4:Y:S04]  /*1c800*/  LDL.LU R107, [R1+0x950] ;  /* 0x00095000016b7983 */ /* 0x001f280000300800 */
[----:B------:R-:W4:Y:S04]  /*1c810*/  LDL.LU R108, [R1+0x94c] ;  /* 0x00094c00016c7983 */ /* 0x000f280000300800 */
[----:B------:R0:W-:Y:S01]  /*1c820*/  STL [R1+0x49c], R109 ;  /* 0x00049c6d01007387 */ /* 0x0001e20000100800 */
[----:B------:R-:W-:-:S03]  /*1c830*/  FADD R117, R116, R117 ;  /* 0x0000007574757221 */ /* 0x000fc60000000000 */
[----:B0-----:R-:W4:Y:S04]  /*1c840*/  LDL.LU R109, [R1+0x948] ;  /* 0x00094800016d7983 */ /* 0x001f280000300800 */
[----:B------:R-:W4:Y:S04]  /*1c850*/  LDL.LU R110, [R1+0x944] ;  /* 0x00094400016e7983 */ /* 0x000f280000300800 */
[----:B------:R0:W-:Y:S01]  /*1c860*/  STL [R1+0x4a0], R111 ;  /* 0x0004a06f01007387 */ /* 0x0001e20000100800 */
[----:B------:R-:W-:-:S01]  /*1c870*/  FADD R119, R118, R119 ;  /* 0x0000007776777221 */ /* 0x000fc20000000000 */
[----:B------:R-:W-:-:S02]  /*1c880*/  FADD R150, R151, R150 ;  /* 0x0000009697967221 */ /* 0x000fc40000000000 */
        /* <DEDUP_REMOVED lines=9> */
[----:B------:R-:W-:Y:S01]  /*1c920*/  FADD R142, R143, R142 ;  /* 0x0000008e8f8e7221 */ /* 0x000fe20000000000 */
[----:B------:R-:W-:-:S01]  /*1c930*/  FADD R140, R141, R140 ;  /* 0x0000008c8d8c7221 */ /* 0x000fc20000000000 */
        /* <DEDUP_REMOVED lines=8> */
[----:B------:R0:W-:Y:S04]  /*1c9c0*/  STL [R1+0x4b0], R119 ;  /* 0x0004b07701007387 */ /* 0x0001e80000100800 */
[----:B0-----:R-:W4:Y:S04]  /*1c9d0*/  LDL.LU R119, [R1+0x920] ;  /* 0x0009200001777983 */ /* 0x001f280000300800 */
        /* <DEDUP_REMOVED lines=14> */
[----:B------:R0:W-:Y:S04]  /*1cac0*/  STL [R1+0x4ec], R5 ;  /* 0x0004ec0501007387 */ /* 0x0001e80000100800 */
[----:B------:R-:W-:Y:S04]  /*1cad0*/  STL [R1+0x4f0], R4 ;  /* 0x0004f00401007387 */ /* 0x000fe80000100800 */
[----:B------:R-:W2:Y:S04]  /*1cae0*/  LDL R139, [R1+0x98] ;  /* 0x00009800018b7983 */ /* 0x000ea80000100800 */
[----:B------:R-:W-:Y:S04]  /*1caf0*/  STL [R1+0x4f4], R3 ;  /* 0x0004f40301007387 */ /* 0x000fe80000100800 */
[----:B0-----:R-:W2:Y:S01]  /*1cb00*/  LDL.LU R5, [R1+0x500] ;  /* 0x0005000001057983 */ /* 0x001ea20000300800 */
[----:B------:R-:W-:-:S01]  /*1cb10*/  FADD R2, R121, R2 ;  /* 0x0000000279027221 */ /* 0x000fc20000000000 */
[----:B------:R-:W-:-:S04]  /*1cb20*/  FADD R0, R120, R0 ;  /* 0x0000000078007221 */ /* 0x000fc80000000000 */
[----:B------:R0:W-:Y:S04]  /*1cb30*/  STL [R1+0x4f8], R2 ;  /* 0x0004f80201007387 */ /* 0x0001e80000100800 */
[----:B------:R-:W3:Y:S04]  /*1cb40*/  LDL R137, [R1+0x9c] ;  /* 0x00009c0001897983 */ /* 0x000ee80000100800 */
[----:B------:R1:W-:Y:S04]  /*1cb50*/  STL [R1+0x4fc], R0 ;  /* 0x0004fc0001007387 */ /* 0x0003e80000100800 */
[----:B0-----:R-:W3:Y:S04]  /*1cb60*/  LDL.LU R2, [R1+0x504] ;  /* 0x0005040001027983 */ /* 0x001ee80000300800 */
[----:B------:R-:W4:Y:S04]  /*1cb70*/  LDL R133, [R1+0xa0] ;  /* 0x0000a00001857983 */ /* 0x000f280000100800 */
[----:B-1----:R-:W4:Y:S04]  /*1cb80*/  LDL.LU R0, [R1+0x508] ;  /* 0x0005080001007983 */ /* 0x002f280000300800 */
[----:B------:R-:W4:Y:S04]  /*1cb90*/  LDL R135, [R1+0xa4] ;  /* 0x0000a40001877983 */ /* 0x000f280000100800 */
[----:B------:R-:W4:Y:S04]  /*1cba0*/  LDL.LU R125, [R1+0x50c] ;  /* 0x00050c00017d7983 */ /* 0x000f280000300800 */
[----:B------:R-:W4:Y:S04]  /*1cbb0*/  LDL R123, [R1+0xa8] ;  /* 0x0000a800017b7983 */ /* 0x000f280000100800 */
[----:B------:R-:W4:Y:S04]  /*1cbc0*/  LDL.LU R121, [R1+0x510] ;  /* 0x0005100001797983 */ /* 0x000f280000300800 */
        /* <DEDUP_REMOVED lines=21> */
[----:B------:R-:W4:Y:S01]  /*1cd20*/  LDL.LU R3, [R1+0x560] ;  /* 0x0005600001037983 */ /* 0x000f220000300800 */
[----:B--2---:R-:W-:-:S03]  /*1cd30*/  FADD R5, R139, R5 ;  /* 0x000000058b057221 */ /* 0x004fc60000000000 */
[----:B------:R-:W2:Y:S04]  /*1cd40*/  LDL.LU R139, [R1+0x514] ;  /* 0x00051400018b7983 */ /* 0x000ea80000300800 */
[----:B------:R0:W-:Y:S04]  /*1cd50*/  STL [R1+0x500], R5 ;  /* 0x0005000501007387 */ /* 0x0001e80000100800 */
[----:B0-----:R-:W2:Y:S01]  /*1cd60*/  LDL.LU R5, [R1+0x558] ;  /* 0x0005580001057983 */ /* 0x001ea20000300800 */
[----:B---3--:R-:W-:-:S03]  /*1cd70*/  FADD R2, R137, R2 ;  /* 0x0000000289027221 */ /* 0x008fc60000000000 */
[----:B------:R-:W3:Y:S01]  /*1cd80*/  LDL.LU R6, [R1+0x554] ;  /* 0x0005540001067983 */ /* 0x000ee20000300800 */
[----:B----4-:R-:W-:-:S03]  /*1cd90*/  FADD R0, R133, R0 ;  /* 0x0000000085007221 */ /* 0x010fc60000000000 */
[----:B------:R0:W-:Y:S01]  /*1cda0*/  STL [R1+0x504], R2 ;  /* 0x0005040201007387 */ /* 0x0001e20000100800 */
[----:B------:R-:W-:-:S03]  /*1cdb0*/  FADD R125, R135, R125 ;  /* 0x0000007d877d7221 */ /* 0x000fc60000000000 */
[----:B0-----:R-:W4:Y:S04]  /*1cdc0*/  LDL.LU R2, [R1+0x518] ;  /* 0x0005180001027983 */ /* 0x001f280000300800 */
[----:B------:R0:W-:Y:S01]  /*1cdd0*/  STL [R1+0x508], R0 ;  /* 0x0005080001007387 */ /* 0x0001e20000100800 */
[----:B------:R-:W-:-:S03]  /*1cde0*/  FADD R121, R123, R121 ;  /* 0x000000797b797221 */ /* 0x000fc60000000000 */
[----:B0-----:R-:W3:Y:S04]  /*1cdf0*/  LDL.LU R0, [R1+0x51c] ;  /* 0x00051c0001007983 */ /* 0x001ee80000300800 */
[----:B------:R-:W3:Y:S04]  /*1ce00*/  LDL.LU R133, [R1+0x550] ;  /* 0x0005500001857983 */ /* 0x000ee80000300800 */
[----:B------:R-:W3:Y:S04]  /*1ce10*/  LDL.LU R135, [R1+0x54c] ;  /* 0x00054c0001877983 */ /* 0x000ee80000300800 */
[----:B------:R0:W-:Y:S04]  /*1ce20*/  STL [R1+0x510], R121 ;  /* 0x0005107901007387 */ /* 0x0001e80000100800 */
[----:B------:R1:W-:Y:S04]  /*1ce30*/  STL [R1+0x50c], R125 ;  /* 0x00050c7d01007387 */ /* 0x0003e80000100800 */
[----:B0-----:R-:W3:Y:S04]  /*1ce40*/  LDL.LU R121, [R1+0x520] ;  /* 0x0005200001797983 */ /* 0x001ee80000300800 */
[----:B------:R-:W3:Y:S04]  /*1ce50*/  LDL.LU R123, [R1+0x524] ;  /* 0x00052400017b7983 */ /* 0x000ee80000300800 */
[----:B------:R-:W3:Y:S04]  /*1ce60*/  LDL.LU R151, [R1+0x528] ;  /* 0x0005280001977983 */ /* 0x000ee80000300800 */
[----:B------:R-:W3:Y:S04]  /*1ce70*/  LDL.LU R149, [R1+0x52c] ;  /* 0x00052c0001957983 */ /* 0x000ee80000300800 */
[----:B-1----:R-:W3:Y:S04]  /*1ce80*/  LDL.LU R125, [R1+0x530] ;  /* 0x00053000017d7983 */ /* 0x002ee80000300800 */
[----:B------:R-:W3:Y:S04]  /*1ce90*/  LDL.LU R137, [R1+0x548] ;  /* 0x0005480001897983 */ /* 0x000ee80000300800 */
[----:B------:R-:W3:Y:S04]  /*1cea0*/  LDL.LU R147, [R1+0x534] ;  /* 0x0005340001937983 */ /* 0x000ee80000300800 */
[----:B------:R-:W3:Y:S04]  /*1ceb0*/  LDL.LU R145, [R1+0x538] ;  /* 0x0005380001917983 */ /* 0x000ee80000300800 */
[----:B------:R-:W3:Y:S01]  /*1cec0*/  LDL.LU R143, [R1+0x53c] ;  /* 0x00053c00018f7983 */ /* 0x000ee20000300800 */
[----:B--2---:R-:W-:-:S05]  /*1ced0*/  FADD R139, R141, R139 ;  /* 0x0000008b8d8b7221 */ /* 0x004fca0000000000 */
[----:B------:R0:W-:Y:S04]  /*1cee0*/  STL [R1+0x514], R139 ;  /* 0x0005148b01007387 */ /* 0x0001e80000100800 */
[----:B------:R-:W2:Y:S04]  /*1cef0*/  LDL.LU R141, [R1+0x540] ;  /* 0x00054000018d7983 */ /* 0x000ea80000300800 */
[----:B0-----:R-:W2:Y:S01]  /*1cf00*/  LDL.LU R139, [R1+0x544] ;  /* 0x00054400018b7983 */ /* 0x001ea20000300800 */
[----:B----4-:R-:W-:-:S03]  /*1cf10*/  FADD R2, R128, R2 ;  /* 0x0000000280027221 */ /* 0x010fc60000000000 */
[----:B------:R-:W4:Y:S04]  /*1cf20*/  LDL R128, [R1+0xfc] ;  /* 0x0000fc0001807983 */ /* 0x000f280000100800 */
[----:B------:R0:W-:Y:S01]  /*1cf30*/  STL [R1+0x518], R2 ;  /* 0x0005180201007387 */ /* 0x0001e20000100800 */
[----:B---3--:R-:W-:-:S03]  /*1cf40*/  FADD R0, R126, R0 ;  /* 0x000000007e007221 */ /* 0x008fc60000000000 */
[----:B0-----:R-:W4:Y:S04]  /*1cf50*/  LDL.LU R2, [R1+0x564] ;  /* 0x0005640001027983 */ /* 0x001f280000300800 */
[----:B------:R-:W3:Y:S04]  /*1cf60*/  LDL R126, [R1+0x100] ;  /* 0x00010000017e7983 */ /* 0x000ee80000100800 */
[----:B------:R0:W-:Y:S04]  /*1cf70*/  STL [R1+0x51c], R0 ;  /* 0x00051c0001007387 */ /* 0x0001e80000100800 */
[----:B0-----:R-:W3:Y:S01]  /*1cf80*/  LDL.LU R0, [R1+0x568] ;  /* 0x0005680001007983 */ /* 0x001ee20000300800 */
[----:B------:R-:W-:-:S03]  /*1cf90*/  FADD R121, R120, R121 ;  /* 0x0000007978797221 */ /* 0x000fc60000000000 */
[----:B------:R-:W3:Y:S01]  /*1cfa0*/  LDL.LU R120, [R1+0x91c] ;  /* 0x00091c0001787983 */ /* 0x000ee20000300800 */
[----:B------:R-:W-:-:S03]  /*1cfb0*/  FADD R123, R122, R123 ;  /* 0x0000007b7a7b7221 */ /* 0x000fc60000000000 */
[----:B------:R0:W-:Y:S01]  /*1cfc0*/  STL [R1+0x520], R121 ;  /* 0x0005207901007387 */ /* 0x0001e20000100800 */
[----:B------:R-:W-:-:S01]  /*1cfd0*/  FADD R151, R124, R151 ;  /* 0x000000977c977221 */ /* 0x000fc20000000000 */
[----:B------:R-:W-:Y:S02]  /*1cfe0*/  FADD R149, R150, R149 ;  /* 0x0000009596957221 */ /* 0x000fe40000000000 */
[----:B0-----:R-:W3:Y:S01]  /*1cff0*/  LDL.LU R121, [R1+0x918] ;  /* 0x0009180001797983 */ /* 0x001ee20000300800 */
[----:B------:R-:W-:-:S03]  /*1d000*/  FADD R125, R127, R125 ;  /* 0x0000007d7f7d7221 */ /* 0x000fc60000000000 */
[----:B------:R-:W3:Y:S04]  /*1d010*/  LDL.LU R122, [R1+0x914] ;  /* 0x00091400017a7983 */ /* 0x000ee80000300800 */
[----:B------:R0:W-:Y:S01]  /*1d020*/  STL [R1+0x524], R123 ;  /* 0x0005247b01007387 */ /* 0x0001e20000100800 */
[----:B------:R-:W-:-:S01]  /*1d030*/  FADD R147, R148, R147 ;  /* 0x0000009394937221 */ /* 0x000fc20000000000 */
[----:B------:R-:W-:Y:S02]  /*1d040*/  FADD R145, R146, R145 ;  /* 0x0000009192917221 */ /* 0x000fe40000000000 */
[----:B0-----:R-:W3:Y:S01]  /*1d050*/  LDL.LU R123, [R1+0x910] ;  /* 0x00091000017b7983 */ /* 0x001ee20000300800 */
[----:B------:R-:W-:-:S03]  /*1d060*/  FADD R143, R144, R143 ;  /* 0x0000008f908f7221 */ /* 0x000fc60000000000 */
[----:B------:R-:W3:Y:S04]  /*1d070*/  LDL.LU R124, [R1+0x90c] ;  /* 0x00090c00017c7983 */ /* 0x000ee80000300800 */
[----:B------:R-:W3:Y:S04]  /*1d080*/  LDL R127, [R1+0x104] ;  /* 0x00010400017f7983 */ /* 0x000ee80000100800 */
[----:B------:R-:W-:Y:S01]  /*1d090*/  STL [R1+0x528], R151 ;  /* 0x0005289701007387 */ /* 0x000fe20000100800 */
[----:B------:R-:W-:-:S03]  /*1d0a0*/  FADD R137, R138, R137 ;  /* 0x000000898a897221 */ /* 0x000fc60000000000 */
[----:B------:R0:W-:Y:S01]  /*1d0b0*/  STL [R1+0x530], R125 ;  /* 0x0005307d01007387 */ /* 0x0001e20000100800 */
[----:B------:R-:W-:-:S03]  /*1d0c0*/  FADD R135, R136, R135 ;  /* 0x0000008788877221 */ /* 0x000fc60000000000 */
[----:B------:R-:W-:Y:S01]  /*1d0d0*/  STL [R1+0x52c], R149 ;  /* 0x00052c9501007387 */ /* 0x000fe20000100800 */
[----:B------:R-:W-:-:S01]  /*1d0e0*/  FADD R133, R134, R133 ;  /* 0x0000008586857221 */ /* 0x000fc20000000000 */
[----:B------:R-:W-:Y:S02]  /*1d0f0*/  FADD R6, R132, R6 ;  /* 0x0000000684067221 */ /* 0x000fe40000000000 */
[----:B0-----:R-:W3:Y:S04]  /*1d100*/  LDL.LU R125, [R1+0x56c] ;  /* 0x00056c00017d7983 */ /* 0x001ee80000300800 */
[----:B------:R-:W-:Y:S04]  /*1d110*/  STL [R1+0x534], R147 ;  /* 0x0005349301007387 */ /* 0x000fe80000100800 */
[----:B------:R-:W-:Y:S01]  /*1d120*/  STL [R1+0x538], R145 ;  /* 0x0005389101007387 */ /* 0x000fe20000100800 */
[----:B------:R-:W-:-:S03]  /*1d130*/  FADD R5, R131, R5 ;  /* 0x0000000583057221 */ /* 0x000fc60000000000 */
[----:B------:R-:W-:Y:S01]  /*1d140*/  STL [R1+0x53c], R143 ;  /* 0x00053c8f01007387 */ /* 0x000fe20000100800 */
[----:B------:R-:W-:-:S01]  /*1d150*/  FADD R4, R130, R4 ;  /* 0x0000000482047221 */ /* 0x000fc20000000000 */
[----:B------:R-:W-:Y:S01]  /*1d160*/  FADD R3, R129, R3 ;  /* 0x0000000381037221 */ /* 0x000fe20000000000 */
[----:B--2---:R-:W-:-:S01]  /*1d170*/  FADD R141, R142, R141 ;  /* 0x0000008d8e8d7221 */ /* 0x004fc20000000000 */
[----:B------:R-:W-:-:S04]  /*1d180*/  FADD R139, R140, R139 ;  /* 0x0000008b8c8b7221 */ /* 0x000fc80000000000 */
[----:B------:R0:W-:Y:S04]  /*1d190*/  STL [R1+0x540], R141 ;  /* 0x0005408d01007387 */ /* 0x0001e80000100800 */
[----:B------:R-:W-:Y:S04]  /*1d1a0*/  STL [R1+0x544], R139 ;  /* 0x0005448b01007387 */ /* 0x000fe80000100800 */
[----:B------:R-:W-:Y:S04]  /*1d1b0*/  STL [R1+0x548], R137 ;  /* 0x0005488901007387 */ /* 0x000fe80000100800 */
[----:B------:R1:W-:Y:S04]  /*1d1c0*/  STL [R1+0x54c], R135 ;  /* 0x00054c8701007387 */ /* 0x0003e80000100800 */
[----:B------:R-:W-:Y:S04]  /*1d1d0*/  STL [R1+0x550], R133 ;  /* 0x0005508501007387 */ /* 0x000fe80000100800 */
[----:B------:R2:W-:Y:S04]  /*1d1e0*/  STL [R1+0x554], R6 ;  /* 0x0005540601007387 */ /* 0x0005e80000100800 */
[----:B0-----:R-:W3:Y:S04]  /*1d1f0*/  LDL R141, [R1+0x108] ;  /* 0x00010800018d7983 */ /* 0x001ee80000100800 */
[----:B------:R-:W-:Y:S04]  /*1d200*/  STL [R1+0x558], R5 ;  /* 0x0005580501007387 */ /* 0x000fe80000100800 */
[----:B-1----:R-:W3:Y:S04]  /*1d210*/  LDL.LU R135, [R1+0x570] ;  /* 0x0005700001877983 */ /* 0x002ee80000300800 */
[----:B------:R0:W-:Y:S04]  /*1d220*/  STL [R1+0x55c], R4 ;  /* 0x00055c0401007387 */ /* 0x0001e80000100800 */
[----:B------:R-:W3:Y:S04]  /*1d230*/  LDL R139, [R1+0x10c] ;  /* 0x00010c00018b7983 */ /* 0x000ee80000100800 */
[----:B------:R1:W-:Y:S04]  /*1d240*/  STL [R1+0x560], R3 ;  /* 0x0005600301007387 */ /* 0x0003e80000100800 */
[----:B------:R-:W3:Y:S04]  /*1d250*/  LDL.LU R137, [R1+0x574] ;  /* 0x0005740001897983 */ /* 0x000ee80000300800 */
[----:B------:R-:W3:Y:S04]  /*1d260*/  LDL R134, [R1+0x110] ;  /* 0x0001100001867983 */ /* 0x000ee80000100800 */
[----:B--2---:R-:W2:Y:S04]  /*1d270*/  LDL.LU R6, [R1+0x578] ;  /* 0x0005780001067983 */ /* 0x004ea80000300800 */
[----:B------:R-:W2:Y:S04]  /*1d280*/  LDL R133, [R1+0x114] ;  /* 0x0001140001857983 */ /* 0x000ea80000100800 */
[----:B0-----:R-:W2:Y:S04]  /*1d290*/  LDL.LU R4, [R1+0x57c] ;  /* 0x00057c0001047983 */ /* 0x001ea80000300800 */
[----:B------:R-:W2:Y:S04]  /*1d2a0*/  LDL R132, [R1+0x118] ;  /* 0x0001180001847983 */ /* 0x000ea80000100800 */
[----:B-1----:R-:W2:Y:S04]  /*1d2b0*/  LDL.LU R3, [R1+0x580] ;  /* 0x0005800001037983 */ /* 0x002ea80000300800 */
[----:B------:R-:W2:Y:S04]  /*1d2c0*/  LDL R130, [R1+0x11c] ;  /* 0x00011c0001827983 */ /* 0x000ea80000100800 */
[----:B------:R-:W2:Y:S01]  /*1d2d0*/  LDL.LU R5, [R1+0x584] ;  /* 0x0005840001057983 */ /* 0x000ea20000300800 */
[----:B----4-:R-:W-:-:S01]  /*1d2e0*/  FADD R2, R128, R2 ;  /* 0x0000000280027221 */ /* 0x010fc20000000000 */
[----:B---3--:R-:W-:-:S04]  /*1d2f0*/  FADD R0, R126, R0 ;  /* 0x000000007e007221 */ /* 0x008fc80000000000 */
[----:B------:R0:W-:Y:S04]  /*1d300*/  STL [R1+0x564], R2 ;  /* 0x0005640201007387 */ /* 0x0001e80000100800 */
[----:B------:R-:W3:Y:S04]  /*1d310*/  LDL R128, [R1+0x120] ;  /* 0x0001200001807983 */ /* 0x000ee80000100800 */
[----:B------:R1:W-:Y:S04]  /*1d320*/  STL [R1+0x568], R0 ;  /* 0x0005680001007387 */ /* 0x0003e80000100800 */
[----:B0-----:R-:W3:Y:S04]  /*1d330*/  LDL.LU R2, [R1+0x588] ;  /* 0x0005880001027983 */ /* 0x001ee80000300800 */
[----:B------:R-:W4:Y:S04]  /*1d340*/  LDL R126, [R1+0x124] ;  /* 0x00012400017e7983 */ /* 0x000f280000100800 */
[----:B-1----:R-:W4:Y:S04]  /*1d350*/  LDL.LU R0, [R1+0x58c] ;  /* 0x00058c0001007983 */ /* 0x002f280000300800 */
[----:B------:R-:W4:Y:S04]  /*1d360*/  LDL R150, [R1+0x128] ;  /* 0x0001280001967983 */ /* 0x000f280000100800 */
[----:B------:R-:W4:Y:S01]  /*1d370*/  LDL R149, [R1+0x12c] ;  /* 0x00012c0001957983 */ /* 0x000f220000100800 */
[----:B------:R-:W-:-:S03]  /*1d380*/  FADD R125, R127, R125 ;  /* 0x0000007d7f7d7221 */ /* 0x000fc60000000000 */
[----:B------:R-:W4:Y:S04]  /*1d390*/  LDL R148, [R1+0x130] ;  /* 0x0001300001947983 */ /* 0x000f280000100800 */
[----:B------:R0:W-:Y:S04]  /*1d3a0*/  STL [R1+0x56c], R125 ;  /* 0x00056c7d01007387 */ /* 0x0001e80000100800 */
        /* <DEDUP_REMOVED lines=9> */
[----:B0-----:R-:W4:Y:S01]  /*1d440*/  LDL.LU R125, [R1+0x5b8] ;  /* 0x0005b800017d7983 */ /* 0x001f220000300800 */
[----:B------:R-:W-:-:S05]  /*1d450*/  FADD R135, R141, R135 ;  /* 0x000000878d877221 */ /* 0x000fca0000000000 */
[----:B------:R0:W-:Y:S04]  /*1d460*/  STL [R1+0x570], R135 ;  /* 0x0005708701007387 */ /* 0x0001e80000100800 */
[----:B0-----:R-:W4:Y:S01]  /*1d470*/  LDL.LU R135, [R1+0x5b0] ;  /* 0x0005b00001877983 */ /* 0x001f220000300800 */
[----:B------:R-:W-:-:S05]  /*1d480*/  FADD R137, R139, R137 ;  /* 0x000000898b897221 */ /* 0x000fca0000000000 */
[----:B------:R0:W-:Y:S01]  /*1d490*/  STL [R1+0x574], R137 ;  /* 0x0005748901007387 */ /* 0x0001e20000100800 */
[----:B--2---:R-:W-:-:S03]  /*1d4a0*/  FADD R6, R134, R6 ;  /* 0x0000000686067221 */ /* 0x004fc60000000000 */
[----:B0-----:R-:W2:Y:S01]  /*1d4b0*/  LDL.LU R137, [R1+0x5ac] ;  /* 0x0005ac0001897983 */ /* 0x001ea20000300800 */
[----:B------:R-:W-:-:S03]  /*1d4c0*/  FADD R4, R133, R4 ;  /* 0x0000000485047221 */ /* 0x000fc60000000000 */
[----:B------:R-:W2:Y:S04]  /*1d4d0*/  LDL.LU R139, [R1+0x5a8] ;  /* 0x0005a800018b7983 */ /* 0x000ea80000300800 */
[----:B------:R-:W2:Y:S01]  /*1d4e0*/  LDL.LU R141, [R1+0x5a4] ;  /* 0x0005a400018d7983 */ /* 0x000ea20000300800 */
[----:B------:R-:W-:-:S03]  /*1d4f0*/  FADD R3, R132, R3 ;  /* 0x0000000384037221 */ /* 0x000fc60000000000 */
[----:B------:R-:W-:Y:S04]  /*1d500*/  STL [R1+0x578], R6 ;  /* 0x0005780601007387 */ /* 0x000fe80000100800 */
[----:B------:R0:W-:Y:S04]  /*1d510*/  STL [R1+0x580], R3 ;  /* 0x0005800301007387 */ /* 0x0001e80000100800 */
[----:B------:R1:W-:Y:S04]  /*1d520*/  STL [R1+0x57c], R4 ;  /* 0x00057c0401007387 */ /* 0x0003e80000100800 */
[----:B0-----:R-:W2:Y:S04]  /*1d530*/  LDL.LU R3, [R1+0x590] ;  /* 0x0005900001037983 */ /* 0x001ea80000300800 */
[----:B-1----:R-:W2:Y:S04]  /*1d540*/  LDL.LU R4, [R1+0x594] ;  /* 0x0005940001047983 */ /* 0x002ea80000300800 */
[----:B------:R-:W2:Y:S04]  /*1d550*/  LDL.LU R143, [R1+0x5a0] ;  /* 0x0005a000018f7983 */ /* 0x000ea80000300800 */
[----:B------:R-:W2:Y:S04]  /*1d560*/  LDL.LU R147, [R1+0x598] ;  /* 0x0005980001937983 */ /* 0x000ea80000300800 */
[----:B------:R-:W2:Y:S01]  /*1d570*/  LDL.LU R145, [R1+0x59c] ;  /* 0x00059c0001917983 */ /* 0x000ea20000300800 */
[----:B------:R-:W-:-:S05]  /*1d580*/  FADD R5, R130, R5 ;  /* 0x0000000582057221 */ /* 0x000fca0000000000 */
[----:B------:R-:W-:Y:S04]  /*1d590*/  STL [R1+0x584], R5 ;  /* 0x0005840501007387 */ /* 0x000fe80000100800 */
[----:B------:R-:W2:Y:S04]  /*1d5a0*/  LDL R133, [R1+0x154] ;  /* 0x0001540001857983 */ /* 0x000ea80000100800 */
[----:B------:R-:W2:Y:S01]  /*1d5b0*/  LDL.LU R6, [R1+0x5bc] ;  /* 0x0005bc0001067983 */ /* 0x000ea20000300800 */
[----:B---3--:R-:W-:-:S01]  /*1d5c0*/  FADD R2, R128, R2 ;  /* 0x0000000280027221 */ /* 0x008fc20000000000 */
[----:B----4-:R-:W-:-:S04]  /*1d5d0*/  FADD R0, R126, R0 ;  /* 0x000000007e007221 */ /* 0x010fc80000000000 */
[----:B------:R0:W-:Y:S04]  /*1d5e0*/  STL [R1+0x588], R2 ;  /* 0x0005880201007387 */ /* 0x0001e80000100800 */
[----:B------:R-:W3:Y:S04]  /*1d5f0*/  LDL R134, [R1+0x158] ;  /* 0x0001580001867983 */ /* 0x000ee80000100800 */
[----:B------:R1:W-:Y:S04]  /*1d600*/  STL [R1+0x58c], R0 ;  /* 0x00058c0001007387 */ /* 0x0003e80000100800 */
[----:B------:R-:W4:Y:S04]  /*1d610*/  LDL R132, [R1+0x15c] ;  /* 0x00015c0001847983 */ /* 0x000f280000100800 */
[----:B------:R-:W3:Y:S04]  /*1d620*/  LDL R130, [R1+0x160] ;  /* 0x0001600001827983 */ /* 0x000ee80000100800 */
[----:B------:R-:W4:Y:S04]  /*1d630*/  LDL R128, [R1+0x164] ;  /* 0x0001640001807983 */ /* 0x000f280000100800 */
[----:B0-----:R-:W4:Y:S04]  /*1d640*/  LDL.LU R2, [R1+0x5cc] ;  /* 0x0005cc0001027983 */ /* 0x001f280000300800 */
[----:B------:R-:W3:Y:S04]  /*1d650*/  LDL R126, [R1+0x168] ;  /* 0x00016800017e7983 */ /* 0x000ee80000100800 */
[----:B-1----:R-:W3:Y:S01]  /*1d660*/  LDL.LU R0, [R1+0x5d0] ;  /* 0x0005d00001007983 */ /* 0x002ee20000300800 */
[----:B------:R-:W-:-:S01]  /*1d670*/  FADD R129, R131, R129 ;  /* 0x0000008183817221 */ /* 0x000fc20000000000 */
[----:B------:R-:W-:Y:S01]  /*1d680*/  FADD R125, R127, R125 ;  /* 0x0000007d7f7d7221 */ /* 0x000fe20000000000 */
[----:B------:R-:W-:-:S01]  /*1d690*/  FADD R135, R136, R135 ;  /* 0x0000008788877221 */ /* 0x000fc20000000000 */
[----:B--2---:R-:W-:Y:S01]  /*1d6a0*/  FADD R137, R138, R137 ;  /* 0x000000898a897221 */ /* 0x004fe20000000000 */
[----:B------:R-:W-:-:S01]  /*1d6b0*/  FADD R139, R140, R139 ;  /* 0x0000008b8c8b7221 */ /* 0x000fc20000000000 */
[----:B------:R-:W-:Y:S01]  /*1d6c0*/  FADD R141, R142, R141 ;  /* 0x0000008d8e8d7221 */ /* 0x000fe20000000000 */
[----:B------:R-:W-:-:S01]  /*1d6d0*/  FADD R3, R150, R3 ;  /* 0x0000000396037221 */ /* 0x000fc20000000000 */
[----:B------:R-:W-:-:S04]  /*1d6e0*/  FADD R4, R149, R4 ;  /* 0x0000000495047221 */ /* 0x000fc80000000000 */
[----:B------:R0:W-:Y:S01]  /*1d6f0*/  STL [R1+0x590], R3 ;  /* 0x0005900301007387 */ /* 0x0001e20000100800 */
[----:B------:R-:W-:-:S01]  /*1d700*/  FADD R143, R144, R143 ;  /* 0x0000008f908f7221 */ /* 0x000fc20000000000 */
[----:B------:R-:W-:Y:S02]  /*1d710*/  FADD R147, R148, R147 ;  /* 0x0000009394937221 */ /* 0x000fe40000000000 */
[----:B0-----:R-:W2:Y:S01]  /*1d720*/  LDL.LU R3, [R1+0x5c8] ;  /* 0x0005c80001037983 */ /* 0x001ea20000300800 */
[----:B------:R-:W-:-:S03]  /*1d730*/  FADD R145, R146, R145 ;  /* 0x0000009192917221 */ /* 0x000fc60000000000 */
[----:B------:R-:W2:Y:S04]  /*1d740*/  LDL.LU R5, [R1+0x5c0] ;  /* 0x0005c00001057983 */ /* 0x000ea80000300800 */
[----:B------:R0:W-:Y:S04]  /*1d750*/  STL [R1+0x594], R4 ;  /* 0x0005940401007387 */ /* 0x0001e80000100800 */
[----:B0-----:R-:W2:Y:S04]  /*1d760*/  LDL.LU R4, [R1+0x5c4] ;  /* 0x0005c40001047983 */ /* 0x001ea80000300800 */
[----:B------:R-:W-:Y:S04]  /*1d770*/  STL [R1+0x598], R147 ;  /* 0x0005989301007387 */ /* 0x000fe80000100800 */
[----:B------:R-:W-:Y:S04]  /*1d780*/  STL [R1+0x59c], R145 ;  /* 0x00059c9101007387 */ /* 0x000fe80000100800 */
[----:B------:R0:W-:Y:S04]  /*1d790*/  STL [R1+0x5a0], R143 ;  /* 0x0005a08f01007387 */ /* 0x0001e80000100800 */
[----:B------:R-:W-:Y:S04]  /*1d7a0*/  STL [R1+0x5a4], R141 ;  /* 0x0005a48d01007387 */ /* 0x000fe80000100800 */
[----:B------:R1:W-:Y:S04]  /*1d7b0*/  STL [R1+0x5a8], R139 ;  /* 0x0005a88b01007387 */ /* 0x0003e80000100800 */
[----:B------:R-:W-:Y:S04]  /*1d7c0*/  STL [R1+0x5ac], R137 ;  /* 0x0005ac8901007387 */ /* 0x000fe80000100800 */
[----:B------:R-:W2:Y:S04]  /*1d7d0*/  LDL R144, [R1+0x16c] ;  /* 0x00016c0001907983 */ /* 0x000ea80000100800 */
[----:B------:R4:W-:Y:S01]  /*1d7e0*/  STL [R1+0x5b0], R135 ;  /* 0x0005b08701007387 */ /* 0x0009e20000100800 */
[----:B------:R-:W-:-:S03]  /*1d7f0*/  FADD R6, R133, R6 ;  /* 0x0000000685067221 */ /* 0x000fc60000000000 */
[----:B0-----:R-:W2:Y:S04]  /*1d800*/  LDL R143, [R1+0x170] ;  /* 0x00017000018f7983 */ /* 0x001ea80000100800 */
[----:B------:R0:W-:Y:S04]  /*1d810*/  STL [R1+0x5b4], R129 ;  /* 0x0005b48101007387 */ /* 0x0001e80000100800 */
[----:B------:R-:W2:Y:S04]  /*1d820*/  LDL R142, [R1+0x174] ;  /* 0x00017400018e7983 */ /* 0x000ea80000100800 */
[----:B------:R3:W-:Y:S04]  /*1d830*/  STL [R1+0x5b8], R125 ;  /* 0x0005b87d01007387 */ /* 0x0007e80000100800 */
[----:B-1----:R-:W2:Y:S04]  /*1d840*/  LDL R139, [R1+0x178] ;  /* 0x00017800018b7983 */ /* 0x002ea80000100800 */
[----:B----4-:R-:W4:Y:S04]  /*1d850*/  LDL R135, [R1+0x17c] ;  /* 0x00017c0001877983 */ /* 0x010f280000100800 */
[----:B------:R-:W4:Y:S04]  /*1d860*/  LDL R131, [R1+0x180] ;  /* 0x0001800001837983 */ /* 0x000f280000100800 */
[----:B0-----:R-:W4:Y:S04]  /*1d870*/  LDL.LU R129, [R1+0x5e8] ;  /* 0x0005e80001817983 */ /* 0x001f280000300800 */
[----:B------:R-:W4:Y:S04]  /*1d880*/  LDL R127, [R1+0x184] ;  /* 0x00018400017f7983 */ /* 0x000f280000100800 */
[----:B---3--:R-:W4:Y:S04]  /*1d890*/  LDL.LU R125, [R1+0x5ec] ;  /* 0x0005ec00017d7983 */ /* 0x008f280000300800 */
[----:B------:R0:W-:Y:S04]  /*1d8a0*/  STL [R1+0x5bc], R6 ;  /* 0x0005bc0601007387 */ /* 0x0001e80000100800 */
[----:B0-----:R-:W3:Y:S04]  /*1d8b0*/  LDL.LU R6, [R1+0x5d4] ;  /* 0x0005d40001067983 */ /* 0x001ee80000300800 */
[----:B------:R-:W4:Y:S01]  /*1d8c0*/  LDL.LU R138, [R1+0x5d8] ;  /* 0x0005d800018a7983 */ /* 0x000f220000300800 */
[----:B------:R-:W-:-:S03]  /*1d8d0*/  FADD R2, R128, R2 ;  /* 0x0000000280027221 */ /* 0x000fc60000000000 */
[----:B------:R-:W4:Y:S04]  /*1d8e0*/  LDL.LU R141, [R1+0x5dc] ;  /* 0x0005dc00018d7983 */ /* 0x000f280000300800 */
[----:B------:R-:W4:Y:S01]  /*1d8f0*/  LDL.LU R133, [R1+0x5e4] ;  /* 0x0005e40001857983 */ /* 0x000f220000300800 */
[----:B------:R-:W-:-:S03]  /*1d900*/  FADD R0, R126, R0 ;  /* 0x000000007e007221 */ /* 0x000fc60000000000 */
[----:B------:R-:W4:Y:S01]  /*1d910*/  LDL.LU R137, [R1+0x5e0] ;  /* 0x0005e00001897983 */ /* 0x000f220000300800 */
[----:B--2---:R-:W-:-:S01]  /*1d920*/  FADD R3, R130, R3 ;  /* 0x0000000382037221 */ /* 0x004fc20000000000 */
[----:B------:R-:W-:-:S05]  /*1d930*/  FADD R5, R134, R5 ;  /* 0x0000000586057221 */ /* 0x000fca0000000000 */
[----:B------:R0:W-:Y:S01]  /*1d940*/  STL [R1+0x5c0], R5 ;  /* 0x0005c00501007387 */ /* 0x0001e20000100800 */
[----:B------:R-:W-:-:S05]  /*1d950*/  FADD R4, R132, R4 ;  /* 0x0000000484047221 */ /* 0x000fca0000000000 */
[----:B------:R-:W-:Y:S04]  /*1d960*/  STL [R1+0x5c4], R4 ;  /* 0x0005c40401007387 */ /* 0x000fe80000100800 */
[----:B------:R-:W2:Y:S04]  /*1d970*/  LDL R147, [R1+0x188] ;  /* 0x0001880001937983 */ /* 0x000ea80000100800 */
[----:B------:R-:W-:Y:S04]  /*1d980*/  STL [R1+0x5c8], R3 ;  /* 0x0005c80301007387 */ /* 0x000fe80000100800 */
[----:B------:R-:W2:Y:S04]  /*1d990*/  LDL R145, [R1+0x18c] ;  /* 0x00018c0001917983 */ /* 0x000ea80000100800 */
[----:B------:R-:W-:Y:S04]  /*1d9a0*/  STL [R1+0x5cc], R2 ;  /* 0x0005cc0201007387 */ /* 0x000fe80000100800 */
[----:B------:R-:W2:Y:S04]  /*1d9b0*/  LDL R140, [R1+0x190] ;  /* 0x00019000018c7983 */ /* 0x000ea80000100800 */
[----:B------:R1:W-:Y:S04]  /*1d9c0*/  STL [R1+0x5d0], R0 ;  /* 0x0005d00001007387 */ /* 0x0003e80000100800 */
[----:B------:R-:W2:Y:S04]  /*1d9d0*/  LDL R136, [R1+0x194] ;  /* 0x0001940001887983 */ /* 0x000ea80000100800 */
[----:B------:R-:W2:Y:S04]  /*1d9e0*/  LDL R134, [R1+0x198] ;  /* 0x0001980001867983 */ /* 0x000ea80000100800 */
[----:B0-----:R-:W2:Y:S04]  /*1d9f0*/  LDL.LU R5, [R1+0x600] ;  /* 0x0006000001057983 */ /* 0x001ea80000300800 */
[----:B------:R-:W2:Y:S04]  /*1da00*/  LDL R132, [R1+0x19c] ;  /* 0x00019c0001847983 */ /* 0x000ea80000100800 */
[----:B-1----:R-:W2:Y:S04]  /*1da10*/  LDL.LU R0, [R1+0x604] ;  /* 0x0006040001007983 */ /* 0x002ea80000300800 */
[----:B------:R-:W2:Y:S04]  /*1da20*/  LDL R130, [R1+0x1a0] ;  /* 0x0001a00001827983 */ /* 0x000ea80000100800 */
[----:B------:R-:W2:Y:S04]  /*1da30*/  LDL.LU R2, [R1+0x608] ;  /* 0x0006080001027983 */ /* 0x000ea80000300800 */
[----:B------:R-:W2:Y:S04]  /*1da40*/  LDL R128, [R1+0x1a4] ;  /* 0x0001a40001807983 */ /* 0x000ea80000100800 */
[----:B------:R-:W2:Y:S04]  /*1da50*/  LDL.LU R3, [R1+0x60c] ;  /* 0x00060c0001037983 */ /* 0x000ea80000300800 */
[----:B------:R-:W2:Y:S04]  /*1da60*/  LDL R126, [R1+0x1a8] ;  /* 0x0001a800017e7983 */ /* 0x000ea80000100800 */
[----:B------:R-:W2:Y:S01]  /*1da70*/  LDL.LU R4, [R1+0x610] ;  /* 0x0006100001047983 */ /* 0x000ea20000300800 */
[----:B---3--:R-:W-:-:S01]  /*1da80*/  FADD R6, R144, R6 ;  /* 0x0000000690067221 */ /* 0x008fc20000000000 */
[----:B----4-:R-:W-:-:S04]  /*1da90*/  FADD R138, R143, R138 ;  /* 0x0000008a8f8a7221 */ /* 0x010fc80000000000 */
[----:B------:R0:W-:Y:S04]  /*1daa0*/  STL [R1+0x5d4], R6 ;  /* 0x0005d40601007387 */ /* 0x0001e80000100800 */
[----:B0-----:R-:W3:Y:S04]  /*1dab0*/  LDL.LU R6, [R1+0x5fc] ;  /* 0x0005fc0001067983 */ /* 0x001ee80000300800 */
[----:B------:R0:W-:Y:S04]  /*1dac0*/  STL [R1+0x5d8], R138 ;  /* 0x0005d88a01007387 */ /* 0x0001e80000100800 */
[----:B0-----:R-:W4:Y:S04]  /*1dad0*/  LDL.LU R138, [R1+0x5f8] ;  /* 0x0005f800018a7983 */ /* 0x001f280000300800 */
[----:B------:R-:W4:Y:S04]  /*1dae0*/  LDL.LU R146, [R1+0x5f0] ;  /* 0x0005f00001927983 */ /* 0x000f280000300800 */
[----:B------:R-:W4:Y:S01]  /*1daf0*/  LDL.LU R143, [R1+0x5f4] ;  /* 0x0005f400018f7983 */ /* 0x000f220000300800 */
[----:B------:R-:W-:-:S01]  /*1db00*/  FADD R141, R142, R141 ;  /* 0x0000008d8e8d7221 */ /* 0x000fc20000000000 */
[----:B------:R-:W-:Y:S01]  /*1db10*/  FADD R137, R139, R137 ;  /* 0x000000898b897221 */ /* 0x000fe20000000000 */
[----:B------:R-:W-:-:S01]  /*1db20*/  FADD R125, R127, R125 ;  /* 0x0000007d7f7d7221 */ /* 0x000fc20000000000 */
[----:B------:R-:W-:Y:S01]  /*1db30*/  FADD R133, R135, R133 ;  /* 0x0000008587857221 */ /* 0x000fe20000000000 */
[----:B------:R-:W-:-:S01]  /*1db40*/  FADD R129, R131, R129 ;  /* 0x0000008183817221 */ /* 0x000fc20000000000 */
[----:B------:R-:W-:Y:S04]  /*1db50*/  STL [R1+0x5dc], R141 ;  /* 0x0005dc8d01007387 */ /* 0x000fe80000100800 */
[----:B------:R-:W-:Y:S04]  /*1db60*/  STL [R1+0x5e0], R137 ;  /* 0x0005e08901007387 */ /* 0x000fe80000100800 */
[----:B------:R0:W-:Y:S04]  /*1db70*/  STL [R1+0x5ec], R125 ;  /* 0x0005ec7d01007387 */ /* 0x0001e80000100800 */
[----:B------:R-:W-:Y:S04]  /*1db80*/  STL [R1+0x5e4], R133 ;  /* 0x0005e48501007387 */ /* 0x000fe80000100800 */
[----:B0-----:R-:W4:Y:S04]  /*1db90*/  LDL R125, [R1+0x1ac] ;  /* 0x0001ac00017d7983 */ /* 0x001f280000100800 */
        /* <DEDUP_REMOVED lines=12> */
[----:B--2---:R-:W-:-:S01]  /*1dc60*/  FADD R5, R134, R5 ;  /* 0x0000000586057221 */ /* 0x004fc20000000000 */
[----:B------:R-:W-:Y:S01]  /*1dc70*/  FADD R0, R132, R0 ;  /* 0x0000000084007221 */ /* 0x000fe20000000000 */
[----:B------:R-:W-:-:S01]  /*1dc80*/  FADD R2, R130, R2 ;  /* 0x0000000282027221 */ /* 0x000fc20000000000 */
[----:B------:R-:W-:Y:S01]  /*1dc90*/  FADD R3, R128, R3 ;  /* 0x0000000380037221 */ /* 0x000fe20000000000 */
[----:B------:R-:W-:-:S01]  /*1dca0*/  FADD R4, R126, R4 ;  /* 0x000000047e047221 */ /* 0x000fc20000000000 */
[----:B---3--:R-:W-:Y:S01]  /*1dcb0*/  FADD R6, R136, R6 ;  /* 0x0000000688067221 */ /* 0x008fe20000000000 */
[----:B----4-:R-:W-:-:S01]  /*1dcc0*/  FADD R138, R140, R138 ;  /* 0x0000008a8c8a7221 */ /* 0x010fc20000000000 */
[----:B------:R-:W-:Y:S01]  /*1dcd0*/  FADD R146, R147, R146 ;  /* 0x0000009293927221 */ /* 0x000fe20000000000 */
[----:B------:R-:W-:-:S04]  /*1dce0*/  FADD R143, R145, R143 ;  /* 0x0000008f918f7221 */ /* 0x000fc80000000000 */
[----:B------:R-:W-:Y:S04]  /*1dcf0*/  STL [R1+0x5f0], R146 ;  /* 0x0005f09201007387 */ /* 0x000fe80000100800 */
[----:B------:R-:W-:Y:S04]  /*1dd00*/  STL [R1+0x5f4], R143 ;  /* 0x0005f48f01007387 */ /* 0x000fe80000100800 */
[----:B------:R-:W-:Y:S04]  /*1dd10*/  STL [R1+0x5f8], R138 ;  /* 0x0005f88a01007387 */ /* 0x000fe80000100800 */
[----:B------:R0:W-:Y:S04]  /*1dd20*/  STL [R1+0x604], R0 ;  /* 0x0006040001007387 */ /* 0x0001e80000100800 */
[----:B------:R-:W-:Y:S04]  /*1dd30*/  STL [R1+0x5fc], R6 ;  /* 0x0005fc0601007387 */ /* 0x000fe80000100800 */
[----:B0-----:R-:W2:Y:S04]  /*1dd40*/  LDL.LU R0, [R1+0x644] ;  /* 0x0006440001007983 */ /* 0x001ea80000300800 */
[----:B------:R-:W-:Y:S04]  /*1dd50*/  STL [R1+0x600], R5 ;  /* 0x0006000501007387 */ /* 0x000fe80000100800 */
[----:B------:R0:W-:Y:S04]  /*1dd60*/  STL [R1+0x608], R2 ;  /* 0x0006080201007387 */ /* 0x0001e80000100800 */
[----:B0-----:R-:W3:Y:S04]  /*1dd70*/  LDL.LU R2, [R1+0x640] ;  /* 0x0006400001027983 */ /* 0x001ee80000300800 */
[----:B------:R0:W-:Y:S04]  /*1dd80*/  STL [R1+0x60c], R3 ;  /* 0x00060c0301007387 */ /* 0x0001e80000100800 */
[----:B0-----:R-:W4:Y:S04]  /*1dd90*/  LDL.LU R3, [R1+0x63c] ;  /* 0x00063c0001037983 */ /* 0x001f280000300800 */
[----:B------:R-:W3:Y:S04]  /*1dda0*/  LDL.LU R126, [R1+0x614] ;  /* 0x00061400017e7983 */ /* 0x000ee80000300800 */
[----:B------:R-:W4:Y:S04]  /*1ddb0*/  LDL.LU R128, [R1+0x618] ;  /* 0x0006180001807983 */ /* 0x000f280000300800 */
[----:B------:R-:W4:Y:S04]  /*1ddc0*/  LDL.LU R130, [R1+0x61c] ;  /* 0x00061c0001827983 */ /* 0x000f280000300800 */
[----:B------:R0:W-:Y:S04]  /*1ddd0*/  STL [R1+0x610], R4 ;  /* 0x0006100401007387 */ /* 0x0001e80000100800 */
[----:B------:R-:W4:Y:S04]  /*1dde0*/  LDL.LU R132, [R1+0x620] ;  /* 0x0006200001847983 */ /* 0x000f280000300800 */
[----:B------:R-:W4:Y:S04]  /*1ddf0*/  LDL.LU R150, [R1+0x624] ;  /* 0x0006240001967983 */ /* 0x000f280000300800 */
[----:B------:R-:W4:Y:S04]  /*1de00*/  LDL.LU R146, [R1+0x628] ;  /* 0x0006280001927983 */ /* 0x000f280000300800 */
[----:B------:R-:W4:Y:S04]  /*1de10*/  LDL.LU R143, [R1+0x62c] ;  /* 0x00062c00018f7983 */ /* 0x000f280000300800 */
[----:B------:R-:W4:Y:S04]  /*1de20*/  LDL.LU R6, [R1+0x630] ;  /* 0x0006300001067983 */ /* 0x000f280000300800 */
[----:B------:R-:W4:Y:S04]  /*1de30*/  LDL.LU R5, [R1+0x634] ;  /* 0x0006340001057983 */ /* 0x000f280000300800 */
[----:B0-----:R-:W4:Y:S04]  /*1de40*/  LDL.LU R4, [R1+0x638] ;  /* 0x0006380001047983 */ /* 0x001f280000300800 */
        /* <DEDUP_REMOVED lines=9> */
[----:B---3--:R-:W-:-:S02]  /*1dee0*/  FADD R126, R125, R126 ;  /* 0x0000007e7d7e7221 */ /* 0x008fc40000000000 */
[----:B------:R-:W2:Y:S01]  /*1def0*/  LDL.LU R125, [R1+0x908] ;  /* 0x00090800017d7983 */ /* 0x000ea20000300800 */
[----:B----4-:R-:W-:-:S03]  /*1df00*/  FADD R128, R127, R128 ;  /* 0x000000807f807221 */ /* 0x010fc60000000000 */
[----:B------:R0:W-:Y:S01]  /*1df10*/  STL [R1+0x614], R126 ;  /* 0x0006147e01007387 */ /* 0x0001e20000100800 */
[----:B------:R-:W-:-:S03]  /*1df20*/  FADD R130, R129, R130 ;  /* 0x0000008281827221 */ /* 0x000fc60000000000 */
[----:B0-----:R-:W3:Y:S01]  /*1df30*/  LDL.LU R126, [R1+0x904] ;  /* 0x00090400017e7983 */ /* 0x001ee20000300800 */
[----:B------:R-:W-:-:S03]  /*1df40*/  FADD R132, R131, R132 ;  /* 0x0000008483847221 */ /* 0x000fc60000000000 */
        /* <DEDUP_REMOVED lines=15> */
[----:B------:R-:W-:-:S02]  /*1e040*/  FADD R2, R135, R2 ;  /* 0x0000000287027221 */ /* 0x000fc40000000000 */
[----:B0-----:R-:W4:Y:S04]  /*1e050*/  LDL.LU R132, [R1+0x8ec] ;  /* 0x0008ec0001847983 */ /* 0x001f280000300800 */
[----:B------:R-:W4:Y:S04]  /*1e060*/  LDL.LU R133, [R1+0x8e8] ;  /* 0x0008e80001857983 */ /* 0x000f280000300800 */
[----:B------:R0:W-:Y:S04]  /*1e070*/  STL [R1+0x624], R150 ;  /* 0x0006249601007387 */ /* 0x0001e80000100800 */
[----:B------:R1:W-:Y:S04]  /*1e080*/  STL [R1+0x628], R146 ;  /* 0x0006289201007387 */ /* 0x0003e80000100800 */
[----:B------:R1:W-:Y:S04]  /*1e090*/  STL [R1+0x62c], R143 ;  /* 0x00062c8f01007387 */ /* 0x0003e80000100800 */
[----:B------:R1:W-:Y:S04]  /*1e0a0*/  STL [R1+0x630], R6 ;  /* 0x0006300601007387 */ /* 0x0003e80000100800 */
[----:B------:R1:W-:Y:S04]  /*1e0b0*/  STL [R1+0x634], R5 ;  /* 0x0006340501007387 */ /* 0x0003e80000100800 */
[----:B------:R1:W-:Y:S04]  /*1e0c0*/  STL [R1+0x638], R4 ;  /* 0x0006380401007387 */ /* 0x0003e80000100800 */
[----:B------:R-:W2:Y:S04]  /*1e0d0*/  LDL.LU R135, [R1+0x648] ;  /* 0x0006480001877983 */ /* 0x000ea80000300800 */
[----:B------:R1:W-:Y:S04]  /*1e0e0*/  STL [R1+0x63c], R3 ;  /* 0x00063c0301007387 */ /* 0x0003e80000100800 */
[----:B------:R-:W3:Y:S04]  /*1e0f0*/  LDL.LU R137, [R1+0x64c] ;  /* 0x00064c0001897983 */ /* 0x000ee80000300800 */
[----:B------:R1:W-:Y:S04]  /*1e100*/  STL [R1+0x640], R2 ;  /* 0x0006400201007387 */ /* 0x0003e80000100800 */
[----:B------:R-:W4:Y:S04]  /*1e110*/  LDL.LU R139, [R1+0x650] ;  /* 0x00065000018b7983 */ /* 0x000f280000300800 */
[----:B------:R1:W-:Y:S04]  /*1e120*/  STL [R1+0x644], R0 ;  /* 0x0006440001007387 */ /* 0x0003e80000100800 */
[----:B------:R-:W4:Y:S04]  /*1e130*/  LDL.LU R141, [R1+0x654] ;  /* 0x00065400018d7983 */ /* 0x000f280000300800 */
[----:B0-----:R-:W4:Y:S04]  /*1e140*/  LDL.LU R150, [R1+0x658] ;  /* 0x0006580001967983 */ /* 0x001f280000300800 */
        /* <DEDUP_REMOVED lines=20> */
[----:B------:R-:W-:-:S01]  /*1e290*/  FADD R141, R140, R141 ;  /* 0x0000008d8c8d7221 */ /* 0x000fc20000000000 */
[----:B------:R-:W-:Y:S02]  /*1e2a0*/  FADD R150, R151, R150 ;  /* 0x0000009697967221 */ /* 0x000fe40000000000 */
[----:B0-----:R-:W4:Y:S01]  /*1e2b0*/  LDL.LU R137, [R1+0x8d8] ;  /* 0x0008d80001897983 */ /* 0x001f220000300800 */
[----:B------:R-:W-:-:S03]  /*1e2c0*/  FADD R148, R149, R148 ;  /* 0x0000009495947221 */ /* 0x000fc60000000000 */
[----:B------:R-:W4:Y:S01]  /*1e2d0*/  LDL.LU R138, [R1+0x8d4] ;  /* 0x0008d400018a7983 */ /* 0x000f220000300800 */
[----:B------:R-:W-:-:S03]  /*1e2e0*/  FADD R146, R147, R146 ;  /* 0x0000009293927221 */ /* 0x000fc60000000000 */
[----:B------:R0:W-:Y:S01]  /*1e2f0*/  STL [R1+0x650], R139 ;  /* 0x0006508b01007387 */ /* 0x0001e20000100800 */
[----:B------:R-:W-:-:S01]  /*1e300*/  FADD R144, R145, R144 ;  /* 0x0000009091907221 */ /* 0x000fc20000000000 */
[----:B------:R-:W-:Y:S01]  /*1e310*/  FADD R143, R24, R143 ;  /* 0x0000008f188f7221 */ /* 0x000fe20000000000 */
[----:B------:R-:W-:-:S01]  /*1e320*/  FADD R142, R25, R142 ;  /* 0x0000008e198e7221 */ /* 0x000fc20000000000 */
[----:B0-----:R-:W4:Y:S04]  /*1e330*/  LDL.LU R139, [R1+0x8d0] ;  /* 0x0008d000018b7983 */ /* 0x001f280000300800 */
[----:B------:R-:W4:Y:S01]  /*1e340*/  LDL.LU R140, [R1+0x8cc] ;  /* 0x0008cc00018c7983 */ /* 0x000f220000300800 */
[----:B------:R-:W-:-:S03]  /*1e350*/  FADD R7, R26, R7 ;  /* 0x000000071a077221 */ /* 0x000fc60000000000 */
[----:B------:R0:W-:Y:S01]  /*1e360*/  STL [R1+0x654], R141 ;  /* 0x0006548d01007387 */ /* 0x0001e20000100800 */
[----:B------:R-:W-:-:S01]  /*1e370*/  FADD R6, R27, R6 ;  /* 0x000000061b067221 */ /* 0x000fc20000000000 */
[----:B------:R-:W-:Y:S01]  /*1e380*/  FADD R5, R28, R5 ;  /* 0x000000051c057221 */ /* 0x000fe20000000000 */
[----:B------:R-:W-:-:S01]  /*1e390*/  FADD R4, R29, R4 ;  /* 0x000000041d047221 */ /* 0x000fc20000000000 */
[----:B0-----:R-:W4:Y:S04]  /*1e3a0*/  LDL.LU R141, [R1+0x8c8] ;  /* 0x0008c800018d7983 */ /* 0x001f280000300800 */
[----:B------:R0:W-:Y:S04]  /*1e3b0*/  STL [R1+0x658], R150 ;  /* 0x0006589601007387 */ /* 0x0001e80000100800 */
[----:B------:R1:W-:Y:S04]  /*1e3c0*/  STL [R1+0x65c], R148 ;  /* 0x00065c9401007387 */ /* 0x0003e80000100800 */
[----:B------:R1:W-:Y:S01]  /*1e3d0*/  STL [R1+0x660], R146 ;  /* 0x0006609201007387 */ /* 0x0003e20000100800 */
[----:B------:R-:W-:-:S03]  /*1e3e0*/  FADD R3, R30, R3 ;  /* 0x000000031e037221 */ /* 0x000fc60000000000 */
[----:B------:R1:W-:Y:S04]  /*1e3f0*/  STL [R1+0x664], R144 ;  /* 0x0006649001007387 */ /* 0x0003e80000100800 */
[----:B------:R1:W-:Y:S01]  /*1e400*/  STL [R1+0x668], R143 ;  /* 0x0006688f01007387 */ /* 0x0003e20000100800 */
[----:B------:R-:W-:-:S03]  /*1e410*/  FADD R2, R31, R2 ;  /* 0x000000021f027221 */ /* 0x000fc60000000000 */
[----:B------:R1:W-:Y:S04]  /*1e420*/  STL [R1+0x66c], R142 ;  /* 0x00066c8e01007387 */ /* 0x0003e80000100800 */
[----:B------:R1:W-:Y:S01]  /*1e430*/  STL [R1+0x670], R7 ;  /* 0x0006700701007387 */ /* 0x0003e20000100800 */
[----:B------:R-:W-:-:S03]  /*1e440*/  FADD R0, R32, R0 ;  /* 0x0000000020007221 */ /* 0x000fc60000000000 */
[----:B------:R1:W-:Y:S04]  /*1e450*/  STL [R1+0x674], R6 ;  /* 0x0006740601007387 */ /* 0x0003e80000100800 */
[----:B------:R1:W-:Y:S04]  /*1e460*/  STL [R1+0x678], R5 ;  /* 0x0006780501007387 */ /* 0x0003e80000100800 */
[----:B------:R1:W-:Y:S04]  /*1e470*/  STL [R1+0x67c], R4 ;  /* 0x00067c0401007387 */ /* 0x0003e80000100800 */
[----:B------:R-:W2:Y:S04]  /*1e480*/  LDL.LU R151, [R1+0x68c] ;  /* 0x00068c0001977983 */ /* 0x000ea80000300800 */
[----:B------:R1:W-:Y:S04]  /*1e490*/  STL [R1+0x680], R3 ;  /* 0x0006800301007387 */ /* 0x0003e80000100800 */
[----:B0-----:R-:W3:Y:S04]  /*1e4a0*/  LDL.LU R150, [R1+0x690] ;  /* 0x0006900001967983 */ /* 0x001ee80000300800 */
[----:B------:R0:W-:Y:S04]  /*1e4b0*/  STL [R1+0x684], R2 ;  /* 0x0006840201007387 */ /* 0x0001e80000100800 */
[----:B------:R-:W4:Y:S04]  /*1e4c0*/  LDL.LU R149, [R1+0x694] ;  /* 0x0006940001957983 */ /* 0x000f280000300800 */
[----:B------:R0:W-:Y:S04]  /*1e4d0*/  STL [R1+0x688], R0 ;  /* 0x0006880001007387 */ /* 0x0001e80000100800 */
        /* <DEDUP_REMOVED lines=12> */
[----:B0-----:R-:W4:Y:S04]  /*1e5a0*/  LDL.LU R2, [R1+0x6c8] ;  /* 0x0006c80001027983 */ /* 0x001f280000300800 */
[----:B------:R-:W4:Y:S01]  /*1e5b0*/  LDL.LU R0, [R1+0x6cc] ;  /* 0x0006cc0001007983 */ /* 0x000f220000300800 */
[----:B--2---:R-:W-:-:S01]  /*1e5c0*/  FADD R151, R33, R151 ;  /* 0x0000009721977221 */ /* 0x004fc20000000000 */
[----:B---3--:R-:W-:-:S04]  /*1e5d0*/  FADD R150, R34, R150 ;  /* 0x0000009622967221 */ /* 0x008fc80000000000 */
[----:B------:R0:W-:Y:S01]  /*1e5e0*/  STL [R1+0x68c], R151 ;  /* 0x00068c9701007387 */ /* 0x0001e20000100800 */
[----:B----4-:R-:W-:-:S03]  /*1e5f0*/  FADD R149, R35, R149 ;  /* 0x0000009523957221 */ /* 0x010fc60000000000 */
[----:B------:R1:W-:Y:S01]  /*1e600*/  STL [R1+0x690], R150 ;  /* 0x0006909601007387 */ /* 0x0003e20000100800 */
[----:B------:R-:W-:-:S03]  /*1e610*/  FADD R148, R36, R148 ;  /* 0x0000009424947221 */ /* 0x000fc60000000000 */
        /* <DEDUP_REMOVED lines=24> */
[----:B0-----:R-:W4:Y:S01]  /*1e7a0*/  LDL.LU R151, [R1+0x6d0] ;  /* 0x0006d00001977983 */ /* 0x001f220000300800 */
[----:B------:R-:W-:-:S03]  /*1e7b0*/  FADD R0, R49, R0 ;  /* 0x0000000031007221 */ /* 0x000fc60000000000 */
[----:B------:R0:W-:Y:S04]  /*1e7c0*/  STL [R1+0x6c4], R3 ;  /* 0x0006c40301007387 */ /* 0x0001e80000100800 */
[----:B-1----:R-:W4:Y:S04]  /*1e7d0*/  LDL.LU R150, [R1+0x6d4] ;  /* 0x0006d40001967983 */ /* 0x002f280000300800 */
[----:B------:R1:W-:Y:S04]  /*1e7e0*/  STL [R1+0x6c8], R2 ;  /* 0x0006c80201007387 */ /* 0x0003e80000100800 */
[----:B--2---:R-:W2:Y:S04]  /*1e7f0*/  LDL.LU R149, [R1+0x6d8] ;  /* 0x0006d80001957983 */ /* 0x004ea80000300800 */
[----:B------:R1:W-:Y:S04]  /*1e800*/  STL [R1+0x6cc], R0 ;  /* 0x0006cc0001007387 */ /* 0x0003e80000100800 */
[----:B---3--:R-:W3:Y:S04]  /*1e810*/  LDL.LU R148, [R1+0x6dc] ;  /* 0x0006dc0001947983 */ /* 0x008ee80000300800 */
[----:B----4-:R-:W4:Y:S04]  /*1e820*/  LDL.LU R147, [R1+0x6e0] ;  /* 0x0006e00001937983 */ /* 0x010f280000300800 */
        /* <DEDUP_REMOVED lines=10> */
[----:B-1----:R-:W4:Y:S04]  /*1e8d0*/  LDL.LU R2, [R1+0x70c] ;  /* 0x00070c0001027983 */ /* 0x002f280000300800 */
[----:B------:R-:W4:Y:S01]  /*1e8e0*/  LDL.LU R0, [R1+0x710] ;  /* 0x0007100001007983 */ /* 0x000f220000300800 */
[----:B------:R-:W-:-:S01]  /*1e8f0*/  FADD R151, R50, R151 ;  /* 0x0000009732977221 */ /* 0x000fc20000000000 */
[----:B------:R-:W-:-:S04]  /*1e900*/  FADD R150, R51, R150 ;  /* 0x0000009633967221 */ /* 0x000fc80000000000 */
[----:B------:R0:W-:Y:S01]  /*1e910*/  STL [R1+0x6d0], R151 ;  /* 0x0006d09701007387 */ /* 0x0001e20000100800 */
[----:B--2---:R-:W-:-:S03]  /*1e920*/  FADD R149, R52, R149 ;  /* 0x0000009534957221 */ /* 0x004fc60000000000 */
[----:B------:R1:W-:Y:S01]  /*1e930*/  STL [R1+0x6d4], R150 ;  /* 0x0006d49601007387 */ /* 0x0003e20000100800 */
[----:B---3--:R-:W-:-:S03]  /*1e940*/  FADD R148, R53, R148 ;  /* 0x0000009435947221 */ /* 0x008fc60000000000 */
        /* <DEDUP_REMOVED lines=200> */
[----:B------:R-:W-:Y:S01]  /*1f5d0*/  STL [R1+0x7e0], R151 ;  /* 0x0007e09701007387 */ /* 0x000fe20000100800 */
[----:B--2---:R-:W-:-:S03]  /*1f5e0*/  FADD R149, R120, R149 ;  /* 0x0000009578957221 */ /* 0x004fc60000000000 */
[----:B------:R-:W-:Y:S01]  /*1f5f0*/  STL [R1+0x7e4], R150 ;  /* 0x0007e49601007387 */ /* 0x000fe20000100800 */
[----:B---3--:R-:W-:-:S03]  /*1f600*/  FADD R148, R121, R148 ;  /* 0x0000009479947221 */ /* 0x008fc60000000000 */
[----:B------:R-:W-:Y:S01]  /*1f610*/  STL [R1+0x7e8], R149 ;  /* 0x0007e89501007387 */ /* 0x000fe20000100800 */
[----:B----4-:R-:W-:-:S03]  /*1f620*/  FADD R147, R122, R147 ;  /* 0x000000937a937221 */ /* 0x010fc60000000000 */
        /* <DEDUP_REMOVED lines=14> */
[----:B------:R-:W-:Y:S01]  /*1f710*/  STL [R1+0x808], R7 ;  /* 0x0008080701007387 */ /* 0x000fe20000100800 */
[----:B------:R-:W-:-:S03]  /*1f720*/  FADD R5, R130, R5 ;  /* 0x0000000582057221 */ /* 0x000fc60000000000 */
[----:B------:R1:W-:Y:S01]  /*1f730*/  STL [R1+0x80c], R6 ;  /* 0x00080c0601007387 */ /* 0x0003e20000100800 */
[----:B------:R-:W-:-:S03]  /*1f740*/  FADD R4, R131, R4 ;  /* 0x0000000483047221 */ /* 0x000fc60000000000 */
[----:B------:R2:W-:Y:S01]  /*1f750*/  STL [R1+0x810], R5 ;  /* 0x0008100501007387 */ /* 0x0005e20000100800 */
[----:B------:R-:W-:-:S03]  /*1f760*/  FADD R3, R132, R3 ;  /* 0x0000000384037221 */ /* 0x000fc60000000000 */
[----:B------:R3:W-:Y:S01]  /*1f770*/  STL [R1+0x814], R4 ;  /* 0x0008140401007387 */ /* 0x0007e20000100800 */
[----:B------:R-:W-:-:S03]  /*1f780*/  FADD R2, R133, R2 ;  /* 0x0000000285027221 */ /* 0x000fc60000000000 */
[----:B0-----:R-:W4:Y:S04]  /*1f790*/  LDL.LU R142, [R1+0x824] ;  /* 0x00082400018e7983 */ /* 0x001f280000300800 */
[----:B------:R0:W-:Y:S04]  /*1f7a0*/  STL [R1+0x818], R3 ;  /* 0x0008180301007387 */ /* 0x0001e80000100800 */
[----:B------:R-:W4:Y:S04]  /*1f7b0*/  LDL.LU R143, [R1+0x828] ;  /* 0x00082800018f7983 */ /* 0x000f280000300800 */
[----:B------:R0:W-:Y:S04]  /*1f7c0*/  STL [R1+0x81c], R2 ;  /* 0x00081c0201007387 */ /* 0x0001e80000100800 */
[----:B------:R-:W4:Y:S01]  /*1f7d0*/  LDL.LU R144, [R1+0x82c] ;  /* 0x00082c0001907983 */ /* 0x000f220000300800 */
[----:B------:R-:W-:-:S05]  /*1f7e0*/  FADD R0, R134, R0 ;  /* 0x0000000086007221 */ /* 0x000fca0000000000 */
[----:B------:R0:W-:Y:S04]  /*1f7f0*/  STL [R1+0x820], R0 ;  /* 0x0008200001007387 */ /* 0x0001e80000100800 */
[----:B------:R-:W4:Y:S04]  /*1f800*/  LDL.LU R145, [R1+0x830] ;  /* 0x0008300001917983 */ /* 0x000f280000300800 */
[----:B------:R-:W4:Y:S04]  /*1f810*/  LDL.LU R146, [R1+0x834] ;  /* 0x0008340001927983 */ /* 0x000f280000300800 */
[----:B------:R-:W4:Y:S04]  /*1f820*/  LDL.LU R147, [R1+0x838] ;  /* 0x0008380001937983 */ /* 0x000f280000300800 */
[----:B------:R-:W4:Y:S04]  /*1f830*/  LDL.LU R148, [R1+0x83c] ;  /* 0x00083c0001947983 */ /* 0x000f280000300800 */
[----:B------:R-:W4:Y:S04]  /*1f840*/  LDL.LU R149, [R1+0x840] ;  /* 0x0008400001957983 */ /* 0x000f280000300800 */
[----:B------:R-:W4:Y:S04]  /*1f850*/  LDL.LU R150, [R1+0x844] ;  /* 0x0008440001967983 */ /* 0x000f280000300800 */
[----:B------:R-:W4:Y:S04]  /*1f860*/  LDL.LU R151, [R1+0x848] ;  /* 0x0008480001977983 */ /* 0x000f280000300800 */
[----:B-1----:R-:W4:Y:S04]  /*1f870*/  LDL.LU R6, [R1+0x84c] ;  /* 0x00084c0001067983 */ /* 0x002f280000300800 */
[----:B--2---:R-:W2:Y:S04]  /*1f880*/  LDL.LU R5, [R1+0x850] ;  /* 0x0008500001057983 */ /* 0x004ea80000300800 */
[----:B---3--:R-:W3:Y:S04]  /*1f890*/  LDL.LU R4, [R1+0x854] ;  /* 0x0008540001047983 */ /* 0x008ee80000300800 */
[----:B0-----:R-:W3:Y:S04]  /*1f8a0*/  LDL.LU R3, [R1+0x858] ;  /* 0x0008580001037983 */ /* 0x001ee80000300800 */
[----:B------:R-:W3:Y:S04]  /*1f8b0*/  LDL.LU R2, [R1+0x85c] ;  /* 0x00085c0001027983 */ /* 0x000ee80000300800 */
[----:B------:R-:W3:Y:S04]  /*1f8c0*/  LDL.LU R0, [R1+0x860] ;  /* 0x0008600001007983 */ /* 0x000ee80000300800 */
[----:B------:R-:W3:Y:S01]  /*1f8d0*/  LDL.LU R7, [R1+0x864] ;  /* 0x0008640001077983 */ /* 0x000ee20000300800 */
[----:B----4-:R-:W-:-:S05]  /*1f8e0*/  FADD R142, R135, R142 ;  /* 0x0000008e878e7221 */ /* 0x010fca0000000000 */
[----:B------:R0:W-:Y:S01]  /*1f8f0*/  STL [R1+0x824], R142 ;  /* 0x0008248e01007387 */ /* 0x0001e20000100800 */
[----:B------:R-:W-:-:S03]  /*1f900*/  FADD R143, R136, R143 ;  /* 0x0000008f888f7221 */ /* 0x000fc60000000000 */
[----:B0-----:R-:W4:Y:S01]  /*1f910*/  LDL.LU R142, [R1+0x8c4] ;  /* 0x0008c400018e7983 */ /* 0x001f220000300800 */
[----:B------:R-:W-:-:S03]  /*1f920*/  FADD R144, R137, R144 ;  /* 0x0000009089907221 */ /* 0x000fc60000000000 */
[----:B------:R0:W-:Y:S04]  /*1f930*/  STL [R1+0x828], R143 ;  /* 0x0008288f01007387 */ /* 0x0001e80000100800 */
[----:B0-----:R-:W2:Y:S04]  /*1f940*/  LDL.LU R143, [R1+0x8c0] ;  /* 0x0008c000018f7983 */ /* 0x001ea80000300800 */
[----:B------:R0:W-:Y:S04]  /*1f950*/  STL [R1+0x82c], R144 ;  /* 0x00082c9001007387 */ /* 0x0001e80000100800 */
[----:B0-----:R-:W3:Y:S01]  /*1f960*/  LDL.LU R144, [R1+0x8bc] ;  /* 0x0008bc0001907983 */ /* 0x001ee20000300800 */
[----:B------:R-:W-:-:S01]  /*1f970*/  FADD R145, R138, R145 ;  /* 0x000000918a917221 */ /* 0x000fc20000000000 */
[----:B------:R-:W-:Y:S01]  /*1f980*/  FADD R146, R139, R146 ;  /* 0x000000928b927221 */ /* 0x000fe20000000000 */
[----:B------:R-:W-:-:S01]  /*1f990*/  FADD R147, R140, R147 ;  /* 0x000000938c937221 */ /* 0x000fc20000000000 */
[----:B------:R-:W-:-:S02]  /*1f9a0*/  FADD R148, R141, R148 ;  /* 0x000000948d947221 */ /* 0x000fc40000000000 */
[----:B------:R0:W-:Y:S04]  /*1f9b0*/  STL [R1+0x830], R145 ;  /* 0x0008309101007387 */ /* 0x0001e80000100800 */
[----:B0-----:R-:W3:Y:S04]  /*1f9c0*/  LDL.LU R145, [R1+0x8b8] ;  /* 0x0008b80001917983 */ /* 0x001ee80000300800 */
[----:B------:R0:W-:Y:S04]  /*1f9d0*/  STL [R1+0x834], R146 ;  /* 0x0008349201007387 */ /* 0x0001e80000100800 */
[----:B0-----:R-:W3:Y:S04]  /*1f9e0*/  LDL.LU R146, [R1+0x8b4] ;  /* 0x0008b40001927983 */ /* 0x001ee80000300800 */
[----:B------:R0:W-:Y:S04]  /*1f9f0*/  STL [R1+0x838], R147 ;  /* 0x0008389301007387 */ /* 0x0001e80000100800 */
[----:B0-----:R-:W3:Y:S04]  /*1fa00*/  LDL.LU R147, [R1+0x8b0] ;  /* 0x0008b00001937983 */ /* 0x001ee80000300800 */
[----:B------:R0:W-:Y:S04]  /*1fa10*/  STL [R1+0x83c], R148 ;  /* 0x00083c9401007387 */ /* 0x0001e80000100800 */
[----:B0-----:R-:W3:Y:S01]  /*1fa20*/  LDL.LU R148, [R1+0x8ac] ;  /* 0x0008ac0001947983 */ /* 0x001ee20000300800 */
[----:B----4-:R-:W-:-:S05]  /*1fa30*/  FADD R149, R142, R149 ;  /* 0x000000958e957221 */ /* 0x010fca0000000000 */
[----:B------:R0:W-:Y:S01]  /*1fa40*/  STL [R1+0x840], R149 ;  /* 0x0008409501007387 */ /* 0x0001e20000100800 */
[----:B--2---:R-:W-:-:S03]  /*1fa50*/  FADD R150, R143, R150 ;  /* 0x000000968f967221 */ /* 0x004fc60000000000 */
[----:B0-----:R-:W2:Y:S04]  /*1fa60*/  LDL.LU R149, [R1+0x8a8] ;  /* 0x0008a80001957983 */ /* 0x001ea80000300800 */
[----:B------:R0:W-:Y:S01]  /*1fa70*/  STL [R1+0x844], R150 ;  /* 0x0008449601007387 */ /* 0x0001e20000100800 */
[----:B---3--:R-:W-:-:S03]  /*1fa80*/  FADD R151, R144, R151 ;  /* 0x0000009790977221 */ /* 0x008fc60000000000 */
[----:B0-----:R-:W3:Y:S04]  /*1fa90*/  LDL.LU R150, [R1+0x8a4] ;  /* 0x0008a40001967983 */ /* 0x001ee80000300800 */
[----:B------:R0:W-:Y:S04]  /*1faa0*/  STL [R1+0x848], R151 ;  /* 0x0008489701007387 */ /* 0x0001e80000100800 */
[----:B0-----:R-:W4:Y:S01]  /*1fab0*/  LDL.LU R151, [R1+0x8a0] ;  /* 0x0008a00001977983 */ /* 0x001f220000300800 */
[----:B------:R-:W-:-:S05]  /*1fac0*/  FADD R6, R145, R6 ;  /* 0x0000000691067221 */ /* 0x000fca0000000000 */
[----:B------:R0:W-:Y:S01]  /*1fad0*/  STL [R1+0x84c], R6 ;  /* 0x00084c0601007387 */ /* 0x0001e20000100800 */
[----:B------:R-:W-:-:S03]  /*1fae0*/  FADD R5, R146, R5 ;  /* 0x0000000592057221 */ /* 0x000fc60000000000 */
[----:B0-----:R0:W5:Y:S04]  /*1faf0*/  LDL.LU R6, [R1+0x89c] ;  /* 0x00089c0001067983 */ /* 0x0011680000300800 */
[----:B------:R1:W-:Y:S01]  /*1fb00*/  STL [R1+0x850], R5 ;  /* 0x0008500501007387 */ /* 0x0003e20000100800 */
[----:B------:R-:W-:-:S03]  /*1fb10*/  FADD R4, R147, R4 ;  /* 0x0000000493047221 */ /* 0x000fc60000000000 */
[----:B-1----:R0:W5:Y:S04]  /*1fb20*/  LDL.LU R5, [R1+0x898] ;  /* 0x0008980001057983 */ /* 0x0021680000300800 */
[----:B------:R1:W-:Y:S01]  /*1fb30*/  STL [R1+0x854], R4 ;  /* 0x0008540401007387 */ /* 0x0003e20000100800 */
[----:B------:R-:W-:-:S03]  /*1fb40*/  FADD R3, R148, R3 ;  /* 0x0000000394037221 */ /* 0x000fc60000000000 */
[----:B-1----:R0:W5:Y:S04]  /*1fb50*/  LDL.LU R4, [R1+0x894] ;  /* 0x0008940001047983 */ /* 0x0021680000300800 */
[----:B------:R1:W-:Y:S04]  /*1fb60*/  STL [R1+0x858], R3 ;  /* 0x0008580301007387 */ /* 0x0003e80000100800 */
[----:B-1----:R0:W5:Y:S01]  /*1fb70*/  LDL.LU R3, [R1+0x890] ;  /* 0x0008900001037983 */ /* 0x0021620000300800 */
[----:B------:R-:W-:Y:S01]  /*1fb80*/  UMOV UR6, URZ ;  /* 0x0000003f00067c82 */ /* 0x000fe20008000000 */
[----:B--2---:R-:W-:-:S05]  /*1fb90*/  FADD R2, R149, R2 ;  /* 0x0000000295027221 */ /* 0x004fca0000000000 */
[----:B------:R1:W-:Y:S01]  /*1fba0*/  STL [R1+0x85c], R2 ;  /* 0x00085c0201007387 */ /* 0x0003e20000100800 */
[----:B---3--:R-:W-:-:S03]  /*1fbb0*/  FADD R0, R150, R0 ;  /* 0x0000000096007221 */ /* 0x008fc60000000000 */
[----:B-1----:R0:W5:Y:S04]  /*1fbc0*/  LDL.LU R2, [R1+0x88c] ;  /* 0x00088c0001027983 */ /* 0x0021680000300800 */
[----:B------:R1:W-:Y:S01]  /*1fbd0*/  STL [R1+0x860], R0 ;  /* 0x0008600001007387 */ /* 0x0003e20000100800 */
[----:B----4-:R-:W-:-:S03]  /*1fbe0*/  FADD R7, R7, R151 ;  /* 0x0000009707077221 */ /* 0x010fc60000000000 */
[----:B-1----:R0:W5:Y:S04]  /*1fbf0*/  LDL.LU R0, [R1+0x888] ;  /* 0x0008880001007983 */ /* 0x0021680000300800 */
[----:B------:R0:W-:Y:S02]  /*1fc00*/  STL [R1+0x864], R7 ;  /* 0x0008640701007387 */ /* 0x0001e40000100800 */
.L_x_28:
[----:B------:R-:W-:Y:S05]  /*1fc10*/  @!P1 BRA `(.L_x_29) ;  /* 0x0000000000049947 */ /* 0x000fea0003800000 */
[----:B------:R-:W-:Y:S01]  /*1fc20*/  BPT.TRAP 0x1 ;  /* 0x000000040000795c */ /* 0x000fe20000300000 */
.L_x_29:
[----:B0-----:R-:W2:Y:S04]  /*1fc30*/  LDL R7, [R1+0x86c] ;  /* 0x00086c0001077983 */ /* 0x001ea80000100800 */
[----:B-----5:R0:W-:Y:S04]  /*1fc40*/  STL [R1+0x888], R0 ;  /* 0x0008880001007387 */ /* 0x0201e80000100800 */
[----:B0-----:R-:W3:Y:S01]  /*1fc50*/  LDL R0, [R1+0x874] ;  /* 0x0008740001007983 */ /* 0x001ee20000100800 */
[----:B--2---:R-:W-:Y:S01]  /*1fc60*/  ISETP.NE.AND P0, PT, R7, RZ, PT ;  /* 0x000000ff0700720c */ /* 0x004fe20003f05270 */
[----:B------:R-:W-:-:S12]  /*1fc70*/  IMAD.U32 R7, RZ, RZ, UR11 ;  /* 0x0000000bff077e24 */ /* 0x000fd8000f8e00ff */
[----:B------:R-:W-:-:S05]  /*1fc80*/  @P0 LEA R7, R7, UR13, 0x3 ;  /* 0x0000000d07070c11 */ /* 0x000fca000f8e18ff */
[----:B------:R-:W-:-:S05]  /*1fc90*/  @P0 VIADD R7, R7, 0x10 ;  /* 0x0000001007070836 */ /* 0x000fca0000000000 */
[----:B---3--:R-:W-:Y:S02]  /*1fca0*/  @P0 PRMT R7, R0, 0x654, R7 ;  /* 0x0000065400070816 */ /* 0x008fe40000000007 */
[----:B------:R0:W5:Y:S01]  /*1fcb0*/  LDL.LU R0, [R1+0x888] ;  /* 0x0008880001007983 */ /* 0x0001620000300800 */
[----:B------:R-:W-:Y:S01]  /*1fcc0*/  UISETP.GT.U32.AND UP0, UPT, UR7, 0x1, UPT ;  /* 0x000000010700788c */ /* 0x000fe2000bf04070 */
[----:B------:R0:W-:Y:S05]  /*1fcd0*/  @P0 SYNCS.ARRIVE.TRANS64.RED.A1T0 RZ, [R7+URZ], RZ ;  /* 0x000000ff07ff09a7 */ /* 0x0001ea000810043f */
[----:B------:R-:W-:-:S13]  /*1fce0*/  PLOP3.LUT P0, PT, PT, PT, UP0, 0x80, 0x0 ;  /* 0x000000000000781c */ /* 0x000fda0003f0f008 */
[----:B0-----:R-:W-:Y:S05]  /*1fcf0*/  @P0 BRA `(.L_x_30) ;  /* 0x0000000000040947 */ /* 0x001fea0003800000 */
[----:B------:R-:W-:Y:S01]  /*1fd00*/  BPT.TRAP 0x1 ;  /* 0x000000040000795c */ /* 0x000fe20000300000 */
.L_x_30:
[----:B------:R-:W-:Y:S02]  /*1fd10*/  UISETP.GT.AND UP2, UPT, UR16, 0x1, UPT ;  /* 0x000000011000788c */ /* 0x000fe4000bf44270 */
[----:B------:R-:W-:Y:S02]  /*1fd20*/  UIADD3 UR15, UR15, 0x1, URZ ;  /* 0x000000010f0f7890 */ /* 0x000fe4000fffe03f */
[----:B------:R-:W-:Y:S02]  /*1fd30*/  UIADD3 UR11, UR11, 0x1, URZ ;  /* 0x000000010b0b7890 */ /* 0x000fe4000fffe03f */
[----:B------:R-:W-:Y:S01]  /*1fd40*/  PLOP3.LUT P0, PT, PT, PT, UP2, 0x80, 0x0 ;  /* 0x000000000000781c */ /* 0x000fe20003f0f028 */
[----:B------:R-:W-:Y:S02]  /*1fd50*/  UISETP.NE.AND UP0, UPT, UR15, 0x2, UPT ;  /* 0x000000020f00788c */ /* 0x000fe4000bf05270 */
[----:B------:R-:W-:Y:S02]  /*1fd60*/  UISETP.NE.AND UP1, UPT, UR11, 0x2, UPT ;  /* 0x000000020b00788c */ /* 0x000fe4000bf25270 */
[----:B------:R-:W-:-:S02]  /*1fd70*/  USEL UR20, URZ, 0x1, UP0 ;  /* 0x000000013f147887 */ /* 0x000fc40008000000 */
[----:B------:R-:W-:Y:S02]  /*1fd80*/  UIADD3 UR16, UR16, -0x1, URZ ;  /* 0xffffffff10107890 */ /* 0x000fe4000fffe03f */
[----:B------:R-:W-:Y:S02]  /*1fd90*/  USEL UR15, UR15, URZ, UP0 ;  /* 0x0000003f0f0f7287 */ /* 0x000fe40008000000 */
[----:B------:R-:W-:Y:S01]  /*1fda0*/  LOP3.LUT R6, R6, UR20, RZ, 0x3c, !PT ;  /* 0x0000001406067c12 */ /* 0x000fe2000f8e3cff */
[----:B------:R-:W-:Y:S01]  /*1fdb0*/  USEL UR11, UR11, URZ, UP1 ;  /* 0x0000003f0b0b7287 */ /* 0x000fe20008800000 */
[----:B------:R-:W-:Y:S01]  /*1fdc0*/  UMOV UR20, 0x1 ;  /* 0x0000000100147882 */ /* 0x000fe20000000000 */
[----:B------:R-:W-:Y:S10]  /*1fdd0*/  @P0 BRA `(.L_x_31) ;  /* 0xffffff0c00a00947 */ /* 0x000ff4000383ffff */
.L_x_23:
[----:B------:R-:W-:-:S04]  /*1fde0*/  UISETP.NE.AND UP0, UPT, UR6, URZ, UPT ;  /* 0x0000003f0600728c */ /* 0x000fc8000bf05270 */
[----:B------:R-:W-:-:S06]  /*1fdf0*/  USEL UR6, URZ, 0x1, !UP0 ;  /* 0x000000013f067887 */ /* 0x000fcc000c000000 */
[----:B------:R-:W-:-:S13]  /*1fe00*/  ISETP.NE.AND P0, PT, RZ, UR6, PT ;  /* 0x00000006ff007c0c */ /* 0x000fda000bf05270 */
[----:B------:R-:W-:Y:S05]  /*1fe10*/  @!P0 BRA `(.L_x_32) ;  /* 0x0000005800a08947 */ /* 0x000fea0003800000 */
[----:B------:R0:W-:Y:S04]  /*1fe20*/  STL [R1+0xa6c], R35 ;  /* 0x000a6c2301007387 */ /* 0x0001e80000100800 */
[----:B0-----:R-:W2:Y:S04]  /*1fe30*/  LDL.LU R35, [R1+0x200] ;  /* 0x0002000001237983 */ /* 0x001ea80000300800 */
[----:B------:R0:W-:Y:S04]  /*1fe40*/  STL [R1+0xa68], R36 ;  /* 0x000a682401007387 */ /* 0x0001e80000100800 */
[----:B0-----:R-:W3:Y:S04]  /*1fe50*/  LDL.LU R36, [R1+0x204] ;  /* 0x0002040001247983 */ /* 0x001ee80000300800 */
[----:B------:R0:W-:Y:S04]  /*1fe60*/  STL [R1+0xa64], R37 ;  /* 0x000a642501007387 */ /* 0x0001e80000100800 */
[----:B0-----:R-:W4:Y:S04]  /*1fe70*/  LDL.LU R37, [R1+0x208] ;  /* 0x0002080001257983 */ /* 0x001f280000300800 */
        /* <DEDUP_REMOVED lines=118> */
[----:B------:R-:W4:Y:S04]  /*205e0*/  LDL.LU R6, [R1+0x3c0] ;  /* 0x0003c00001067983 */ /* 0x000f280000300800 */
[----:B------:R-:W4:Y:S04]  /*205f0*/  LDL.LU R7, [R1+0x428] ;  /* 0x0004280001077983 */ /* 0x000f280000300800 */
        /* <DEDUP_REMOVED lines=110> */
[----:B-----5:R0:W-:Y:S04]  /*20ce0*/  STL [R1+0x898], R5 ;  /* 0x0008980501007387 */ /* 0x0201e80000100800 */
        /* <DEDUP_REMOVED lines=8> */
[----:B0-----:R-:W4:Y:S01]  /*20d70*/  LDL.LU R0, [R1+0x2f8] ;  /* 0x0002f80001007983 */ /* 0x001f220000300800 */
[----:B--2---:R-:W-:Y:S01]  /*20d80*/  FADD R8, R35, R8 ;  /* 0x0000000823087221 */ /* 0x004fe20000000000 */
[----:B---3--:R-:W-:Y:S01]  /*20d90*/  FADD R9, R36, R9 ;  /* 0x0000000924097221 */ /* 0x008fe20000000000 */
[----:B----4-:R-:W-:Y:S01]  /*20da0*/  FADD R10, R37, R10 ;  /* 0x0000000a250a7221 */ /* 0x010fe20000000000 */
[----:B------:R-:W2:Y:S01]  /*20db0*/  LDL.LU R35, [R1+0xa6c] ;  /* 0x000a6c0001237983 */ /* 0x000ea20000300800 */
[----:B------:R-:W-:Y:S01]  /*20dc0*/  FADD R11, R38, R11 ;  /* 0x0000000b260b7221 */ /* 0x000fe20000000000 */
        /* <DEDUP_REMOVED lines=108> */
[----:B------:R-:W-:Y:S01]  /*21490*/  FADD R194, R93, R194 ;  /* 0x000000c25dc27221 */ /* 0x000fe20000000000 */
[----:B------:R-:W-:Y:S02]  /*214a0*/  FADD R115, R116, R115 ;  /* 0x0000007374737221 */ /* 0x000fe40000000000 */
[----:B------:R-:W4:Y:S01]  /*214b0*/  LDL.LU R90, [R1+0x990] ;  /* 0x00099000015a7983 */ /* 0x000f220000300800 */
[----:B------:R-:W-:Y:S01]  /*214c0*/  FADD R195, R94, R195 ;  /* 0x000000c35ec37221 */ /* 0x000fe20000000000 */
[----:B------:R-:W-:Y:S02]  /*214d0*/  FADD R113, R114, R113 ;  /* 0x0000007172717221 */ /* 0x000fe40000000000 */
[----:B------:R-:W4:Y:S01]  /*214e0*/  LDL.LU R91, [R1+0x98c] ;  /* 0x00098c00015b7983 */ /* 0x000f220000300800 */
[----:B------:R-:W-:Y:S01]  /*214f0*/  FADD R196, R95, R196 ;  /* 0x000000c45fc47221 */ /* 0x000fe20000000000 */
[----:B------:R-:W-:-:S02]  /*21500*/  FADD R111, R112, R111 ;  /* 0x0000006f706f7221 */ /* 0x000fc40000000000 */
[----:B------:R-:W4:Y:S01]  /*21510*/  LDL.LU R92, [R1+0x988] ;  /* 0x00098800015c7983 */ /* 0x000f220000300800 */
[----:B------:R-:W-:Y:S01]  /*21520*/  FADD R197, R96, R197 ;  /* 0x000000c560c57221 */ /* 0x000fe20000000000 */
[----:B------:R-:W-:Y:S02]  /*21530*/  FADD R109, R110, R109 ;  /* 0x0000006d6e6d7221 */ /* 0x000fe40000000000 */
        /* <DEDUP_REMOVED lines=8> */
[----:B------:R-:W-:Y:S01]  /*215c0*/  FADD R99, R100, R99 ;  /* 0x0000006364637221 */ /* 0x000fe20000000000 */
[----:B------:R-:W-:Y:S01]  /*215d0*/  FADD R97, R98, R97 ;  /* 0x0000006162617221 */ /* 0x000fe20000000000 */
[----:B------:R0:W-:Y:S01]  /*215e0*/  STL [R1+0x400], R115 ;  /* 0x0004007301007387 */ /* 0x0001e20000100800 */
        /* <DEDUP_REMOVED lines=47> */
[----:B------:R-:W-:-:S02]  /*218e0*/  FADD R198, R0, R198 ;  /* 0x000000c600c67221 */ /* 0x000fc40000000000 */
[----:B------:R-:W3:Y:S04]  /*218f0*/  LDL.LU R0, [R1+0x3c4] ;  /* 0x0003c40001007983 */ /* 0x000ee80000300800 */
[----:B------:R2:W-:Y:S04]  /*21900*/  STL [R1+0x420], R99 ;  /* 0x0004206301007387 */ /* 0x0005e80000100800 */
[----:B------:R-:W3:Y:S04]  /*21910*/  LDL.LU R2, [R1+0x42c] ;  /* 0x00042c0001027983 */ /* 0x000ee80000300800 */
[----:B------:R2:W-:Y:S04]  /*21920*/  STL [R1+0x424], R97 ;  /* 0x0004246101007387 */ /* 0x0005e80000100800 */
        /* <DEDUP_REMOVED lines=29> */
[----:B------:R-:W4:Y:S04]  /*21b00*/  LDL.LU R126, [R1] ;  /* 0x00000000017e7983 */ /* 0x000f280000300800 */
        /* <DEDUP_REMOVED lines=20> */
[----:B--2---:R-:W2:Y:S04]  /*21c50*/  LDL.LU R105, [R1+0x490] ;  /* 0x0004900001697983 */ /* 0x004ea80000300800 */
        /* <DEDUP_REMOVED lines=10> */
[----:B---3--:R-:W-:-:S05]  /*21d00*/  FADD R2, R0, R2 ;  /* 0x0000000200027221 */ /* 0x008fca0000000000 */
[----:B------:R0:W-:Y:S01]  /*21d10*/  STL [R1+0x42c], R2 ;  /* 0x00042c0201007387 */ /* 0x0001e20000100800 */
[----:B----4-:R-:W-:-:S05]  /*21d20*/  FADD R4, R3, R4 ;  /* 0x0000000403047221 */ /* 0x010fca0000000000 */
[----:B------:R1:W-:Y:S01]  /*21d30*/  STL [R1+0x430], R4 ;  /* 0x0004300401007387 */ /* 0x0003e20000100800 */
[----:B------:R-:W-:-:S05]  /*21d40*/  FADD R151, R5, R151 ;  /* 0x0000009705977221 */ /* 0x000fca0000000000 */
        /* <DEDUP_REMOVED lines=45> */
[----:B--2---:R-:W-:-:S05]  /*22020*/  FADD R105, R106, R105 ;  /* 0x000000696a697221 */ /* 0x004fca0000000000 */
[----:B------:R2:W-:Y:S01]  /*22030*/  STL [R1+0x490], R105 ;  /* 0x0004906901007387 */ /* 0x0005e20000100800 */
[----:B------:R-:W-:-:S05]  /*22040*/  FADD R103, R104, R103 ;  /* 0x0000006768677221 */ /* 0x000fca0000000000 */
[----:B------:R2:W-:Y:S01]  /*22050*/  STL [R1+0x494], R103 ;  /* 0x0004946701007387 */ /* 0x0005e20000100800 */
[----:B------:R-:W-:-:S05]  /*22060*/  FADD R101, R102, R101 ;  /* 0x0000006566657221 */ /* 0x000fca0000000000 */
[----:B------:R2:W-:Y:S01]  /*22070*/  STL [R1+0x498], R101 ;  /* 0x0004986501007387 */ /* 0x0005e20000100800 */
[----:B------:R-:W-:-:S03]  /*22080*/  FADD R99, R100, R99 ;  /* 0x0000006364637221 */ /* 0x000fc60000000000 */
[----:B------:R-:W2:Y:S04]  /*22090*/  LDL.LU R0, [R1+0x40] ;  /* 0x0000400001007983 */ /* 0x000ea80000300800 */
[----:B------:R2:W-:Y:S01]  /*220a0*/  STL [R1+0x49c], R99 ;  /* 0x00049c6301007387 */ /* 0x0005e20000100800 */
[----:B------:R-:W-:-:S03]  /*220b0*/  FADD R97, R98, R97 ;  /* 0x0000006162617221 */ /* 0x000fc60000000000 */
[----:B0-----:R-:W2:Y:S04]  /*220c0*/  LDL.LU R2, [R1+0x4a8] ;  /* 0x0004a80001027983 */ /* 0x001ea80000300800 */
[----:B------:R0:W-:Y:S01]  /*220d0*/  STL [R1+0x4a0], R97 ;  /* 0x0004a06101007387 */ /* 0x0001e20000100800 */
[----:B------:R-:W-:-:S03]  /*220e0*/  FADD R7, R6, R7 ;  /* 0x0000000706077221 */ /* 0x000fc60000000000 */
[----:B------:R-:W2:Y:S04]  /*220f0*/  LDL.LU R3, [R1+0x44] ;  /* 0x0000440001037983 */ /* 0x000ea80000300800 */
[----:B------:R0:W-:Y:S04]  /*22100*/  STL [R1+0x4a4], R7 ;  /* 0x0004a40701007387 */ /* 0x0001e80000100800 */
[----:B-1----:R-:W2:Y:S04]  /*22110*/  LDL.LU R4, [R1+0x4ac] ;  /* 0x0004ac0001047983 */ /* 0x002ea80000300800 */
[----:B------:R-:W2:Y:S04]  /*22120*/  LDL.LU R5, [R1+0x48] ;  /* 0x0000480001057983 */ /* 0x000ea80000300800 */
[----:B---3--:R-:W3:Y:S04]  /*22130*/  LDL.LU R151, [R1+0x4b0] ;  /* 0x0004b00001977983 */ /* 0x008ee80000300800 */
[----:B------:R-:W3:Y:S04]  /*22140*/  LDL.LU R150, [R1+0x4c] ;  /* 0x00004c0001967983 */ /* 0x000ee80000300800 */
        /* <DEDUP_REMOVED lines=52> */
[----:B0-----:R-:W2:Y:S04]  /*22490*/  LDL.LU R97, [R1+0x51c] ;  /* 0x00051c0001617983 */ /* 0x001ea80000300800 */
[----:B------:R-:W2:Y:S04]  /*224a0*/  LDL.LU R6, [R1+0xb8] ;  /* 0x0000b80001067983 */ /* 0x000ea80000300800 */
[----:B------:R-:W2:Y:S01]  /*224b0*/  LDL.LU R7, [R1+0x520] ;  /* 0x0005200001077983 */ /* 0x000ea20000300800 */
[----:B------:R-:W-:-:S05]  /*224c0*/  FADD R2, R0, R2 ;  /* 0x0000000200027221 */ /* 0x000fca0000000000 */
[----:B------:R0:W-:Y:S01]  /*224d0*/  STL [R1+0x4a8], R2 ;  /* 0x0004a80201007387 */ /* 0x0001e20000100800 */
[----:B------:R-:W-:Y:S01]  /*224e0*/  FADD R4, R3, R4 ;  /* 0x0000000403047221 */ /* 0x000fe20000000000 */
        /* <DEDUP_REMOVED lines=46> */
[----:B--2---:R-:W-:-:S03]  /*227d0*/  FADD R105, R106, R105 ;  /* 0x000000696a697221 */ /* 0x004fc60000000000 */
[----:B------:R2:W-:Y:S01]  /*227e0*/  STL [R1+0x508], R107 ;  /* 0x0005086b01007387 */ /* 0x0005e20000100800 */
[----:B------:R-:W-:-:S03]  /*227f0*/  FADD R103, R104, R103 ;  /* 0x0000006768677221 */ /* 0x000fc60000000000 */
[----:B------:R2:W-:Y:S01]  /*22800*/  STL [R1+0x50c], R105 ;  /* 0x00050c6901007387 */ /* 0x0005e20000100800 */
[----:B------:R-:W-:-:S03]  /*22810*/  FADD R101, R102, R101 ;  /* 0x0000006566657221 */ /* 0x000fc60000000000 */
[----:B------:R2:W-:Y:S04]  /*22820*/  STL [R1+0x510], R103 ;  /* 0x0005106701007387 */ /* 0x0005e80000100800 */
        /* <DEDUP_REMOVED lines=70> */
[----:B------:R-:W-:Y:S01]  /*22c90*/  STL [R1+0x524], R2 ;  /* 0x0005240201007387 */ /* 0x000fe20000100800 */
[----:B------:R-:W-:Y:S01]  /*22ca0*/  FADD R4, R3, R4 ;  /* 0x0000000403047221 */ /* 0x000fe20000000000 */
[----:B---3--:R-:W-:-:S04]  /*22cb0*/  FADD R151, R5, R151 ;  /* 0x0000009705977221 */ /* 0x008fc80000000000 */
        /* <DEDUP_REMOVED lines=43> */
[----:B--2---:R-:W-:-:S03]  /*22f70*/  FADD R107, R108, R107 ;  /* 0x0000006b6c6b7221 */ /* 0x004fc60000000000 */
[----:B------:R-:W-:Y:S01]  /*22f80*/  STL [R1+0x580], R109 ;  /* 0x0005806d01007387 */ /* 0x000fe20000100800 */
[----:B------:R-:W-:-:S03]  /*22f90*/  FADD R105, R106, R105 ;  /* 0x000000696a697221 */ /* 0x000fc60000000000 */
[----:B------:R-:W-:Y:S01]  /*22fa0*/  STL [R1+0x584], R107 ;  /* 0x0005846b01007387 */ /* 0x000fe20000100800 */
[----:B------:R-:W-:-:S03]  /*22fb0*/  FADD R103, R104, R103 ;  /* 0x0000006768677221 */ /* 0x000fc60000000000 */
[----:B------:R-:W-:Y:S01]  /*22fc0*/  STL [R1+0x588], R105 ;  /* 0x0005886901007387 */ /* 0x000fe20000100800 */
[----:B------:R-:W-:-:S03]  /*22fd0*/  FADD R101, R102, R101 ;  /* 0x0000006566657221 */ /* 0x000fc60000000000 */
[----:B------:R-:W-:Y:S04]  /*22fe0*/  STL [R1+0x58c], R103 ;  /* 0x00058c6701007387 */ /* 0x000fe80000100800 */
[----:B------:R-:W-:Y:S01]  /*22ff0*/  STL [R1+0x590], R101 ;  /* 0x0005906501007387 */ /* 0x000fe20000100800 */
[----:B------:R-:W-:Y:S01]  /*23000*/  FADD R99, R100, R99 ;  /* 0x0000006364637221 */ /* 0x000fe20000000000 */
[----:B------:R-:W-:-:S05]  /*23010*/  FADD R97, R98, R97 ;  /* 0x0000006162617221 */ /* 0x000fca0000000000 */
[----:B------:R0:W-:Y:S01]  /*23020*/  STL [R1+0x598], R97 ;  /* 0x0005986101007387 */ /* 0x0001e20000100800 */
[----:B------:R-:W-:-:S03]  /*23030*/  FADD R7, R6, R7 ;  /* 0x0000000706077221 */ /* 0x000fc60000000000 */
[----:B------:R1:W-:Y:S04]  /*23040*/  STL [R1+0x594], R99 ;  /* 0x0005946301007387 */ /* 0x0003e80000100800 */
[----:B0-----:R-:W2:Y:S04]  /*23050*/  LDL.LU R97, [R1+0x138] ;  /* 0x0001380001617983 */ /* 0x001ea80000300800 */
[----:B------:R-:W2:Y:S04]  /*23060*/  LDL.LU R98, [R1+0x5a0] ;  /* 0x0005a00001627983 */ /* 0x000ea80000300800 */
[----:B-1----:R-:W3:Y:S04]  /*23070*/  LDL.LU R99, [R1+0x13c] ;  /* 0x00013c0001637983 */ /* 0x002ee80000300800 */
[----:B------:R0:W-:Y:S04]  /*23080*/  STL [R1+0x59c], R7 ;  /* 0x00059c0701007387 */ /* 0x0001e80000100800 */
[----:B------:R-:W3:Y:S04]  /*23090*/  LDL.LU R100, [R1+0x5a4] ;  /* 0x0005a40001647983 */ /* 0x000ee80000300800 */
        /* <DEDUP_REMOVED lines=57> */
[----:B0-----:R-:W4:Y:S01]  /*23430*/  LDL.LU R7, [R1+0x618] ;  /* 0x0006180001077983 */ /* 0x001f220000300800 */
        /* <DEDUP_REMOVED lines=13> */
[----:B------:R-:W-:-:S03]  /*23510*/  FADD R108, R107, R108 ;  /* 0x0000006c6b6c7221 */ /* 0x000fc60000000000 */
[----:B0-----:R-:W4:Y:S04]  /*23520*/  LDL.LU R102, [R1+0x960] ;  /* 0x0009600001667983 */ /* 0x001f280000300800 */
[----:B------:R-:W4:Y:S04]  /*23530*/  LDL.LU R103, [R1+0x95c] ;  /* 0x00095c0001677983 */ /* 0x000f280000300800 */
[----:B------:R0:W-:Y:S01]  /*23540*/  STL [R1+0x5ac], R104 ;  /* 0x0005ac6801007387 */ /* 0x0001e20000100800 */
[----:B------:R-:W-:Y:S01]  /*23550*/  FADD R110, R109, R110 ;  /* 0x0000006e6d6e7221 */ /* 0x000fe20000000000 */
        /* <DEDUP_REMOVED lines=27> */
[----:B------:R-:W-:Y:S01]  /*23710*/  FADD R147, R148, R147 ;  /* 0x0000009394937221 */ /* 0x000fe20000000000 */
[----:B------:R-:W-:Y:S01]  /*23720*/  FADD R145, R146, R145 ;  /* 0x0000009192917221 */ /* 0x000fe20000000000 */
        /* <DEDUP_REMOVED lines=13> */
[----:B------:R-:W-:Y:S04]  /*23800*/  STL [R1+0x5d0], R2 ;  /* 0x0005d00201007387 */ /* 0x000fe80000100800 */
[----:B------:R-:W-:Y:S04]  /*23810*/  STL [R1+0x5d4], R4 ;  /* 0x0005d40401007387 */ /* 0x000fe80000100800 */
        /* <DEDUP_REMOVED lines=13> */
[----:B------:R-:W-:Y:S04]  /*238f0*/  STL [R1+0x5f4], R137 ;  /* 0x0005f48901007387 */ /* 0x000fe80000100800 */
[----:B------:R-:W-:Y:S04]  /*23900*/  STL [R1+0x5f8], R135 ;  /* 0x0005f88701007387 */ /* 0x000fe80000100800 */
[----:B------:R-:W-:Y:S04]  /*23910*/  STL [R1+0x5fc], R133 ;  /* 0x0005fc8501007387 */ /* 0x000fe80000100800 */
[----:B------:R-:W-:Y:S01]  /*23920*/  STL [R1+0x600], R131 ;  /* 0x0006008301007387 */ /* 0x000fe20000100800 */
[----:B------:R-:W-:-:S03]  /*23930*/  FADD R7, R6, R7 ;  /* 0x0000000706077221 */ /* 0x000fc60000000000 */
[----:B------:R-:W-:Y:S04]  /*23940*/  STL [R1+0x604], R129 ;  /* 0x0006048101007387 */ /* 0x000fe80000100800 */
[----:B------:R-:W-:Y:S04]  /*23950*/  STL [R1+0x608], R127 ;  /* 0x0006087f01007387 */ /* 0x000fe80000100800 */
[----:B------:R-:W-:Y:S04]  /*23960*/  STL [R1+0x60c], R125 ;  /* 0x00060c7d01007387 */ /* 0x000fe80000100800 */
[----:B------:R0:W-:Y:S04]  /*23970*/  STL [R1+0x614], R121 ;  /* 0x0006147901007387 */ /* 0x0001e80000100800 */
[----:B------:R1:W-:Y:S04]  /*23980*/  STL [R1+0x610], R123 ;  /* 0x0006107b01007387 */ /* 0x0003e80000100800 */
[----:B0-----:R-:W2:Y:S04]  /*23990*/  LDL.LU R121, [R1+0x1b4] ;  /* 0x0001b40001797983 */ /* 0x001ea80000300800 */
[----:B------:R-:W2:Y:S04]  /*239a0*/  LDL.LU R4, [R1+0x61c] ;  /* 0x00061c0001047983 */ /* 0x000ea80000300800 */
[----:B------:R-:W3:Y:S04]  /*239b0*/  LDL.LU R122, [R1+0x1b8] ;  /* 0x0001b800017a7983 */ /* 0x000ee80000300800 */
[----:B------:R0:W-:Y:S04]  /*239c0*/  STL [R1+0x618], R7 ;  /* 0x0006180701007387 */ /* 0x0001e80000100800 */
[----:B------:R-:W3:Y:S04]  /*239d0*/  LDL.LU R3, [R1+0x620] ;  /* 0x0006200001037983 */ /* 0x000ee80000300800 */
[----:B-1----:R-:W4:Y:S04]  /*239e0*/  LDL.LU R123, [R1+0x1bc] ;  /* 0x0001bc00017b7983 */ /* 0x002f280000300800 */
[----:B------:R-:W4:Y:S04]  /*239f0*/  LDL.LU R6, [R1+0x624] ;  /* 0x0006240001067983 */ /* 0x000f280000300800 */
[----:B------:R-:W4:Y:S04]  /*23a00*/  LDL.LU R124, [R1+0x1c0] ;  /* 0x0001c000017c7983 */ /* 0x000f280000300800 */
[----:B0-----:R-:W4:Y:S04]  /*23a10*/  LDL.LU R7, [R1+0x628] ;  /* 0x0006280001077983 */ /* 0x001f280000300800 */
        /* <DEDUP_REMOVED lines=34> */
[----:B0-----:R-:W3:Y:S04]  /*23c40*/  LDL.LU R4, [R1+0x668] ;  /* 0x0006680001047983 */ /* 0x001ee80000300800 */
[----:B------:R-:W2:Y:S04]  /*23c50*/  LDL.LU R122, [R1+0x910] ;  /* 0x00091000017a7983 */ /* 0x000ea80000300800 */
[----:B------:R0:W-:Y:S04]  /*23c60*/  STL [R1+0x620], R3 ;  /* 0x0006200301007387 */ /* 0x0001e80000100800 */
[----:B0-----:R-:W2:Y:S01]  /*23c70*/  LDL.LU R3, [R1+0x66c] ;  /* 0x00066c0001037983 */ /* 0x001ea20000300800 */
[----:B----4-:R-:W-:Y:S01]  /*23c80*/  FADD R6, R123, R6 ;  /* 0x000000067b067221 */ /* 0x010fe20000000000 */
[----:B------:R-:W-:-:S02]  /*23c90*/  FADD R7, R124, R7 ;  /* 0x000000077c077221 */ /* 0x000fc40000000000 */
[----:B------:R-:W4:Y:S01]  /*23ca0*/  LDL.LU R123, [R1+0x90c] ;  /* 0x00090c00017b7983 */ /* 0x000f220000300800 */
[----:B------:R-:W-:-:S03]  /*23cb0*/  FADD R126, R125, R126 ;  /* 0x0000007e7d7e7221 */ /* 0x000fc60000000000 */
        /* <DEDUP_REMOVED lines=53> */
[----:B------:R0:W-:Y:S04]  /*24010*/  STL [R1+0x658], R149 ;  /* 0x0006589501007387 */ /* 0x0001e80000100800 */
[----:B0-----:R-:W4:Y:S04]  /*24020*/  LDL.LU R149, [R1+0x68c] ;  /* 0x00068c0001957983 */ /* 0x001f280000300800 */
[----:B------:R-:W4:Y:S04]  /*24030*/  LDL.LU R143, [R1+0x8bc] ;  /* 0x0008bc00018f7983 */ /* 0x000f280000300800 */
[----:B------:R0:W-:Y:S04]  /*24040*/  STL [R1+0x65c], R150 ;  /* 0x00065c9601007387 */ /* 0x0001e80000100800 */
[----:B0-----:R-:W4:Y:S04]  /*24050*/  LDL.LU R150, [R1+0x690] ;  /* 0x0006900001967983 */ /* 0x001f280000300800 */
[----:B------:R0:W-:Y:S01]  /*24060*/  STL [R1+0x660], R151 ;  /* 0x0006609701007387 */ /* 0x0001e20000100800 */
[----:B---3--:R-:W-:-:S03]  /*24070*/  FADD R4, R24, R4 ;  /* 0x0000000418047221 */ /* 0x008fc60000000000 */
[----:B0-----:R-:W3:Y:S04]  /*24080*/  LDL.LU R151, [R1+0x694] ;  /* 0x0006940001977983 */ /* 0x001ee80000300800 */
[----:B------:R0:W-:Y:S04]  /*24090*/  STL [R1+0x664], R5 ;  /* 0x0006640501007387 */ /* 0x0001e80000100800 */
[----:B0-----:R-:W3:Y:S01]  /*240a0*/  LDL.LU R5, [R1+0x698] ;  /* 0x0006980001057983 */ /* 0x001ee20000300800 */
[----:B--2---:R-:W-:-:S03]  /*240b0*/  FADD R3, R25, R3 ;  /* 0x0000000319037221 */ /* 0x004fc60000000000 */
[----:B------:R0:W-:Y:S04]  /*240c0*/  STL [R1+0x668], R4 ;  /* 0x0006680401007387 */ /* 0x0001e80000100800 */
[----:B0-----:R-:W2:Y:S04]  /*240d0*/  LDL.LU R4, [R1+0x69c] ;  /* 0x00069c0001047983 */ /* 0x001ea80000300800 */
[----:B------:R0:W-:Y:S04]  /*240e0*/  STL [R1+0x66c], R3 ;  /* 0x00066c0301007387 */ /* 0x0001e80000100800 */
[----:B0-----:R-:W2:Y:S04]  /*240f0*/  LDL.LU R3, [R1+0x6a0] ;  /* 0x0006a00001037983 */ /* 0x001ea80000300800 */
[----:B------:R-:W2:Y:S01]  /*24100*/  LDL.LU R2, [R1+0x6a4] ;  /* 0x0006a40001027983 */ /* 0x000ea20000300800 */
[----:B----4-:R-:W-:-:S03]  /*24110*/  FADD R6, R26, R6 ;  /* 0x000000061a067221 */ /* 0x010fc60000000000 */
[----:B------:R-:W4:Y:S01]  /*24120*/  LDL.LU R0, [R1+0x6a8] ;  /* 0x0006a80001007983 */ /* 0x000f220000300800 */
[----:B------:R-:W-:-:S03]  /*24130*/  FADD R7, R27, R7 ;  /* 0x000000071b077221 */ /* 0x000fc60000000000 */
[----:B------:R0:W-:Y:S04]  /*24140*/  STL [R1+0x670], R6 ;  /* 0x0006700601007387 */ /* 0x0001e80000100800 */
[----:B------:R-:W4:Y:S04]  /*24150*/  LDL.LU R27, [R1+0x6dc] ;  /* 0x0006dc00011b7983 */ /* 0x000f280000300800 */
[----:B------:R-:W4:Y:S04]  /*24160*/  LDL.LU R26, [R1+0x6e0] ;  /* 0x0006e000011a7983 */ /* 0x000f280000300800 */
[----:B------:R1:W-:Y:S04]  /*24170*/  STL [R1+0x674], R7 ;  /* 0x0006740701007387 */ /* 0x0003e80000100800 */
[----:B------:R-:W4:Y:S04]  /*24180*/  LDL.LU R25, [R1+0x6e4] ;  /* 0x0006e40001197983 */ /* 0x000f280000300800 */
[----:B------:R-:W4:Y:S04]  /*24190*/  LDL.LU R24, [R1+0x6e8] ;  /* 0x0006e80001187983 */ /* 0x000f280000300800 */
[----:B0-----:R-:W4:Y:S04]  /*241a0*/  LDL.LU R6, [R1+0x6ec] ;  /* 0x0006ec0001067983 */ /* 0x001f280000300800 */
[----:B-1----:R-:W4:Y:S01]  /*241b0*/  LDL.LU R7, [R1+0x6f0] ;  /* 0x0006f00001077983 */ /* 0x002f220000300800 */
[----:B------:R-:W-:-:S05]  /*241c0*/  FADD R144, R28, R144 ;  /* 0x000000901c907221 */ /* 0x000fca0000000000 */
[----:B------:R0:W-:Y:S04]  /*241d0*/  STL [R1+0x678], R144 ;  /* 0x0006789001007387 */ /* 0x0001e80000100800 */
[----:B0-----:R-:W4:Y:S01]  /*241e0*/  LDL.LU R144, [R1+0x8b8] ;  /* 0x0008b80001907983 */ /* 0x001f220000300800 */
[----:B------:R-:W-:-:S03]  /*241f0*/  FADD R145, R29, R145 ;  /* 0x000000911d917221 */ /* 0x000fc60000000000 */
[----:B------:R-:W4:Y:S04]  /*24200*/  LDL.LU R28, [R1+0x6d8] ;  /* 0x0006d800011c7983 */ /* 0x000f280000300800 */
        /* <DEDUP_REMOVED lines=20> */
[----:B------:R0:W-:Y:S01]  /*24350*/  STL [R1+0x690], R150 ;  /* 0x0006909601007387 */ /* 0x0001e20000100800 */
[----:B---3--:R-:W-:-:S03]  /*24360*/  FADD R151, R35, R151 ;  /* 0x0000009723977221 */ /* 0x008fc60000000000 */
[----:B0-----:R-:W3:Y:S04]  /*24370*/  LDL.LU R150, [R1+0x8a0] ;  /* 0x0008a00001967983 */ /* 0x001ee80000300800 */
[----:B------:R-:W3:Y:S04]  /*24380*/  LDL.LU R34, [R1+0x6c0] ;  /* 0x0006c00001227983 */ /* 0x000ee80000300800 */
[----:B------:R0:W-:Y:S01]  /*24390*/  STL [R1+0x694], R151 ;  /* 0x0006949701007387 */ /* 0x0001e20000100800 */
[----:B------:R-:W-:-:S03]  /*243a0*/  FADD R5, R36, R5 ;  /* 0x0000000524057221 */ /* 0x000fc60000000000 */
[----:B0-----:R-:W3:Y:S04]  /*243b0*/  LDL.LU R151, [R1+0x89c] ;  /* 0x00089c0001977983 */ /* 0x001ee80000300800 */
[----:B------:R-:W3:Y:S01]  /*243c0*/  LDL.LU R35, [R1+0x6bc] ;  /* 0x0006bc0001237983 */ /* 0x000ee20000300800 */
[----:B--2---:R-:W-:-:S03]  /*243d0*/  FADD R4, R37, R4 ;  /* 0x0000000425047221 */ /* 0x004fc60000000000 */
[----:B------:R0:W-:Y:S04]  /*243e0*/  STL [R1+0x698], R5 ;  /* 0x0006980501007387 */ /* 0x0001e80000100800 */
[----:B0-----:R0:W5:Y:S01]  /*243f0*/  LDL.LU R5, [R1+0x898] ;  /* 0x0008980001057983 */ /* 0x0011620000300800 */
[----:B------:R-:W-:-:S03]  /*24400*/  FADD R3, R38, R3 ;  /* 0x0000000326037221 */ /* 0x000fc60000000000 */
[----:B------:R-:W2:Y:S01]  /*24410*/  LDL.LU R36, [R1+0x6b8] ;  /* 0x0006b80001247983 */ /* 0x000ea20000300800 */
[----:B------:R-:W-:-:S03]  /*24420*/  FADD R2, R39, R2 ;  /* 0x0000000227027221 */ /* 0x000fc60000000000 */
[----:B------:R1:W-:Y:S04]  /*24430*/  STL [R1+0x69c], R4 ;  /* 0x00069c0401007387 */ /* 0x0003e80000100800 */
[----:B-1----:R0:W5:Y:S04]  /*24440*/  LDL.LU R4, [R1+0x894] ;  /* 0x0008940001047983 */ /* 0x0021680000300800 */
[----:B------:R-:W2:Y:S04]  /*24450*/  LDL.LU R37, [R1+0x6b4] ;  /* 0x0006b40001257983 */ /* 0x000ea80000300800 */
[----:B------:R1:W-:Y:S04]  /*24460*/  STL [R1+0x6a0], R3 ;  /* 0x0006a00301007387 */ /* 0x0003e80000100800 */
[----:B-1----:R0:W5:Y:S04]  /*24470*/  LDL.LU R3, [R1+0x890] ;  /* 0x0008900001037983 */ /* 0x0021680000300800 */
[----:B------:R-:W2:Y:S04]  /*24480*/  LDL.LU R38, [R1+0x6b0] ;  /* 0x0006b00001267983 */ /* 0x000ea80000300800 */
[----:B------:R1:W-:Y:S04]  /*24490*/  STL [R1+0x6a4], R2 ;  /* 0x0006a40201007387 */ /* 0x0003e80000100800 */
[----:B-1----:R0:W5:Y:S04]  /*244a0*/  LDL.LU R2, [R1+0x88c] ;  /* 0x00088c0001027983 */ /* 0x0021680000300800 */
[----:B------:R-:W2:Y:S01]  /*244b0*/  LDL.LU R39, [R1+0x6ac] ;  /* 0x0006ac0001277983 */ /* 0x000ea20000300800 */
[----:B----4-:R-:W-:-:S05]  /*244c0*/  FADD R0, R40, R0 ;  /* 0x0000000028007221 */ /* 0x010fca0000000000 */
[----:B------:R1:W-:Y:S01]  /*244d0*/  STL [R1+0x6a8], R0 ;  /* 0x0006a80001007387 */ /* 0x0003e20000100800 */
[----:B------:R-:W-:-:S03]  /*244e0*/  FADD R27, R53, R27 ;  /* 0x0000001b351b7221 */ /* 0x000fc60000000000 */
[----:B-1----:R0:W5:Y:S01]  /*244f0*/  LDL.LU R0, [R1+0x888] ;  /* 0x0008880001007983 */ /* 0x0021620000300800 */
        /* <DEDUP_REMOVED lines=11> */
[----:B---3--:R-:W-:Y:S01]  /*245b0*/  FADD R34, R46, R34 ;  /* 0x000000222e227221 */ /* 0x008fe20000000000 */
[----:B------:R-:W-:Y:S01]  /*245c0*/  FADD R35, R45, R35 ;  /* 0x000000232d237221 */ /* 0x000fe20000000000 */
[----:B--2---:R-:W-:Y:S01]  /*245d0*/  FADD R36, R44, R36 ;  /* 0x000000242c247221 */ /* 0x004fe20000000000 */
[----:B------:R-:W-:Y:S01]  /*245e0*/  FADD R37, R43, R37 ;  /* 0x000000252b257221 */ /* 0x000fe20000000000 */
[----:B------:R-:W-:Y:S01]  /*245f0*/  FADD R38, R42, R38 ;  /* 0x000000262a267221 */ /* 0x000fe20000000000 */
[----:B------:R-:W-:-:S05]  /*24600*/  FADD R39, R41, R39 ;  /* 0x0000002729277221 */ /* 0x000fca0000000000 */
[----:B------:R1:W-:Y:S04]  /*24610*/  STL [R1+0x6ac], R39 ;  /* 0x0006ac2701007387 */ /* 0x0003e80000100800 */
        /* <DEDUP_REMOVED lines=14> */
[----:B------:R-:W4:Y:S04]  /*24700*/  LDL.LU R52, [R1+0x6f4] ;  /* 0x0006f40001347983 */ /* 0x000f280000300800 */
[----:B------:R0:W-:Y:S04]  /*24710*/  STL [R1+0x6e8], R24 ;  /* 0x0006e81801007387 */ /* 0x0001e80000100800 */
[----:B------:R-:W4:Y:S04]  /*24720*/  LDL.LU R51, [R1+0x6f8] ;  /* 0x0006f80001337983 */ /* 0x000f280000300800 */
        /* <DEDUP_REMOVED lines=16> */
[----:B----4-:R-:W4:Y:S04]  /*24830*/  LDL.LU R36, [R1+0x734] ;  /* 0x0007340001247983 */ /* 0x010f280000300800 */
        /* <DEDUP_REMOVED lines=14> */
[----:B------:R-:W-:Y:S01]  /*24920*/  FADD R52, R59, R52 ;  /* 0x000000343b347221 */ /* 0x000fe20000000000 */
[----:B------:R-:W-:-:S04]  /*24930*/  FADD R51, R60, R51 ;  /* 0x000000333c337221 */ /* 0x000fc80000000000 */
        /* <DEDUP_REMOVED lines=241> */
[----:B------:R-:W-:Y:S01]  /*25850*/  FADD R6, R150, R6 ;  /* 0x0000000696067221 */ /* 0x000fe20000000000 */
[----:B------:R-:W-:-:S05]  /*25860*/  FADD R7, R7, R151 ;  /* 0x0000009707077221 */ /* 0x000fca0000000000 */
[----:B------:R0:W-:Y:S04]  /*25870*/  STL [R1+0x864], R7 ;  /* 0x0008640701007387 */ /* 0x0001e80000100800 */
[----:B------:R0:W-:Y:S04]  /*25880*/  STL [R1+0x85c], R24 ;  /* 0x00085c1801007387 */ /* 0x0001e80000100800 */
[----:B------:R0:W-:Y:S02]  /*25890*/  STL [R1+0x860], R6 ;  /* 0x0008600601007387 */ /* 0x0001e40000100800 */
.L_x_32:
[----:B0-----:R-:W0:Y:S02]  /*258a0*/  LDC R6, c[0x0][0x28c] ;  /* 0x0000a300ff067b82 */ /* 0x001e240000000800 */
[----:B0-----:R-:W-:-:S13]  /*258b0*/  ISETP.GE.AND P0, PT, R6, 0x1, PT ;  /* 0x000000010600780c */ /* 0x001fda0003f06270 */
[----:B------:R-:W-:Y:S05]  /*258c0*/  @!P0 BRA `(.L_x_33) ;  /* 0x0000000000588947 */ /* 0x000fea0003800000 */
[----:B------:R-:W-:-:S06]  /*258d0*/  UISETP.NE.AND UP0, UPT, UR9, 0x3, UPT ;  /* 0x000000030900788c */ /* 0x000fcc000bf05270 */
[----:B------:R-:W-:-:S13]  /*258e0*/  PLOP3.LUT P0, PT, PT, PT, UP0, 0x80, 0x0 ;  /* 0x000000000000781c */ /* 0x000fda0003f0f008 */
[----:B------:R-:W-:Y:S05]  /*258f0*/  @!P0 BRA `(.L_x_34) ;  /* 0x0000000000048947 */ /* 0x000fea0003800000 */
[----:B------:R-:W-:Y:S01]  /*25900*/  BPT.TRAP 0x1 ;  /* 0x000000040000795c */ /* 0x000fe20000300000 */
.L_x_34:
[----:B------:R-:W2:Y:S04]  /*25910*/  LDL R6, [R1+0x86c] ;  /* 0x00086c0001067983 */ /* 0x000ea80000100800 */
[----:B------:R-:W3:Y:S01]  /*25920*/  LDL R24, [R1+0x874] ;  /* 0x0008740001187983 */ /* 0x000ee20000100800 */
[----:B------:R-:W-:Y:S01]  /*25930*/  UISETP.LT.AND UP1, UPT, UR10, 0x1, UPT ;  /* 0x000000010a00788c */ /* 0x000fe2000bf21270 */
[----:B--2---:R-:W-:Y:S01]  /*25940*/  ISETP.NE.AND P0, PT, R6, RZ, PT ;  /* 0x000000ff0600720c */ /* 0x004fe20003f05270 */
[----:B------:R-:W-:-:S12]  /*25950*/  IMAD.U32 R6, RZ, RZ, UR13 ;  /* 0x0000000dff067e24 */ /* 0x000fd8000f8e00ff */
[----:B------:R-:W-:-:S05]  /*25960*/  VOTEU.ANY UP0, P0 ;  /* 0x00000000003f7886 */ /* 0x000fca0000000100 */
[----:B------:R-:W-:-:S04]  /*25970*/  @UP0 USEL UR6, UR10, 0x1, UP1 ;  /* 0x000000010a060887 */ /* 0x000fc80008800000 */
[----:B------:R-:W-:Y:S02]  /*25980*/  @UP0 UIADD3 UR6, UR5, UR10, -UR6 ;  /* 0x0000000a05060290 */ /* 0x000fe4000fffe806 */
[----:B------:R-:W-:-:S04]  /*25990*/  UISETP.GT.U32.AND UP0, UPT, UR7, 0x1, UPT ;  /* 0x000000010700788c */ /* 0x000fc8000bf04070 */
[----:B------:R-:W-:-:S04]  /*259a0*/  IMAD.U32 R7, RZ, RZ, UR6 ;  /* 0x00000006ff077e24 */ /* 0x000fc8000f8e00ff */
[----:B------:R-:W-:-:S05]  /*259b0*/  @P0 IMAD.SHL.U32 R7, R7, 0x8, RZ ;  /* 0x0000000807070824 */ /* 0x000fca00078e00ff */
[----:B------:R-:W-:-:S04]  /*259c0*/  @P0 LOP3.LUT R7, R7, 0x8, RZ, 0xc0, !PT ;  /* 0x0000000807070812 */ /* 0x000fc800078ec0ff */
[----:B------:R-:W-:-:S04]  /*259d0*/  @P0 IADD3 R6, R6, 0x10, R7 ;  /* 0x0000001006060810 */ /* 0x000fc80007ffe007 */
[----:B---3--:R-:W-:-:S04]  /*259e0*/  @P0 PRMT R6, R24, 0x654, R6 ;  /* 0x0000065418060816 */ /* 0x008fc80000000006 */
[----:B------:R0:W-:Y:S01]  /*259f0*/  @P0 SYNCS.ARRIVE.TRANS64.RED.A1T0 RZ, [R6+URZ], RZ ;  /* 0x000000ff06ff09a7 */ /* 0x0001e2000810043f */
[----:B------:R-:W-:-:S13]  /*25a00*/  PLOP3.LUT P0, PT, PT, PT, UP0, 0x80, 0x0 ;  /* 0x000000000000781c */ /* 0x000fda0003f0f008 */
[----:B0-----:R-:W-:Y:S05]  /*25a10*/  @P0 BRA `(.L_x_33) ;  /* 0x0000000000040947 */ /* 0x001fea0003800000 */
[----:B------:R-:W-:Y:S01]  /*25a20*/  BPT.TRAP 0x1 ;  /* 0x000000040000795c */ /* 0x000fe20000300000 */
.L_x_33:
[----:B------:R-:W2:Y:S01]  /*25a30*/  LDL.LU R26, [R1+0x868] ;  /* 0x00086800011a7983 */ /* 0x000ea20000300800 */
[----:B------:R-:W0:Y:S01]  /*25a40*/  LDC R27, c[0x0][0x288] ;  /* 0x0000a200ff1b7b82 */ /* 0x000e220000000800 */
[----:B------:R-:W3:Y:S01]  /*25a50*/  S2R R6, SR_TID.X ;  /* 0x0000000000067919 */ /* 0x000ee20000002100 */
[----:B------:R-:W-:Y:S01]  /*25a60*/  USHF.R.S32.HI UR11, URZ, 0x1f, UR18 ;  /* 0x0000001f3f0b7899 */ /* 0x000fe20008011412 */
[----:B------:R-:W-:Y:S01]  /*25a70*/  ULDC UR6, c[0x0][0x284] ;  /* 0x0000a10000067ab9 */ /* 0x000fe20000000800 */
[----:B------:R-:W4:Y:S01]  /*25a80*/  LDL.LU R29, [R1+0x870] ;  /* 0x00087000011d7983 */ /* 0x000f220000300800 */
[----:B------:R-:W-:Y:S01]  /*25a90*/  ULDC.64 UR12, c[0x0][0x5d0] ;  /* 0x00017400000c7ab9 */ /* 0x000fe20000000a00 */
[--C-:B---3--:R-:W-:Y:S01]  /*25aa0*/  SHF.R.U32.HI R25, RZ, 0x7, R6.reuse ;  /* 0x00000007ff197819 */ /* 0x108fe20000011606 */
[----:B------:R-:W-:Y:S01]  /*25ab0*/  IMAD.SHL.U32 R24, R6, 0x2, RZ ;  /* 0x0000000206187824 */ /* 0x000fe200078e00ff */
[----:B------:R-:W-:Y:S02]  /*25ac0*/  SHF.R.U32.HI R7, RZ, 0x2, R6 ;  /* 0x00000002ff077819 */ /* 0x000fe40000011606 */
[----:B------:R-:W-:-:S02]  /*25ad0*/  LOP3.LUT R25, R25, 0x1, RZ, 0xc0, !PT ;  /* 0x0000000119197812 */ /* 0x000fc400078ec0ff */
[----:B------:R-:W-:Y:S02]  /*25ae0*/  LOP3.LUT R34, R6, 0x60, RZ, 0xc0, !PT ;  /* 0x0000006006227812 */ /* 0x000fe400078ec0ff */
[----:B------:R-:W-:Y:S01]  /*25af0*/  LOP3.LUT R24, R24, 0x6, RZ, 0xc0, !PT ;  /* 0x0000000618187812 */ /* 0x000fe200078ec0ff */
[----:B------:R-:W-:Y:S01]  /*25b00*/  IMAD.SHL.U32 R28, R25, 0x40, RZ ;  /* 0x00000040191c7824 */ /* 0x000fe200078e00ff */
[----:B------:R-:W-:Y:S02]  /*25b10*/  LOP3.LUT R7, R7, 0x7, RZ, 0xc0, !PT ;  /* 0x0000000707077812 */ /* 0x000fe400078ec0ff */
[----:B------:R-:W-:Y:S02]  /*25b20*/  LOP3.LUT R6, R6, 0x3, RZ, 0xc0, !PT ;  /* 0x0000000306067812 */ /* 0x000fe400078ec0ff */
[----:B------:R-:W-:Y:S02]  /*25b30*/  SHF.R.U32.HI R34, RZ, 0x1, R34 ;  /* 0x00000001ff227819 */ /* 0x000fe40000011622 */
[----:B------:R-:W-:Y:S01]  /*25b40*/  LOP3.LUT R28, R28, 0x40, R7, 0xe2, !PT ;  /* 0x000000401c1c7812 */ /* 0x000fe200078ee207 */
[----:B0-----:R-:W-:Y:S01]  /*25b50*/  IMAD R6, R6, -0x2, R27 ;  /* 0xfffffffe06067824 */ /* 0x001fe200078e021b */
[----:B------:R-:W-:-:S05]  /*25b60*/  IADD3 R7, RZ, -R34, -R7 ;  /* 0x80000022ff077210 */ /* 0x000fca0007ffe807 */
[----:B------:R-:W-:Y:S01]  /*25b70*/  IMAD R7, R25, -0x40, R7 ;  /* 0xffffffc019077824 */ /* 0x000fe200078e0207 */
[----:B--2---:R-:W-:Y:S01]  /*25b80*/  PRMT R24, R24, 0x6540, R26 ;  /* 0x0000654018187816 */ /* 0x004fe2000000001a */
[----:B------:R-:W-:Y:S02]  /*25b90*/  IMAD.SHL.U32 R26, R26, 0x100, RZ ;  /* 0x000001001a1a7824 */ /* 0x000fe400078e00ff */
[----:B----4-:R-:W-:-:S03]  /*25ba0*/  IMAD.WIDE R36, R29, 0x180, RZ ;  /* 0x000001801d247825 */ /* 0x010fc600078e02ff */
[----:B------:R-:W-:Y:S02]  /*25bb0*/  ISETP.GE.AND P0, PT, R26, R27, PT ;  /* 0x0000001b1a00720c */ /* 0x000fe40003f06270 */
[----:B------:R-:W-:Y:S01]  /*25bc0*/  LOP3.LUT R34, R36, R28, R34, 0xfe, !PT ;  /* 0x0000001c24227212 */ /* 0x000fe200078efe22 */
[----:B------:R-:W-:Y:S02]  /*25bd0*/  IMAD.MOV.U32 R28, RZ, RZ, -0x1 ;  /* 0xffffffffff1c7424 */ /* 0x000fe400078e00ff */
[----:B------:R-:W-:Y:S02]  /*25be0*/  IMAD.IADD R26, R6, 0x1, -R26 ;  /* 0x00000001061a7824 */ /* 0x000fe400078e0a1a */
[----:B------:R-:W-:Y:S01]  /*25bf0*/  IMAD R6, R29, 0x180, RZ ;  /* 0x000001801d067824 */ /* 0x000fe200078e02ff */
[----:B------:R0:W-:Y:S01]  /*25c00*/  STL [R1+0xd8], R28 ;  /* 0x0000d81c01007387 */ /* 0x0001e20000100800 */
[----:B------:R-:W-:-:S03]  /*25c10*/  SHF.R.S32.HI R25, RZ, 0x1f, R24 ;  /* 0x0000001fff197819 */ /* 0x000fc60000011418 */
[C---:B------:R-:W-:Y:S02]  /*25c20*/  IADD3 R27, -R6.reuse, UR6, R7 ;  /* 0x00000006061b7c10 */ /* 0x040fe4000fffe107 */
[----:B------:R-:W-:Y:S01]  /*25c30*/  ISETP.GE.OR P0, PT, R6, UR6, P0 ;  /* 0x0000000606007c0c */ /* 0x000fe20008706670 */
[----:B------:R-:W-:Y:S02]  /*25c40*/  UIMAD UR6, UR11, UR12, URZ ;  /* 0x0000000c0b0672a4 */ /* 0x000fe4000f8e023f */
[----:B------:R-:W-:Y:S02]  /*25c50*/  IMAD.U32 R6, RZ, RZ, UR12 ;  /* 0x0000000cff067e24 */ /* 0x000fe4000f8e00ff */
[----:B------:R-:W-:Y:S02]  /*25c60*/  UIMAD UR6, UR18, UR13, UR6 ;  /* 0x0000000d120672a4 */ /* 0x000fe4000f8e0206 */
[----:B------:R-:W-:Y:S01]  /*25c70*/  IMAD.WIDE.U32 R6, R6, UR18, R24 ;  /* 0x0000001206067c25 */ /* 0x000fe2000f8e0018 */
[----:B------:R-:W-:-:S03]  /*25c80*/  ULDC.64 UR12, c[0x0][0x5c8] ;  /* 0x00017200000c7ab9 */ /* 0x000fc60000000a00 */
[----:B------:R-:W-:Y:S02]  /*25c90*/  IMAD R29, R37, UR12, RZ ;  /* 0x0000000c251d7c24 */ /* 0x000fe4000f8e02ff */
[----:B------:R-:W-:Y:S02]  /*25ca0*/  VIADD R7, R7, UR6 ;  /* 0x0000000607077c36 */ /* 0x000fe40008000000 */
[C---:B------:R-:W-:Y:S02]  /*25cb0*/  IMAD R29, R34.reuse, UR13, R29 ;  /* 0x0000000d221d7c24 */ /* 0x040fe4000f8e021d */
[----:B------:R-:W-:Y:S01]  /*25cc0*/  IMAD.WIDE.U32 R6, R34, UR12, R6 ;  /* 0x0000000c22067c25 */ /* 0x000fe2000f8e0006 */
[----:B0-----:R-:W-:Y:S06]  /*25cd0*/  @P0 BRA `(.L_x_35) ;  /* 0x0000025400dc0947 */ /* 0x001fec0003800000 */
[----:B------:R-:W-:Y:S01]  /*25ce0*/  FSETP.NEU.AND P0, PT, RZ, UR8, PT ;  /* 0x00000008ff007c0b */ /* 0x000fe2000bf0d000 */
[----:B------:R-:W-:Y:S01]  /*25cf0*/  BSSY B0, `(.L_x_35) ;  /* 0x0002575000007945 */ /* 0x000fe20003800000 */
[----:B------:R-:W-:-:S11]  /*25d00*/  IMAD.IADD R29, R7, 0x1, R29 ;  /* 0x00000001071d7824 */ /* 0x000fd600078e021d */
[----:B------:R-:W-:Y:S05]  /*25d10*/  @!P0 BRA `(.L_x_36) ;  /* 0x0000015c00648947 */ /* 0x000fea0003800000 */
[----:B------:R-:W-:Y:S01]  /*25d20*/  ULDC.64 UR12, c[0x0][0x5b8] ;  /* 0x00016e00000c7ab9 */ /* 0x000fe20000000a00 */
[----:B------:R-:W-:Y:S01]  /*25d30*/  ULDC.64 UR14, c[0x0][0x5b0] ;  /* 0x00016c00000e7ab9 */ /* 0x000fe20000000a00 */
[----:B------:R-:W-:Y:S02]  /*25d40*/  UIMAD UR6, UR11, UR12, URZ ;  /* 0x0000000c0b0672a4 */ /* 0x000fe4000f8e023f */
[----:B------:R-:W-:Y:S01]  /*25d50*/  IMAD.U32 R28, RZ, RZ, UR12 ;  /* 0x0000000cff1c7e24 */ /* 0x000fe2000f8e00ff */
[----:B------:R-:W2:Y:S01]  /*25d60*/  LDL.LU R38, [R1+0x400] ;  /* 0x0004000001267983 */ /* 0x000ea20000300800 */
[----:B------:R-:W-:Y:S02]  /*25d70*/  UIMAD UR6, UR18, UR13, UR6 ;  /* 0x0000000d120672a4 */ /* 0x000fe4000f8e0206 */
[----:B------:R-:W-:Y:S01]  /*25d80*/  IMAD.WIDE.U32 R24, R28, UR18, R24 ;  /* 0x000000121c187c25 */ /* 0x000fe2000f8e0018 */
[----:B------:R-:W-:Y:S01]  /*25d90*/  ISETP.GE.AND P1, PT, R27, 0x1, PT ;  /* 0x000000011b00780c */ /* 0x000fe20003f26270 */
[----:B------:R-:W-:Y:S01]  /*25da0*/  ULDC.64 UR18, c[0x0][0x5a8] ;  /* 0x00016a0000127ab9 */ /* 0x000fe20000000a00 */
[----:B------:R-:W3:Y:S01]  /*25db0*/  LDL.LU R35, [R1+0x404] ;  /* 0x0004040001237983 */ /* 0x000ee20000300800 */
[----:B------:R-:W-:Y:S01]  /*25dc0*/  IMAD.MOV.U32 R32, RZ, RZ, R24 ;  /* 0x000000ffff207224 */ /* 0x000fe200078e0018 */
[----:B------:R-:W-:Y:S01]  /*25dd0*/  ULDC.64 UR12, c[0x0][0x5c8] ;  /* 0x00017200000c7ab9 */ /* 0x000fe20000000a00 */
[----:B------:R-:W-:-:S02]  /*25de0*/  VIADD R33, R25, UR6 ;  /* 0x0000000619217c36 */ /* 0x000fc40008000000 */
[----:B------:R-:W-:Y:S01]  /*25df0*/  IMAD R28, R37, UR14, RZ ;  /* 0x0000000e251c7c24 */ /* 0x000fe2000f8e02ff */
[----:B------:R-:W-:Y:S01]  /*25e00*/  ISETP.LT.OR P2, PT, R26, 0x1, !P1 ;  /* 0x000000011a00780c */ /* 0x000fe20004f41670 */
[----:B------:R-:W-:Y:S01]  /*25e10*/  IMAD.WIDE.U32 R24, R34, UR14, R32 ;  /* 0x0000000e22187c25 */ /* 0x000fe2000f8e0020 */
[----:B------:R-:W-:Y:S01]  /*25e20*/  ISETP.LT.OR P3, PT, R26, 0x2, !P1 ;  /* 0x000000021a00780c */ /* 0x000fe20004f61670 */
[----:B------:R-:W4:Y:S02]  /*25e30*/  LDL.LU R39, [R1+0x408] ;  /* 0x0004080001277983 */ /* 0x000f240000300800 */
[----:B------:R-:W-:Y:S01]  /*25e40*/  IMAD R28, R34, UR15, R28 ;  /* 0x0000000f221c7c24 */ /* 0x000fe2000f8e021c */
[----:B------:R-:W-:-:S04]  /*25e50*/  IADD3 R24, P0, R24, UR18, RZ ;  /* 0x0000001218187c10 */ /* 0x000fc8000ff1e0ff */
[--C-:B------:R-:W-:Y:S02]  /*25e60*/  IADD3.X R25, R25, UR19, R28.reuse, P0, !PT ;  /* 0x0000001319197c10 */ /* 0x100fe400087fe41c */
[----:B------:R-:W-:Y:S01]  /*25e70*/  PRMT R28, RZ, 0x7610, R28 ;  /* 0x00007610ff1c7816 */ /* 0x000fe2000000001c */
[----:B------:R-:W0:Y:S05]  /*25e80*/  @!P2 LDC.64 R30, c[0x0][0x5c0] ;  /* 0x00017000ff1eab82 */ /* 0x000e2a0000000a00 */
[----:B------:R-:W2:Y:S01]  /*25e90*/  @!P2 LDG.E.U8 R28, desc[UR24][R24.64] ;  /* 0x00000018181ca981 */ /* 0x000ea2000c1e1100 */
[----:B0-----:R-:W-:-:S05]  /*25ea0*/  @!P2 IADD3 R30, P0, R6, R30, RZ ;  /* 0x0000001e061ea210 */ /* 0x001fca0007f1e0ff */
[----:B------:R-:W-:Y:S01]  /*25eb0*/  @!P2 IMAD.X R31, R29, 0x1, R31, P0 ;  /* 0x000000011d1fa824 */ /* 0x000fe200000e061f */
[----:B--2---:R-:W-:-:S04]  /*25ec0*/  LOP3.LUT R28, R28, 0xff, RZ, 0xc0, !PT ;  /* 0x000000ff1c1c7812 */ /* 0x004fc800078ec0ff */
[----:B------:R-:W-:-:S05]  /*25ed0*/  F2FP.F16.E4M3.UNPACK_B R28, R28 ;  /* 0x0000001cff1c723e */ /* 0x000fca00020006ff */
[----:B------:R-:W-:-:S05]  /*25ee0*/  HADD2.F32 R28, -RZ, R28.H0_H0 ;  /* 0x2000001cff1c7230 */ /* 0x000fca0000004100 */
[----:B------:R-:W-:-:S04]  /*25ef0*/  FMUL R28, R28, UR8 ;  /* 0x000000081c1c7c20 */ /* 0x000fc80008400000 */
[----:B------:R-:W-:Y:S01]  /*25f00*/  FFMA R28, R8, UR17, R28 ;  /* 0x00000011081c7c23 */ /* 0x000fe2000800001c */
[----:B------:R-:W-:-:S04]  /*25f10*/  PRMT R8, RZ, 0x7610, R8 ;  /* 0x00007610ff087816 */ /* 0x000fc80000000008 */
[----:B------:R-:W-:-:S05]  /*25f20*/  F2FP.SATFINITE.E4M3.F32.PACK_AB_MERGE_C R28, RZ, R28, RZ ;  /* 0x0000001cff1c723e */ /* 0x000fca00048070ff */
[----:B------:R0:W-:Y:S04]  /*25f30*/  @!P2 STG.E.U8 desc[UR24][R30.64], R28 ;  /* 0x0000001c1e00a986 */ /* 0x0001e8000c101118 */
[----:B------:R-:W2:Y:S01]  /*25f40*/  @!P3 LDG.E.U8 R8, desc[UR24][R24.64+0x1] ;  /* 0x000001181808b981 */ /* 0x000ea2000c1e1100 */
[----:B0-----:R-:W0:Y:S01]  /*25f50*/  @!P3 LDC.64 R30, c[0x0][0x5c0] ;  /* 0x00017000ff1ebb82 */ /* 0x001e220000000a00 */
[----:B--2---:R-:W-:-:S04]  /*25f60*/  LOP3.LUT R8, R8, 0xff, RZ, 0xc0, !PT ;  /* 0x000000ff08087812 */ /* 0x004fc800078ec0ff */
[----:B------:R-:W-:-:S05]  /*25f70*/  F2FP.F16.E4M3.UNPACK_B R8, R8 ;  /* 0x00000008ff08723e */ /* 0x000fca00020006ff */
[----:B------:R-:W-:-:S05]  /*25f80*/  HADD2.F32 R8, -RZ, R8.H0_H0 ;  /* 0x20000008ff087230 */ /* 0x000fca0000004100 */
[----:B------:R-:W-:-:S04]  /*25f90*/  FMUL R8, R8, UR8 ;  /* 0x0000000808087c20 */ /* 0x000fc80008400000 */
[----:B------:R-:W-:Y:S01]  /*25fa0*/  FFMA R28, R9, UR17, R8 ;  /* 0x00000011091c7c23 */ /* 0x000fe20008000008 */
[----:B0-----:R-:W-:-:S04]  /*25fb0*/  @!P3 IADD3 R8, P0, R6, R30, RZ ;  /* 0x0000001e0608b210 */ /* 0x001fc80007f1e0ff */
[----:B------:R-:W-:Y:S01]  /*25fc0*/  F2FP.SATFINITE.E4M3.F32.PACK_AB_MERGE_C R28, RZ, R28, RZ ;  /* 0x0000001cff1c723e */ /* 0x000fe200048070ff */
[----:B------:R-:W-:-:S05]  /*25fd0*/  @!P3 IMAD.X R9, R29, 0x1, R31, P0 ;  /* 0x000000011d09b824 */ /* 0x000fca00000e061f */
[----:B------:R0:W-:Y:S02]  /*25fe0*/  @!P3 STG.E.U8 desc[UR24][R8.64+0x1], R28 ;  /* 0x0000011c0800b986 */ /* 0x0001e4000c101118 */
[----:B0-----:R-:W-:-:S05]  /*25ff0*/  IADD3 R8, P0, R34, 0x8, RZ ;  /* 0x0000000822087810 */ /* 0x001fca0007f1e0ff */
[----:B------:R-:W-:Y:S01]  /*26000*/  IMAD.X R28, RZ, RZ, R37, P0 ;  /* 0x000000ffff1c7224 */ /* 0x000fe200000e0625 */
[----:B------:R-:W-:-:S03]  /*26010*/  ISETP.GE.AND P0, PT, R27, 0x9, PT ;  /* 0x000000091b00780c */ /* 0x000fc60003f06270 */
[----:B------:R-:W-:Y:S01]  /*26020*/  IMAD R28, R28, UR14, RZ ;  /* 0x0000000e1c1c7c24 */ /* 0x000fe2000f8e02ff */
[----:B------:R-:W-:-:S03]  /*26030*/  ISETP.LT.OR P2, PT, R26, 0x1, !P0 ;  /* 0x000000011a00780c */ /* 0x000fc60004741670 */
[C---:B------:R-:W-:Y:S02]  /*26040*/  IMAD R28, R8.reuse, UR15, R28 ;  /* 0x0000000f081c7c24 */ /* 0x040fe4000f8e021c */
[----:B------:R-:W-:-:S03]  /*26050*/  IMAD.WIDE.U32 R8, R8, UR14, R32 ;  /* 0x0000000e08087c25 */ /* 0x000fc6000f8e0020 */
[----:B------:R-:W-:-:S05]  /*26060*/  IADD3 R8, P3, R8, UR18, RZ ;  /* 0x0000001208087c10 */ /* 0x000fca000ff7e0ff */
[----:B------:R-:W0:Y:S01]  /*26070*/  @!P2 LDC.64 R30, c[0x0][0x5c0] ;  /* 0x00017000ff1eab82 */ /* 0x000e220000000a00 */
[--C-:B------:R-:W-:Y:S02]  /*26080*/  IADD3.X R9, R9, UR19, R28.reuse, P3, !PT ;  /* 0x0000001309097c10 */ /* 0x100fe40009ffe41c */
[----:B------:R-:W-:-:S06]  /*26090*/  PRMT R28, RZ, 0x7610, R28 ;  /* 0x00007610ff1c7816 */ /* 0x000fcc000000001c */
[----:B------:R-:W2:Y:S01]  /*260a0*/  @!P2 LDG.E.U8 R28, desc[UR24][R8.64] ;  /* 0x00000018081ca981 */ /* 0x000ea2000c1e1100 */
[----:B------:R-:W-:Y:S02]  /*260b0*/  ISETP.LT.OR P3, PT, R26, 0x2, !P0 ;  /* 0x000000021a00780c */ /* 0x000fe40004761670 */
[----:B0----5:R-:W-:-:S04]  /*260c0*/  @!P2 IADD3 R30, P4, P5, R6, R30, R3 ;  /* 0x0000001e061ea210 */ /* 0x021fc80007d9e003 */
[----:B------:R-:W-:Y:S02]  /*260d0*/  @!P2 IADD3.X R31, R29, R31, R0, P4, P5 ;  /* 0x0000001f1d1fa210 */ /* 0x000fe400027ea400 */
        /* <DEDUP_REMOVED lines=9> */
[----:B------:R-:W-:Y:S01]  /*26170*/  ISETP.LT.OR P2, PT, R26, 0x9, !P1 ;  /* 0x000000091a00780c */ /* 0x000fe20004f41670 */
[----:B0-----:R-:W0:Y:S01]  /*26180*/  @!P3 LDC.64 R30, c[0x0][0x5c0] ;  /* 0x00017000ff1ebb82 */ /* 0x001e220000000a00 */
[----:B--2---:R-:W-:-:S04]  /*26190*/  LOP3.LUT R10, R10, 0xff, RZ, 0xc0, !PT ;  /* 0x000000ff0a0a7812 */ /* 0x004fc800078ec0ff */
[----:B------:R-:W-:-:S05]  /*261a0*/  F2FP.F16.E4M3.UNPACK_B R10, R10 ;  /* 0x0000000aff0a723e */ /* 0x000fca00020006ff */
[----:B------:R-:W-:-:S05]  /*261b0*/  HADD2.F32 R10, -RZ, R10.H0_H0 ;  /* 0x2000000aff0a7230 */ /* 0x000fca0000004100 */
[----:B------:R-:W-:-:S04]  /*261c0*/  FMUL R10, R10, UR8 ;  /* 0x000000080a0a7c20 */ /* 0x000fc80008400000 */
[----:B------:R-:W-:Y:S01]  /*261d0*/  FFMA R28, R11, UR17, R10 ;  /* 0x000000110b1c7c23 */ /* 0x000fe2000800000a */
[----:B0-----:R-:W-:-:S04]  /*261e0*/  @!P3 IADD3 R10, P4, P5, R6, R30, R3 ;  /* 0x0000001e060ab210 */ /* 0x001fc80007d9e003 */
[----:B------:R-:W-:Y:S02]  /*261f0*/  @!P3 IADD3.X R11, R29, R31, R0, P4, P5 ;  /* 0x0000001f1d0bb210 */ /* 0x000fe400027ea400 */
[----:B------:R-:W-:-:S05]  /*26200*/  F2FP.SATFINITE.E4M3.F32.PACK_AB_MERGE_C R28, RZ, R28, RZ ;  /* 0x0000001cff1c723e */ /* 0x000fca00048070ff */
[----:B------:R0:W-:Y:S02]  /*26210*/  @!P3 STG.E.U8 desc[UR24][R10.64+0x1], R28 ;  /* 0x0000011c0a00b986 */ /* 0x0001e4000c101118 */
[----:B0-----:R-:W-:Y:S01]  /*26220*/  PRMT R28, RZ, 0x7610, R28 ;  /* 0x00007610ff1c7816 */ /* 0x001fe2000000001c */
[----:B------:R-:W0:Y:S05]  /*26230*/  @!P2 LDC.64 R10, c[0x0][0x5c0] ;  /* 0x00017000ff0aab82 */ /* 0x000e2a0000000a00 */
[----:B------:R-:W2:Y:S01]  /*26240*/  @!P2 LDG.E.U8 R28, desc[UR24][R24.64+0x8] ;  /* 0x00000818181ca981 */ /* 0x000ea2000c1e1100 */
[----:B------:R-:W-:Y:S02]  /*26250*/  ISETP.LT.OR P3, PT, R26, 0xa, !P1 ;  /* 0x0000000a1a00780c */ /* 0x000fe40004f61670 */
        /* <DEDUP_REMOVED lines=12> */
[----:B0-----:R-:W0:Y:S02]  /*26320*/  @!P3 LDC.64 R10, c[0x0][0x5c0] ;  /* 0x00017000ff0abb82 */ /* 0x001e240000000a00 */
[----:B0-----:R-:W-:-:S05]  /*26330*/  @!P3 IADD3 R10, P4, R6, R10, RZ ;  /* 0x0000000a060ab210 */ /* 0x001fca0007f9e0ff */
[----:B------:R-:W-:Y:S01]  /*26340*/  @!P3 IMAD.X R11, R29, 0x1, R11, P4 ;  /* 0x000000011d0bb824 */ /* 0x000fe200020e060b */
[----:B--2---:R-:W-:-:S04]  /*26350*/  LOP3.LUT R12, R12, 0xff, RZ, 0xc0, !PT ;  /* 0x000000ff0c0c7812 */ /* 0x004fc800078ec0ff */
[----:B------:R-:W-:-:S05]  /*26360*/  F2FP.F16.E4M3.UNPACK_B R12, R12 ;  /* 0x0000000cff0c723e */ /* 0x000fca00020006ff */
[----:B------:R-:W-:-:S05]  /*26370*/  HADD2.F32 R12, -RZ, R12.H0_H0 ;  /* 0x2000000cff0c7230 */ /* 0x000fca0000004100 */
[----:B------:R-:W-:-:S04]  /*26380*/  FMUL R12, R12, UR8 ;  /* 0x000000080c0c7c20 */ /* 0x000fc80008400000 */
[----:B------:R-:W-:-:S05]  /*26390*/  FFMA R12, R13, UR17, R12 ;  /* 0x000000110d0c7c23 */ /* 0x000fca000800000c */
[----:B------:R-:W-:-:S05]  /*263a0*/  F2FP.SATFINITE.E4M3.F32.PACK_AB_MERGE_C R12, RZ, R12, RZ ;  /* 0x0000000cff0c723e */ /* 0x000fca00048070ff */
[----:B------:R0:W-:Y:S02]  /*263b0*/  @!P3 STG.E.U8 desc[UR24][R10.64+0x9], R12 ;  /* 0x0000090c0a00b986 */ /* 0x0001e4000c101118 */
[----:B0-----:R-:W-:Y:S01]  /*263c0*/  PRMT R12, RZ, 0x7610, R12 ;  /* 0x00007610ff0c7816 */ /* 0x001fe2000000000c */
[----:B------:R-:W0:Y:S05]  /*263d0*/  @!P2 LDC.64 R10, c[0x0][0x5c0] ;  /* 0x00017000ff0aab82 */ /* 0x000e2a0000000a00 */
[----:B------:R-:W2:Y:S01]  /*263e0*/  @!P2 LDG.E.U8 R12, desc[UR24][R8.64+0x8] ;  /* 0x00000818080ca981 */ /* 0x000ea2000c1e1100 */
[----:B------:R-:W-:Y:S02]  /*263f0*/  ISETP.LT.OR P3, PT, R26, 0xa, !P0 ;  /* 0x0000000a1a00780c */ /* 0x000fe40004761670 */
[----:B0-----:R-:W-:-:S04]  /*26400*/  @!P2 IADD3 R10, P4, P5, R6, R10, R3 ;  /* 0x0000000a060aa210 */ /* 0x001fc80007d9e003 */
[----:B------:R-:W-:Y:S02]  /*26410*/  @!P2 IADD3.X R11, R29, R11, R0, P4, P5 ;  /* 0x0000000b1d0ba210 */ /* 0x000fe400027ea400 */
        /* <DEDUP_REMOVED lines=187> */
[----:B------:R-:W-:Y:S02]  /*26fd0*/  F2FP.SATFINITE.E4M3.F32.PACK_AB_MERGE_C R13, RZ, R12, RZ ;  /* 0x0000000cff0d723e */ /* 0x000fe400048070ff */
[----:B------:R-:W-:-:S03]  /*26fe0*/  PRMT R12, RZ, 0x7610, R12 ;  /* 0x00007610ff0c7816 */ /* 0x000fc6000000000c */
        /* <DEDUP_REMOVED lines=17> */
[----:B0-----:R-:W-:-:S04]  /*27100*/  @!P2 IADD3 R10, P4, P5, R6, R10, R3 ;  /* 0x0000000a060aa210 */ /* 0x001fc80007d9e003 */
[----:B------:R-:W-:Y:S02]  /*27110*/  @!P2 IADD3.X R11, R29, R11, R0, P4, P5 ;  /* 0x0000000b1d0ba210 */ /* 0x000fe400027ea400 */
[----:B--2---:R-:W-:-:S04]  /*27120*/  LOP3.LUT R12, R12, 0xff, RZ, 0xc0, !PT ;  /* 0x000000ff0c0c7812 */ /* 0x004fc800078ec0ff */
[----:B------:R-:W-:-:S05]  /*27130*/  F2FP.F16.E4M3.UNPACK_B R12, R12 ;  /* 0x0000000cff0c723e */ /* 0x000fca00020006ff */
[----:B------:R-:W-:-:S05]  /*27140*/  HADD2.F32 R12, -RZ, R12.H0_H0 ;  /* 0x2000000cff0c7230 */ /* 0x000fca0000004100 */
[----:B------:R-:W-:-:S04]  /*27150*/  FMUL R12, R12, UR8 ;  /* 0x000000080c0c7c20 */ /* 0x000fc80008400000 */
[--C-:B------:R-:W-:Y:S01]  /*27160*/  FFMA R158, R158, UR17, R12.reuse ;  /* 0x000000119e9e7c23 */ /* 0x100fe2000800000c */
[----:B------:R-:W-:-:S04]  /*27170*/  PRMT R12, RZ, 0x7610, R12 ;  /* 0x00007610ff0c7816 */ /* 0x000fc8000000000c */
[----:B------:R-:W-:-:S05]  /*27180*/  F2FP.SATFINITE.E4M3.F32.PACK_AB_MERGE_C R158, RZ, R158, RZ ;  /* 0x0000009eff9e723e */ /* 0x000fca00048070ff */
        /* <DEDUP_REMOVED lines=1037> */
[----:B------:R-:W-:Y:S02]  /*2b260*/  FFMA R12, R38, UR17, R12 ;  /* 0x00000011260c7c23 */ /* 0x000fe4000800000c */
[----:B------:R-:W2:Y:S03]  /*2b270*/  LDL.LU R38, [R1+0x40c] ;  /* 0x00040c0001267983 */ /* 0x000ea60000300800 */
[----:B------:R-:W-:Y:S02]  /*2b280*/  F2FP.SATFINITE.E4M3.F32.PACK_AB_MERGE_C R13, RZ, R12, RZ ;  /* 0x0000000cff0d723e */ /* 0x000fe400048070ff */
[----:B------:R-:W-:-:S03]  /*2b290*/  PRMT R12, RZ, 0x7610, R12 ;  /* 0x00007610ff0c7816 */ /* 0x000fc6000000000c */
[----:B------:R0:W-:Y:S04]  /*2b2a0*/  @!P2 STG.E.U8 desc[UR24][R10.64+0xc8], R13 ;  /* 0x0000c80d0a00a986 */ /* 0x0001e8000c101118 */
[----:B------:R-:W3:Y:S01]  /*2b2b0*/  @!P3 LDG.E.U8 R12, desc[UR24][R8.64+0xc9] ;  /* 0x0000c918080cb981 */ /* 0x000ee2000c1e1100 */
[----:B------:R-:W-:Y:S01]  /*2b2c0*/  ISETP.LT.OR P2, PT, R26, 0xd1, !P1 ;  /* 0x000000d11a00780c */ /* 0x000fe20004f41670 */
[----:B0-----:R-:W0:Y:S02]  /*2b2d0*/  @!P3 LDC.64 R10, c[0x0][0x5c0] ;  /* 0x00017000ff0abb82 */ /* 0x001e240000000a00 */
[----:B0-----:R-:W-:-:S04]  /*2b2e0*/  @!P3 IADD3 R10, P4, P5, R6, R10, R3 ;  /* 0x0000000a060ab210 */ /* 0x001fc80007d9e003 */
[----:B------:R-:W-:Y:S02]  /*2b2f0*/  @!P3 IADD3.X R11, R29, R11, R0, P4, P5 ;  /* 0x0000000b1d0bb210 */ /* 0x000fe400027ea400 */
[----:B---3--:R-:W-:-:S04]  /*2b300*/  LOP3.LUT R12, R12, 0xff, RZ, 0xc0, !PT ;  /* 0x000000ff0c0c7812 */ /* 0x008fc800078ec0ff */
[----:B------:R-:W-:-:S05]  /*2b310*/  F2FP.F16.E4M3.UNPACK_B R12, R12 ;  /* 0x0000000cff0c723e */ /* 0x000fca00020006ff */
[----:B------:R-:W-:-:S05]  /*2b320*/  HADD2.F32 R12, -RZ, R12.H0_H0 ;  /* 0x2000000cff0c7230 */ /* 0x000fca0000004100 */
[----:B------:R-:W-:-:S04]  /*2b330*/  FMUL R12, R12, UR8 ;  /* 0x000000080c0c7c20 */ /* 0x000fc80008400000 */
[----:B------:R-:W-:Y:S02]  /*2b340*/  FFMA R12, R35, UR17, R12 ;  /* 0x00000011230c7c23 */ /* 0x000fe4000800000c */
[----:B------:R-:W3:Y:S03]  /*2b350*/  LDL.LU R35, [R1+0x410] ;  /* 0x0004100001237983 */ /* 0x000ee60000300800 */
[----:B------:R-:W-:Y:S02]  /*2b360*/  F2FP.SATFINITE.E4M3.F32.PACK_AB_MERGE_C R13, RZ, R12, RZ ;  /* 0x0000000cff0d723e */ /* 0x000fe400048070ff */
[----:B------:R-:W-:-:S03]  /*2b370*/  PRMT R12, RZ, 0x7610, R12 ;  /* 0x00007610ff0c7816 */ /* 0x000fc6000000000c */
[----:B------:R0:W-:Y:S04]  /*2b380*/  @!P3 STG.E.U8 desc[UR24][R10.64+0xc9], R13 ;  /* 0x0000c90d0a00b986 */ /* 0x0001e8000c101118 */
[----:B------:R-:W4:Y:S01]  /*2b390*/  @!P2 LDG.E.U8 R12, desc[UR24][R24.64+0xd0] ;  /* 0x0000d018180ca981 */ /* 0x000f22000c1e1100 */
[----:B------:R-:W-:Y:S01]  /*2b3a0*/  ISETP.LT.OR P3, PT, R26, 0xd2, !P1 ;  /* 0x000000d21a00780c */ /* 0x000fe20004f61670 */
[----:B0-----:R-:W0:Y:S02]  /*2b3b0*/  @!P2 LDC.64 R10, c[0x0][0x5c0] ;  /* 0x00017000ff0aab82 */ /* 0x001e240000000a00 */
[----:B0-----:R-:W-:-:S05]  /*2b3c0*/  @!P2 IADD3 R10, P4, R6, R10, RZ ;  /* 0x0000000a060aa210 */ /* 0x001fca0007f9e0ff */
[----:B------:R-:W-:Y:S01]  /*2b3d0*/  @!P2 IMAD.X R11, R29, 0x1, R11, P4 ;  /* 0x000000011d0ba824 */ /* 0x000fe200020e060b */
[----:B----4-:R-:W-:-:S04]  /*2b3e0*/  LOP3.LUT R12, R12, 0xff, RZ, 0xc0, !PT ;  /* 0x000000ff0c0c7812 */ /* 0x010fc800078ec0ff */
[----:B------:R-:W-:-:S05]  /*2b3f0*/  F2FP.F16.E4M3.UNPACK_B R12, R12 ;  /* 0x0000000cff0c723e */ /* 0x000fca00020006ff */
[----:B------:R-:W-:-:S05]  /*2b400*/  HADD2.F32 R12, -RZ, R12.H0_H0 ;  /* 0x2000000cff0c7230 */ /* 0x000fca0000004100 */
[----:B------:R-:W-:-:S04]  /*2b410*/  FMUL R12, R12, UR8 ;  /* 0x000000080c0c7c20 */ /* 0x000fc80008400000 */
[----:B------:R-:W-:Y:S02]  /*2b420*/  FFMA R12, R39, UR17, R12 ;  /* 0x00000011270c7c23 */ /* 0x000fe4000800000c */
[----:B------:R-:W4:Y:S03]  /*2b430*/  LDL.LU R39, [R1+0x414] ;  /* 0x0004140001277983 */ /* 0x000f260000300800 */
        /* <DEDUP_REMOVED lines=34> */
[----:B0-----:R-:W-:-:S04]  /*2b660*/  @!P3 IADD3 R10, P4, P5, R6, R10, R3 ;  /* 0x0000000a060ab210 */ /* 0x001fc80007d9e003 */
[----:B------:R-:W-:Y:S02]  /*2b670*/  @!P3 IADD3.X R11, R29, R11, R0, P4, P5 ;  /* 0x0000000b1d0bb210 */ /* 0x000fe400027ea400 */
        /* <DEDUP_REMOVED lines=26> */
[----:B0-----:R-:W-:-:S05]  /*2b820*/  @!P3 IADD3 R10, P4, R6, R10, RZ ;  /* 0x0000000a060ab210 */ /* 0x001fca0007f9e0ff */
[----:B------:R-:W-:Y:S01]  /*2b830*/  @!P3 IMAD.X R11, R29, 0x1, R11, P4 ;  /* 0x000000011d0bb824 */ /* 0x000fe200020e060b */
        /* <DEDUP_REMOVED lines=200> */
[----:B------:R-:W-:Y:S01]  /*2c4c0*/  FFMA R12, R38, UR17, R12 ;  /* 0x00000011260c7c23 */ /* 0x000fe2000800000c */
[----:B------:R-:W-:Y:S01]  /*2c4d0*/  ISETP.LT.OR P1, PT, R26, 0xfa, !P1 ;  /* 0x000000fa1a00780c */ /* 0x000fe20004f21670 */
[----:B------:R-:W2:Y:S03]  /*2c4e0*/  LDL.LU R38, [R1+0x460] ;  /* 0x0004600001267983 */ /* 0x000ea60000300800 */
[----:B------:R-:W-:Y:S02]  /*2c4f0*/  F2FP.SATFINITE.E4M3.F32.PACK_AB_MERGE_C R13, RZ, R12, RZ ;  /* 0x0000000cff0d723e */ /* 0x000fe400048070ff */
[----:B------:R-:W-:-:S03]  /*2c500*/  PRMT R12, RZ, 0x7610, R12 ;  /* 0x00007610ff0c7816 */ /* 0x000fc6000000000c */
[----:B------:R0:W-:Y:S04]  /*2c510*/  @!P3 STG.E.U8 desc[UR24][R10.64+0xf1], R13 ;  /* 0x0000f10d0a00b986 */ /* 0x0001e8000c101118 */
[----:B------:R-:W3:Y:S01]  /*2c520*/  @!P2 LDG.E.U8 R12, desc[UR24][R24.64+0xf8] ;  /* 0x0000f818180ca981 */ /* 0x000ee2000c1e1100 */
        /* <DEDUP_REMOVED lines=21> */
[----:B------:R-:W-:-:S05]  /*2c680*/  FFMA R12, R39, UR17, R12 ;  /* 0x00000011270c7c23 */ /* 0x000fca000800000c */
        /* <DEDUP_REMOVED lines=12> */
[----:B--2---:R-:W-:Y:S02]  /*2c750*/  FFMA R12, R38, UR17, R12 ;  /* 0x00000011260c7c23 */ /* 0x004fe4000800000c */
[----:B------:R-:W2:Y:S03]  /*2c760*/  LDL.LU R38, [R1+0x468] ;  /* 0x0004680001267983 */ /* 0x000ea60000300800 */
[----:B------:R-:W-:Y:S02]  /*2c770*/  F2FP.SATFINITE.E4M3.F32.PACK_AB_MERGE_C R13, RZ, R12, RZ ;  /* 0x0000000cff0d723e */ /* 0x000fe400048070ff */
[----:B------:R-:W-:-:S03]  /*2c780*/  PRMT R12, RZ, 0x7610, R12 ;  /* 0x00007610ff0c7816 */ /* 0x000fc6000000000c */
[----:B------:R0:W-:Y:S04]  /*2c790*/  @!P2 STG.E.U8 desc[UR24][R10.64+0xf8], R13 ;  /* 0x0000f80d0a00a986 */ /* 0x0001e8000c101118 */
[----:B------:R-:W4:Y:S01]  /*2c7a0*/  @!P1 LDG.E.U8 R12, desc[UR24][R8.64+0xf9] ;  /* 0x0000f918080c9981 */ /* 0x000f22000c1e1100 */
[----:B0-----:R-:W0:Y:S02]  /*2c7b0*/  @!P1 LDC.64 R10, c[0x0][0x5c0] ;  /* 0x00017000ff0a9b82 */ /* 0x001e240000000a00 */
[----:B0-----:R-:W-:-:S04]  /*2c7c0*/  @!P1 IADD3 R10, P4, P5, R6, R10, R3 ;  /* 0x0000000a060a9210 */ /* 0x001fc80007d9e003 */
[----:B------:R-:W-:Y:S02]  /*2c7d0*/  @!P1 IADD3.X R11, R29, R11, R0, P4, P5 ;  /* 0x0000000b1d0b9210 */ /* 0x000fe400027ea400 */
[----:B----4-:R-:W-:Y:S02]  /*2c7e0*/  LOP3.LUT R8, R12, 0xff, RZ, 0xc0, !PT ;  /* 0x000000ff0c087812 */ /* 0x010fe400078ec0ff */
[----:B------:R-:W-:Y:S02]  /*2c7f0*/  IADD3 R12, P0, R34, 0x80, RZ ;  /* 0x00000080220c7810 */ /* 0x000fe40007f1e0ff */
[----:B------:R-:W-:-:S03]  /*2c800*/  F2FP.F16.E4M3.UNPACK_B R8, R8 ;  /* 0x00000008ff08723e */ /* 0x000fc600020006ff */
[----:B------:R-:W-:Y:S01]  /*2c810*/  IMAD.X R14, RZ, RZ, R37, P0 ;  /* 0x000000ffff0e7224 */ /* 0x000fe200000e0625 */
[----:B------:R-:W-:Y:S01]  /*2c820*/  ISETP.GE.AND P0, PT, R27, 0x81, PT ;  /* 0x000000811b00780c */ /* 0x000fe20003f06270 */
[----:B------:R-:W-:Y:S02]  /*2c830*/  HADD2.F32 R8, -RZ, R8.H0_H0 ;  /* 0x20000008ff087230 */ /* 0x000fe40000004100 */
[----:B------:R-:W-:-:S03]  /*2c840*/  IMAD R14, R14, UR14, RZ ;  /* 0x0000000e0e0e7c24 */ /* 0x000fc6000f8e02ff */
[----:B------:R-:W-:Y:S01]  /*2c850*/  FMUL R13, R8, UR8 ;  /* 0x00000008080d7c20 */ /* 0x000fe20008400000 */
[----:B------:R-:W-:Y:S01]  /*2c860*/  IMAD.WIDE.U32 R8, R12, UR14, R32 ;  /* 0x0000000e0c087c25 */ /* 0x000fe2000f8e0020 */
[----:B------:R-:W-:-:S03]  /*2c870*/  ISETP.LT.OR P3, PT, R26, 0x1, !P0 ;  /* 0x000000011a00780c */ /* 0x000fc60004761670 */
[----:B---3--:R-:W-:Y:S01]  /*2c880*/  FFMA R13, R35, UR17, R13 ;  /* 0x00000011230d7c23 */ /* 0x008fe2000800000d */
[----:B------:R-:W-:Y:S01]  /*2c890*/  IMAD R12, R12, UR15, R14 ;  /* 0x0000000f0c0c7c24 */ /* 0x000fe2000f8e020e */
[----:B------:R-:W-:Y:S01]  /*2c8a0*/  IADD3 R8, P2, R8, UR18, RZ ;  /* 0x0000001208087c10 */ /* 0x000fe2000ff5e0ff */
[----:B------:R-:W3:Y:S02]  /*2c8b0*/  LDL.LU R35, [R1+0x46c] ;  /* 0x00046c0001237983 */ /* 0x000ee40000300800 */
[----:B------:R-:W-:Y:S02]  /*2c8c0*/  F2FP.SATFINITE.E4M3.F32.PACK_AB_MERGE_C R13, RZ, R13, RZ ;  /* 0x0000000dff0d723e */ /* 0x000fe400048070ff */
[--C-:B------:R-:W-:Y:S02]  /*2c8d0*/  IADD3.X R9, R9, UR19, R12.reuse, P2, !PT ;  /* 0x0000001309097c10 */ /* 0x100fe400097fe40c */
[----:B------:R-:W-:Y:S01]  /*2c8e0*/  PRMT R12, RZ, 0x7610, R12 ;  /* 0x00007610ff0c7816 */ /* 0x000fe2000000000c */
[----:B------:R0:W-:Y:S05]  /*2c8f0*/  @!P1 STG.E.U8 desc[UR24][R10.64+0xf9], R13 ;  /* 0x0000f90d0a009986 */ /* 0x0001ea000c101118 */
        /* <DEDUP_REMOVED lines=9> */
[----:B--2---:R-:W-:Y:S01]  /*2c990*/  FFMA R12, R38, UR17, R12 ;  /* 0x00000011260c7c23 */ /* 0x004fe2000800000c */
[----:B------:R-:W-:Y:S01]  /*2c9a0*/  IADD3 R15, P1, R34, 0x88, RZ ;  /* 0x00000088220f7810 */ /* 0x000fe20007f3e0ff */
[----:B------:R-:W2:Y:S03]  /*2c9b0*/  LDL.LU R38, [R1+0x470] ;  /* 0x0004700001267983 */ /* 0x000ea60000300800 */
[----:B------:R-:W-:Y:S02]  /*2c9c0*/  F2FP.SATFINITE.E4M3.F32.PACK_AB_MERGE_C R13, RZ, R12, RZ ;  /* 0x0000000cff0d723e */ /* 0x000fe400048070ff */
[----:B------:R-:W-:-:S03]  /*2c9d0*/  PRMT R12, RZ, 0x7610, R12 ;  /* 0x00007610ff0c7816 */ /* 0x000fc6000000000c */
[----:B------:R0:W-:Y:S04]  /*2c9e0*/  @!P3 STG.E.U8 desc[UR24][R10.64], R13 ;  /* 0x0000000d0a00b986 */ /* 0x0001e8000c101118 */
[----:B------:R-:W4:Y:S01]  /*2c9f0*/  @!P2 LDG.E.U8 R12, desc[UR24][R8.64+0x1] ;  /* 0x00000118080ca981 */ /* 0x000f22000c1e1100 */
[----:B------:R-:W-:Y:S01]  /*2ca00*/  IMAD.X R17, RZ, RZ, R37, P1 ;  /* 0x000000ffff117224 */ /* 0x000fe200008e0625 */
[----:B------:R-:W-:-:S03]  /*2ca10*/  ISETP.GE.AND P1, PT, R27, 0x89, PT ;  /* 0x000000891b00780c */ /* 0x000fc60003f26270 */
[----:B------:R-:W-:Y:S01]  /*2ca20*/  IMAD R17, R17, UR14, RZ ;  /* 0x0000000e11117c24 */ /* 0x000fe2000f8e02ff */
[----:B------:R-:W-:Y:S01]  /*2ca30*/  ISETP.LT.OR P3, PT, R26, 0x1, !P1 ;  /* 0x000000011a00780c */ /* 0x000fe20004f61670 */
[----:B0-----:R-:W0:Y:S02]  /*2ca40*/  @!P2 LDC.64 R10, c[0x0][0x5c0] ;  /* 0x00017000ff0aab82 */ /* 0x001e240000000a00 */
[----:B------:R-:W-:Y:S01]  /*2ca50*/  IMAD R17, R15, UR15, R17 ;  /* 0x0000000f0f117c24 */ /* 0x000fe2000f8e0211 */
[----:B0-----:R-:W-:Y:S02]  /*2ca60*/  @!P2 IADD3 R14, P4, P5, R6, R10, R4 ;  /* 0x0000000a060ea210 */ /* 0x001fe40007d9e004 */
[----:B----4-:R-:W-:-:S04]  /*2ca70*/  LOP3.LUT R12, R12, 0xff, RZ, 0xc0, !PT ;  /* 0x000000ff0c0c7812 */ /* 0x010fc800078ec0ff */
[----:B------:R-:W-:-:S05]  /*2ca80*/  F2FP.F16.E4M3.UNPACK_B R12, R12 ;  /* 0x0000000cff0c723e */ /* 0x000fca00020006ff */
[----:B------:R-:W-:-:S05]  /*2ca90*/  HADD2.F32 R12, -RZ, R12.H0_H0 ;  /* 0x2000000cff0c7230 */ /* 0x000fca0000004100 */
[----:B------:R-:W-:Y:S01]  /*2caa0*/  FMUL R16, R12, UR8 ;  /* 0x000000080c107c20 */ /* 0x000fe20008400000 */
[----:B------:R-:W-:Y:S01]  /*2cab0*/  IMAD.WIDE.U32 R12, R15, UR14, R32 ;  /* 0x0000000e0f0c7c25 */ /* 0x000fe2000f8e0020 */
[----:B------:R-:W-:-:S03]  /*2cac0*/  @!P2 IADD3.X R15, R29, R11, R2, P4, P5 ;  /* 0x0000000b1d0fa210 */ /* 0x000fc600027ea402 */
[----:B---3--:R-:W-:Y:S01]  /*2cad0*/  FFMA R16, R35, UR17, R16 ;  /* 0x0000001123107c23 */ /* 0x008fe20008000010 */
[----:B------:R-:W-:Y:S01]  /*2cae0*/  IADD3 R10, P4, R12, UR18, RZ ;  /* 0x000000120c0a7c10 */ /* 0x000fe2000ff9e0ff */
[----:B------:R-:W3:Y:S03]  /*2caf0*/  LDL.LU R35, [R1+0x474] ;  /* 0x0004740001237983 */ /* 0x000ee60000300800 */
[----:B------:R-:W-:Y:S02]  /*2cb00*/  F2FP.SATFINITE.E4M3.F32.PACK_AB_MERGE_C R12, RZ, R16, RZ ;  /* 0x00000010ff0c723e */ /* 0x000fe400048070ff */
[----:B------:R-:W-:Y:S01]  /*2cb10*/  PRMT R16, RZ, 0x7610, R16 ;  /* 0x00007610ff107816 */ /* 0x000fe20000000010 */
[----:B------:R-:W4:Y:S01]  /*2cb20*/  LDL.LU R39, [R1+0x478] ;  /* 0x0004780001277983 */ /* 0x000f220000300800 */
[----:B------:R-:W-:-:S03]  /*2cb30*/  IADD3.X R11, R13, UR19, R17, P4, !PT ;  /* 0x000000130d0b7c10 */ /* 0x000fc6000a7fe411 */
[----:B------:R0:W-:Y:S04]  /*2cb40*/  @!P2 STG.E.U8 desc[UR24][R14.64+0x1], R12 ;  /* 0x0000010c0e00a986 */ /* 0x0001e8000c101118 */
[----:B------:R-:W2:Y:S01]  /*2cb50*/  @!P3 LDG.E.U8 R16, desc[UR24][R10.64] ;  /* 0x000000180a10b981 */ /* 0x000ea2000c1e1100 */
[----:B------:R-:W-:Y:S01]  /*2cb60*/  ISETP.LT.OR P2, PT, R26, 0x2, !P1 ;  /* 0x000000021a00780c */ /* 0x000fe20004f41670 */
[----:B0-----:R-:W0:Y:S01]  /*2cb70*/  @!P3 LDC.64 R12, c[0x0][0x5c0] ;  /* 0x00017000ff0cbb82 */ /* 0x001e220000000a00 */
[----:B--2---:R-:W-:-:S04]  /*2cb80*/  LOP3.LUT R14, R16, 0xff, RZ, 0xc0, !PT ;  /* 0x000000ff100e7812 */ /* 0x004fc800078ec0ff */
[----:B------:R-:W-:-:S05]  /*2cb90*/  F2FP.F16.E4M3.UNPACK_B R14, R14 ;  /* 0x0000000eff0e723e */ /* 0x000fca00020006ff */
[----:B------:R-:W-:Y:S01]  /*2cba0*/  HADD2.F32 R15, -RZ, R14.H0_H0 ;  /* 0x2000000eff0f7230 */ /* 0x000fe20000004100 */
[----:B------:R-:W-:-:S04]  /*2cbb0*/  @!P3 IADD3 R14, P4, P5, R4, R6, R3 ;  /* 0x00000006040eb210 */ /* 0x000fc80007d9e003 */
[----:B------:R-:W-:Y:S01]  /*2cbc0*/  FMUL R15, R15, UR8 ;  /* 0x000000080f0f7c20 */ /* 0x000fe20008400000 */
[----:B------:R-:W-:Y:S02]  /*2cbd0*/  @!P3 IADD3.X R16, R2, R29, R0, P4, P5 ;  /* 0x0000001d0210b210 */ /* 0x000fe400027ea400 */
[----:B0-----:R-:W-:Y:S01]  /*2cbe0*/  @!P3 IADD3 R12, P4, R14, R12, RZ ;  /* 0x0000000c0e0cb210 */ /* 0x001fe20007f9e0ff */
[----:B------:R-:W-:Y:S02]  /*2cbf0*/  FFMA R14, R38, UR17, R15 ;  /* 0x00000011260e7c23 */ /* 0x000fe4000800000f */
[----:B------:R-:W2:Y:S02]  /*2cc00*/  LDL.LU R38, [R1+0x47c] ;  /* 0x00047c0001267983 */ /* 0x000ea40000300800 */
[----:B------:R-:W-:Y:S01]  /*2cc10*/  @!P3 IMAD.X R13, R16, 0x1, R13, P4 ;  /* 0x00000001100db824 */ /* 0x000fe200020e060d */
[----:B------:R-:W-:Y:S02]  /*2cc20*/  F2FP.SATFINITE.E4M3.F32.PACK_AB_MERGE_C R15, RZ, R14, RZ ;  /* 0x0000000eff0f723e */ /* 0x000fe400048070ff */
[----:B------:R-:W-:-:S03]  /*2cc30*/  PRMT R14, RZ, 0x7610, R14 ;  /* 0x00007610ff0e7816 */ /* 0x000fc6000000000e */
[----:B------:R0:W-:Y:S04]  /*2cc40*/  @!P3 STG.E.U8 desc[UR24][R12.64], R15 ;  /* 0x0000000f0c00b986 */ /* 0x0001e8000c101118 */
[----:B------:R-:W3:Y:S01]  /*2cc50*/  @!P2 LDG.E.U8 R14, desc[UR24][R10.64+0x1] ;  /* 0x000001180a0ea981 */ /* 0x000ee2000c1e1100 */
[----:B------:R-:W-:Y:S01]  /*2cc60*/  ISETP.LT.OR P3, PT, R26, 0x9, !P0 ;  /* 0x000000091a00780c */ /* 0x000fe20004761670 */
[----:B0-----:R-:W0:Y:S01]  /*2cc70*/  @!P2 LDC.64 R12, c[0x0][0x5c0] ;  /* 0x00017000ff0cab82 */ /* 0x001e220000000a00 */
[----:B---3--:R-:W-:-:S04]  /*2cc80*/  LOP3.LUT R14, R14, 0xff, RZ, 0xc0, !PT ;  /* 0x000000ff0e0e7812 */ /* 0x008fc800078ec0ff */
[----:B------:R-:W-:-:S05]  /*2cc90*/  F2FP.F16.E4M3.UNPACK_B R14, R14 ;  /* 0x0000000eff0e723e */ /* 0x000fca00020006ff */
[----:B------:R-:W-:Y:S01]  /*2cca0*/  HADD2.F32 R15, -RZ, R14.H0_H0 ;  /* 0x2000000eff0f7230 */ /* 0x000fe20000004100 */
[----:B------:R-:W-:-:S04]  /*2ccb0*/  @!P2 IADD3 R14, P4, P5, R4, R6, R3 ;  /* 0x00000006040ea210 */ /* 0x000fc80007d9e003 */
[----:B------:R-:W-:Y:S01]  /*2ccc0*/  FMUL R15, R15, UR8 ;  /* 0x000000080f0f7c20 */ /* 0x000fe20008400000 */
[----:B------:R-:W-:Y:S02]  /*2ccd0*/  @!P2 IADD3.X R16, R2, R29, R0, P4, P5 ;  /* 0x0000001d0210a210 */ /* 0x000fe400027ea400 */
[----:B0-----:R-:W-:Y:S01]  /*2cce0*/  @!P2 IADD3 R12, P4, R14, R12, RZ ;  /* 0x0000000c0e0ca210 */ /* 0x001fe20007f9e0ff */
[----:B------:R-:W-:Y:S02]  /*2ccf0*/  FFMA R14, R35, UR17, R15 ;  /* 0x00000011230e7c23 */ /* 0x000fe4000800000f */
[----:B------:R-:W3:Y:S02]  /*2cd00*/  LDL.LU R35, [R1+0x480] ;  /* 0x0004800001237983 */ /* 0x000ee40000300800 */
[----:B------:R-:W-:Y:S01]  /*2cd10*/  @!P2 IMAD.X R13, R16, 0x1, R13, P4 ;  /* 0x00000001100da824 */ /* 0x000fe200020e060d */
        /* <DEDUP_REMOVED lines=27> */
[----:B------:R-:W-:Y:S01]  /*2ced0*/  F2FP.SATFINITE.E4M3.F32.PACK_AB_MERGE_C R15, RZ, R14, RZ ;  /* 0x0000000eff0f723e */ /* 0x000fe200048070ff */
[----:B------:R-:W4:Y:S01]  /*2cee0*/  LDL.LU R39, [R1+0x488] ;  /* 0x0004880001277983 */ /* 0x000f220000300800 */
        /* <DEDUP_REMOVED lines=56> */
[----:B---3--:R-:W-:Y:S02]  /*2d270*/  FFMA R14, R35, UR17, R14 ;  /* 0x00000011230e7c23 */ /* 0x008fe4000800000e */
[----:B------:R-:W3:Y:S03]  /*2d280*/  LDL.LU R35, [R1+0x494] ;  /* 0x0004940001237983 */ /* 0x000ee60000300800 */
[----:B------:R-:W-:Y:S01]  /*2d290*/  F2FP.SATFINITE.E4M3.F32.PACK_AB_MERGE_C R15, RZ, R14, RZ ;  /* 0x0000000eff0f723e */ /* 0x000fe200048070ff */
[----:B------:R-:W4:Y:S01]  /*2d2a0*/  LDL.LU R39, [R1+0x498] ;  /* 0x0004980001277983 */ /* 0x000f220000300800 */
        /* <DEDUP_REMOVED lines=417> */
[----:B------:R-:W-:Y:S01]  /*2ecc0*/  @!P3 IADD3 R16, P4, P5, R4, R6, R3 ;  /* 0x000000060410b210 */ /* 0x000fe20007d9e003 */
        /* <DEDUP_REMOVED lines=11> */
[----:B------:R-:W-:Y:S02]  /*2ed80*/  @!P3 IADD3.X R14, R2, R29, R0, P4, P5 ;  /* 0x0000001d020eb210 */ /* 0x000fe400027ea400 */
[----:B0-----:R-:W-:Y:S02]  /*2ed90*/  @!P3 IADD3 R12, P4, R16, R12, RZ ;  /* 0x0000000c100cb210 */ /* 0x001fe40007f9e0ff */
[----:B------:R-:W-:-:S04]  /*2eda0*/  FMUL R15, R15, UR8 ;  /* 0x000000080f0f7c20 */ /* 0x000fc80008400000 */
[----:B------:R-:W-:Y:S01]  /*2edb0*/  FFMA R15, R35, UR17, R15 ;  /* 0x00000011230f7c23 */ /* 0x000fe2000800000f */
[----:B------:R-:W-:Y:S01]  /*2edc0*/  @!P3 IMAD.X R13, R14, 0x1, R13, P4 ;  /* 0x000000010e0db824 */ /* 0x000fe200020e060d */
[----:B------:R-:W-:Y:S01]  /*2edd0*/  PRMT R14, RZ, 0x7610, R14 ;  /* 0x00007610ff0e7816 */ /* 0x000fe2000000000e */
[----:B------:R-:W3:Y:S02]  /*2ede0*/  LDL.LU R35, [R1+0x50c] ;  /* 0x00050c0001237983 */ /* 0x000ee40000300800 */
[----:B------:R-:W-:-:S05]  /*2edf0*/  F2FP.SATFINITE.E4M3.F32.PACK_AB_MERGE_C R15, RZ, R15, RZ ;  /* 0x0000000fff0f723e */ /* 0x000fca00048070ff */
[----:B------:R0:W-:Y:S04]  /*2ee00*/  @!P3 STG.E.U8 desc[UR24][R12.64+0x48], R15 ;  /* 0x0000480f0c00b986 */ /* 0x0001e8000c101118 */
[----:B------:R-:W2:Y:S01]  /*2ee10*/  @!P2 LDG.E.U8 R14, desc[UR24][R10.64+0x49] ;  /* 0x000049180a0ea981 */ /* 0x000ea2000c1e1100 */
[----:B------:R-:W-:Y:S02]  /*2ee20*/  @!P2 IADD3 R16, P4, P5, R4, R6, R3 ;  /* 0x000000060410a210 */ /* 0x000fe40007d9e003 */
[----:B------:R-:W-:Y:S01]  /*2ee30*/  ISETP.LT.OR P3, PT, R26, 0x51, !P0 ;  /* 0x000000511a00780c */ /* 0x000fe20004761670 */
[----:B0-----:R-:W0:Y:S01]  /*2ee40*/  @!P2 LDC.64 R12, c[0x0][0x5c0] ;  /* 0x00017000ff0cab82 */ /* 0x001e220000000a00 */
[----:B------:R-:W-:Y:S02]  /*2ee50*/  @!P2 IADD3.X R15, R2, R29, R0, P4, P5 ;  /* 0x0000001d020fa210 */ /* 0x000fe400027ea400 */
        /* <DEDUP_REMOVED lines=33> */
[----:B---3--:R-:W-:Y:S01]  /*2f070*/  FFMA R14, R35, UR17, R14 ;  /* 0x00000011230e7c23 */ /* 0x008fe2000800000e */
[----:B------:R-:W-:Y:S01]  /*2f080*/  @!P3 IADD3 R16, P4, P5, R4, R6, R3 ;  /* 0x000000060410b210 */ /* 0x000fe20007d9e003 */
        /* <DEDUP_REMOVED lines=15> */
[----:B------:R-:W-:Y:S01]  /*2f180*/  FFMA R14, R38, UR17, R14 ;  /* 0x00000011260e7c23 */ /* 0x000fe2000800000e */
[----:B------:R-:W-:Y:S01]  /*2f190*/  @!P2 IADD3 R16, P4, P5, R4, R6, R3 ;  /* 0x000000060410a210 */ /* 0x000fe20007d9e003 */
[----:B------:R-:W2:Y:S03]  /*2f1a0*/  LDL.LU R38, [R1+0x51c] ;  /* 0x00051c0001267983 */ /* 0x000ea60000300800 */
[----:B------:R-:W-:Y:S02]  /*2f1b0*/  F2FP.SATFINITE.E4M3.F32.PACK_AB_MERGE_C R15, RZ, R14, RZ ;  /* 0x0000000eff0f723e */ /* 0x000fe400048070ff */
[----:B------:R-:W-:-:S03]  /*2f1c0*/  PRMT R14, RZ, 0x7610, R14 ;  /* 0x00007610ff0e7816 */ /* 0x000fc6000000000e */
[----:B------:R0:W-:Y:S04]  /*2f1d0*/  @!P3 STG.E.U8 desc[UR24][R12.64+0x50], R15 ;  /* 0x0000500f0c00b986 */ /* 0x0001e8000c101118 */
[----:B------:R-:W3:Y:S01]  /*2f1e0*/  @!P2 LDG.E.U8 R14, desc[UR24][R10.64+0x51] ;  /* 0x000051180a0ea981 */ /* 0x000ee2000c1e1100 */
[----:B------:R-:W-:Y:S01]  /*2f1f0*/  ISETP.LT.OR P3, PT, R26, 0x59, !P0 ;  /* 0x000000591a00780c */ /* 0x000fe20004761670 */
[----:B0-----:R-:W0:Y:S01]  /*2f200*/  @!P2 LDC.64 R12, c[0x0][0x5c0] ;  /* 0x00017000ff0cab82 */ /* 0x001e220000000a00 */
[----:B------:R-:W-:Y:S02]  /*2f210*/  @!P2 IADD3.X R15, R2, R29, R0, P4, P5 ;  /* 0x0000001d020fa210 */ /* 0x000fe400027ea400 */
        /* <DEDUP_REMOVED lines=50> */
[----:B------:R-:W-:Y:S01]  /*2f540*/  FFMA R14, R35, UR17, R14 ;  /* 0x00000011230e7c23 */ /* 0x000fe2000800000e */
[----:B------:R-:W-:Y:S01]  /*2f550*/  @!P2 IADD3 R16, P4, P5, R4, R6, R3 ;  /* 0x000000060410a210 */ /* 0x000fe20007d9e003 */
[----:B------:R-:W3:Y:S03]  /*2f560*/  LDL.LU R35, [R1+0x52c] ;  /* 0x00052c0001237983 */ /* 0x000ee60000300800 */
[----:B------:R-:W-:Y:S02]  /*2f570*/  F2FP.SATFINITE.E4M3.F32.PACK_AB_MERGE_C R15, RZ, R14, RZ ;  /* 0x0000000eff0f723e */ /* 0x000fe400048070ff */
        /* <DEDUP_REMOVED lines=47> */
[----:B------:R-:W-:Y:S02]  /*2f870*/  ISETP.LT.OR P2, PT, R26, 0x62, !P1 ;  /* 0x000000621a00780c */ /* 0x000fe40004f41670 */
[----:B------:R-:W-:Y:S01]  /*2f880*/  @!P3 IADD3.X R15, R2, R29, R0, P4, P5 ;  /* 0x0000001d020fb210 */ /* 0x000fe200027ea400 */
[----:B0-----:R-:W0:Y:S02]  /*2f890*/  @!P3 LDC.64 R12, c[0x0][0x5c0] ;  /* 0x00017000ff0cbb82 */ /* 0x001e240000000a00 */
        /* <DEDUP_REMOVED lines=17> */
[----:B------:R-:W-:-:S05]  /*2f9b0*/  HADD2.F32 R14, -RZ, R14.H0_H0 ;  /* 0x2000000eff0e7230 */ /* 0x000fca0000004100 */
        /* <DEDUP_REMOVED lines=39> */
[----:B------:R-:W-:Y:S02]  /*2fc30*/  ISETP.LT.OR P2, PT, R26, 0x6a, !P1 ;  /* 0x0000006a1a00780c */ /* 0x000fe40004f41670 */
[----:B------:R-:W-:Y:S01]  /*2fc40*/  @!P3 IADD3.X R16, R2, R29, R0, P4, P5 ;  /* 0x0000001d0210b210 */ /* 0x000fe200027ea400 */
[----:B0-----:R-:W0:Y:S02]  /*2fc50*/  @!P3 LDC.64 R12, c[0x0][0x5c0] ;  /* 0x00017000ff0cbb82 */ /* 0x001e240000000a00 */
        /* <DEDUP_REMOVED lines=957> */
[----:B0-----:R-:W0:Y:S01]  /*33830*/  @!P3 LDC.64 R12, c[0x0][0x5c0] ;  /* 0x00017000ff0cbb82 */ /* 0x001e220000000a00 */
[----:B------:R-:W-:Y:S02]  /*33840*/  ISETP.LT.OR P2, PT, R26, 0xea, !P1 ;  /* 0x000000ea1a00780c */ /* 0x000fe40004f41670 */
        /* <DEDUP_REMOVED lines=13> */
[----:B------:R-:W4:Y:S01]  /*33920*/  @!P2 LDG.E.U8 R14, desc[UR24][R10.64+0xe9] ;  /* 0x0000e9180a0ea981 */ /* 0x000f22000c1e1100 */
[----:B0-----:R-:W0:Y:S01]  /*33930*/  @!P2 LDC.64 R12, c[0x0][0x5c0] ;  /* 0x00017000ff0cab82 */ /* 0x001e220000000a00 */
[----:B------:R-:W-:Y:S02]  /*33940*/  ISETP.LT.OR P3, PT, R26, 0xf1, !P0 ;  /* 0x000000f11a00780c */ /* 0x000fe40004761670 */
[----:B------:R-:W-:Y:S02]  /*33950*/  @!P2 IADD3.X R16, R2, R29, R0, P4, P5 ;  /* 0x0000001d0210a210 */ /* 0x000fe400027ea400 */
        /* <DEDUP_REMOVED lines=12> */
[----:B0-----:R-:W0:Y:S01]  /*33a20*/  @!P3 LDC.64 R12, c[0x0][0x5c0] ;  /* 0x00017000ff0cbb82 */ /* 0x001e220000000a00 */
[----:B------:R-:W-:Y:S02]  /*33a30*/  ISETP.LT.OR P2, PT, R26, 0xf2, !P0 ;  /* 0x000000f21a00780c */ /* 0x000fe40004741670 */
        /* <DEDUP_REMOVED lines=12> */
[----:B0-----:R-:W0:Y:S01]  /*33b00*/  @!P2 LDC.64 R12, c[0x0][0x5c0] ;  /* 0x00017000ff0cab82 */ /* 0x001e220000000a00 */
[----:B------:R-:W-:Y:S02]  /*33b10*/  ISETP.LT.OR P3, PT, R26, 0xf1, !P1 ;  /* 0x000000f11a00780c */ /* 0x000fe40004f61670 */
[----:B0-----:R-:W-:-:S04]  /*33b20*/  @!P2 IADD3 R12, P4, P5, R6, R12, R4 ;  /* 0x0000000c060ca210 */ /* 0x001fc80007d9e004 */
[----:B------:R-:W-:Y:S02]  /*33b30*/  @!P2 IADD3.X R13, R29, R13, R2, P4, P5 ;  /* 0x0000000d1d0da210 */ /* 0x000fe400027ea402 */
        /* <DEDUP_REMOVED lines=20> */
[----:B------:R-:W-:Y:S01]  /*33c80*/  FFMA R14, R39, UR17, R14 ;  /* 0x00000011270e7c23 */ /* 0x000fe2000800000e */
[----:B------:R-:W-:Y:S01]  /*33c90*/  @!P2 IADD3 R17, P4, P5, R4, R6, R3 ;  /* 0x000000060411a210 */ /* 0x000fe20007d9e003 */
[----:B------:R-:W4:Y:S03]  /*33ca0*/  LDL.LU R39, [R1+0x65c] ;  /* 0x00065c0001277983 */ /* 0x000f260000300800 */
[----:B------:R-:W-:Y:S02]  /*33cb0*/  F2FP.SATFINITE.E4M3.F32.PACK_AB_MERGE_C R15, RZ, R14, RZ ;  /* 0x0000000eff0f723e */ /* 0x000fe400048070ff */
[----:B------:R-:W-:-:S03]  /*33cc0*/  PRMT R14, RZ, 0x7610, R14 ;  /* 0x00007610ff0e7816 */ /* 0x000fc6000000000e */
[----:B------:R0:W-:Y:S04]  /*33cd0*/  @!P3 STG.E.U8 desc[UR24][R12.64+0xf0], R15 ;  /* 0x0000f00f0c00b986 */ /* 0x0001e8000c101118 */
[----:B------:R-:W2:Y:S01]  /*33ce0*/  @!P2 LDG.E.U8 R14, desc[UR24][R10.64+0xf1] ;  /* 0x0000f1180a0ea981 */ /* 0x000ea2000c1e1100 */
[----:B0-----:R-:W0:Y:S01]  /*33cf0*/  @!P2 LDC.64 R12, c[0x0][0x5c0] ;  /* 0x00017000ff0cab82 */ /* 0x001e220000000a00 */
[----:B------:R-:W-:Y:S02]  /*33d00*/  ISETP.LT.OR P3, PT, R26, 0xf9, !P0 ;  /* 0x000000f91a00780c */ /* 0x000fe40004761670 */
        /* <DEDUP_REMOVED lines=15> */
[----:B0-----:R-:W-:-:S04]  /*33e00*/  @!P3 IADD3 R12, P2, P4, R6, R12, R4 ;  /* 0x0000000c060cb210 */ /* 0x001fc80007c5e004 */
[----:B------:R-:W-:Y:S02]  /*33e10*/  @!P3 IADD3.X R13, R29, R13, R2, P2, P4 ;  /* 0x0000000d1d0db210 */ /* 0x000fe400017e8402 */
[----:B---3--:R-:W-:-:S04]  /*33e20*/  LOP3.LUT R14, R14, 0xff, RZ, 0xc0, !PT ;  /* 0x000000ff0e0e7812 */ /* 0x008fc800078ec0ff */
[----:B------:R-:W-:-:S05]  /*33e30*/  F2FP.F16.E4M3.UNPACK_B R14, R14 ;  /* 0x0000000eff0e723e */ /* 0x000fca00020006ff */
[----:B------:R-:W-:-:S05]  /*33e40*/  HADD2.F32 R14, -RZ, R14.H0_H0 ;  /* 0x2000000eff0e7230 */ /* 0x000fca0000004100 */
[----:B------:R-:W-:-:S04]  /*33e50*/  FMUL R14, R14, UR8 ;  /* 0x000000080e0e7c20 */ /* 0x000fc80008400000 */
[----:B------:R-:W-:Y:S01]  /*33e60*/  FFMA R14, R35, UR17, R14 ;  /* 0x00000011230e7c23 */ /* 0x000fe2000800000e */
[----:B------:R-:W-:Y:S01]  /*33e70*/  ISETP.LT.OR P2, PT, R26, 0xf9, !P1 ;  /* 0x000000f91a00780c */ /* 0x000fe20004f41670 */
[----:B------:R-:W3:Y:S03]  /*33e80*/  LDL.LU R35, [R1+0x664] ;  /* 0x0006640001237983 */ /* 0x000ee60000300800 */
[----:B------:R-:W-:Y:S02]  /*33e90*/  F2FP.SATFINITE.E4M3.F32.PACK_AB_MERGE_C R15, RZ, R14, RZ ;  /* 0x0000000eff0f723e */ /* 0x000fe400048070ff */
[----:B------:R-:W-:-:S03]  /*33ea0*/  PRMT R14, RZ, 0x7610, R14 ;  /* 0x00007610ff0e7816 */ /* 0x000fc6000000000e */
[----:B------:R0:W-:Y:S04]  /*33eb0*/  @!P3 STG.E.U8 desc[UR24][R12.64+0xf8], R15 ;  /* 0x0000f80f0c00b986 */ /* 0x0001e8000c101118 */
[----:B------:R1:W4:Y:S02]  /*33ec0*/  @!P0 LDG.E.U8 R14, desc[UR24][R8.64+0xf9] ;  /* 0x0000f918080e8981 */ /* 0x000324000c1e1100 */
[----:B-1----:R-:W1:Y:S01]  /*33ed0*/  @!P0 LDC.64 R8, c[0x0][0x5c0] ;  /* 0x00017000ff088b82 */ /* 0x002e620000000a00 */
[----:B0-----:R-:W-:Y:S02]  /*33ee0*/  PRMT R12, RZ, 0x7610, R12 ;  /* 0x00007610ff0c7816 */ /* 0x001fe4000000000c */
[----:B-1----:R-:W-:-:S04]  /*33ef0*/  @!P0 IADD3 R8, P3, P4, R6, R8, R4 ;  /* 0x0000000806088210 */ /* 0x002fc80007c7e004 */
[----:B------:R-:W-:Y:S02]  /*33f00*/  @!P0 IADD3.X R9, R29, R9, R2, P3, P4 ;  /* 0x000000091d098210 */ /* 0x000fe40001fe8402 */
[----:B----4-:R-:W-:-:S04]  /*33f10*/  LOP3.LUT R14, R14, 0xff, RZ, 0xc0, !PT ;  /* 0x000000ff0e0e7812 */ /* 0x010fc800078ec0ff */
[----:B------:R-:W-:-:S05]  /*33f20*/  F2FP.F16.E4M3.UNPACK_B R14, R14 ;  /* 0x0000000eff0e723e */ /* 0x000fca00020006ff */
[----:B------:R-:W-:-:S05]  /*33f30*/  HADD2.F32 R14, -RZ, R14.H0_H0 ;  /* 0x2000000eff0e7230 */ /* 0x000fca0000004100 */
[----:B------:R-:W-:-:S04]  /*33f40*/  FMUL R14, R14, UR8 ;  /* 0x000000080e0e7c20 */ /* 0x000fc80008400000 */
[----:B------:R-:W-:-:S05]  /*33f50*/  FFMA R14, R39, UR17, R14 ;  /* 0x00000011270e7c23 */ /* 0x000fca000800000e */
[----:B------:R-:W-:-:S05]  /*33f60*/  F2FP.SATFINITE.E4M3.F32.PACK_AB_MERGE_C R13, RZ, R14, RZ ;  /* 0x0000000eff0d723e */ /* 0x000fca00048070ff */
[----:B------:R0:W-:Y:S04]  /*33f70*/  @!P0 STG.E.U8 desc[UR24][R8.64+0xf9], R13 ;  /* 0x0000f90d08008986 */ /* 0x0001e8000c101118 */
[----:B------:R-:W4:Y:S01]  /*33f80*/  @!P2 LDG.E.U8 R12, desc[UR24][R10.64+0xf8] ;  /* 0x0000f8180a0ca981 */ /* 0x000f22000c1e1100 */
[----:B0-----:R-:W0:Y:S01]  /*33f90*/  @!P2 LDC.64 R8, c[0x0][0x5c0] ;  /* 0x00017000ff08ab82 */ /* 0x001e220000000a00 */
[----:B------:R-:W-:Y:S02]  /*33fa0*/  @!P2 IADD3 R15, P0, P3, R4, R6, R3 ;  /* 0x00000006040fa210 */ /* 0x000fe40007b1e003 */
[----:B------:R-:W-:Y:S02]  /*33fb0*/  ISETP.LT.OR P1, PT, R26, 0xfa, !P1 ;  /* 0x000000fa1a00780c */ /* 0x000fe40004f21670 */
[----:B------:R-:W-:-:S02]  /*33fc0*/  @!P2 IADD3.X R14, R2, R29, R0, P0, P3 ;  /* 0x0000001d020ea210 */ /* 0x000fc400007e6400 */
[----:B0-----:R-:W-:-:S05]  /*33fd0*/  @!P2 IADD3 R8, P4, R15, R8, RZ ;  /* 0x000000080f08a210 */ /* 0x001fca0007f9e0ff */
[----:B------:R-:W-:Y:S01]  /*33fe0*/  @!P2 IMAD.X R9, R14, 0x1, R9, P4 ;  /* 0x000000010e09a824 */ /* 0x000fe200020e0609 */
        /* <DEDUP_REMOVED lines=10> */
[----:B------:R1:W4:Y:S02]  /*34090*/  @!P1 LDG.E.U8 R12, desc[UR24][R10.64+0xf9] ;  /* 0x0000f9180a0c9981 */ /* 0x000324000c1e1100 */
[----:B-1----:R-:W1:Y:S01]  /*340a0*/  @!P1 LDC.64 R10, c[0x0][0x5c0] ;  /* 0x00017000ff0a9b82 */ /* 0x002e620000000a00 */
[----:B------:R-:W-:Y:S01]  /*340b0*/  IMAD.X R14, RZ, RZ, R37, P0 ;  /* 0x000000ffff0e7224 */ /* 0x000fe200000e0625 */
[----:B------:R-:W-:Y:S01]  /*340c0*/  ISETP.GE.AND P0, PT, R27, 0x101, PT ;  /* 0x000001011b00780c */ /* 0x000fe20003f06270 */
[----:B0-----:R-:W-:Y:S01]  /*340d0*/  IMAD.WIDE.U32 R8, R13, UR14, R32 ;  /* 0x0000000e0d087c25 */ /* 0x001fe2000f8e0020 */
[----:B------:R-:W-:-:S02]  /*340e0*/  @!P1 IADD3 R17, P4, P5, R4, R6, R3 ;  /* 0x0000000604119210 */ /* 0x000fc40007d9e003 */
[----:B------:R-:W-:Y:S01]  /*340f0*/  ISETP.LT.OR P2, PT, R26, 0x1, !P0 ;  /* 0x000000011a00780c */ /* 0x000fe20004741670 */
[----:B------:R-:W-:Y:S01]  /*34100*/  IMAD R14, R14, UR14, RZ ;  /* 0x0000000e0e0e7c24 */ /* 0x000fe2000f8e02ff */
[----:B------:R-:W-:Y:S02]  /*34110*/  @!P1 IADD3.X R16, R2, R29, R0, P4, P5 ;  /* 0x0000001d02109210 */ /* 0x000fe400027ea400 */
[----:B------:R-:W-:Y:S01]  /*34120*/  IADD3 R8, P4, R8, UR18, RZ ;  /* 0x0000001208087c10 */ /* 0x000fe2000ff9e0ff */
[----:B------:R-:W-:-:S05]  /*34130*/  IMAD R13, R13, UR15, R14 ;  /* 0x0000000f0d0d7c24 */ /* 0x000fca000f8e020e */
[----:B------:R-:W-:Y:S02]  /*34140*/  IADD3.X R9, R9, UR19, R13, P4, !PT ;  /* 0x0000001309097c10 */ /* 0x000fe4000a7fe40d */
[----:B-1----:R-:W-:-:S05]  /*34150*/  @!P1 IADD3 R10, P3, R17, R10, RZ ;  /* 0x0000000a110a9210 */ /* 0x002fca0007f7e0ff */
[----:B------:R-:W-:Y:S01]  /*34160*/  @!P1 IMAD.X R11, R16, 0x1, R11, P3 ;  /* 0x00000001100b9824 */ /* 0x000fe200018e060b */
[----:B----4-:R-:W-:-:S04]  /*34170*/  LOP3.LUT R12, R12, 0xff, RZ, 0xc0, !PT ;  /* 0x000000ff0c0c7812 */ /* 0x010fc800078ec0ff */
[----:B------:R-:W-:-:S05]  /*34180*/  F2FP.F16.E4M3.UNPACK_B R12, R12 ;  /* 0x0000000cff0c723e */ /* 0x000fca00020006ff */
[----:B------:R-:W-:-:S05]  /*34190*/  HADD2.F32 R12, -RZ, R12.H0_H0 ;  /* 0x2000000cff0c7230 */ /* 0x000fca0000004100 */
[----:B------:R-:W-:-:S04]  /*341a0*/  FMUL R12, R12, UR8 ;  /* 0x000000080c0c7c20 */ /* 0x000fc80008400000 */
[----:B---3--:R-:W-:Y:S01]  /*341b0*/  FFMA R12, R35, UR17, R12 ;  /* 0x00000011230c7c23 */ /* 0x008fe2000800000c */
[----:B------:R-:W-:Y:S01]  /*341c0*/  USHF.L.U32 UR6, UR12, 0x8, URZ ;  /* 0x000000080c067899 */ /* 0x000fe2000800063f */
[----:B------:R-:W-:Y:S01]  /*341d0*/  ISETP.LT.OR P3, PT, R26, 0x2, !P0 ;  /* 0x000000021a00780c */ /* 0x000fe20004761670 */
[----:B------:R-:W-:Y:S01]  /*341e0*/  USHF.L.U64.HI UR13, UR12, 0x8, UR13 ;  /* 0x000000080c0d7899 */ /* 0x000fe2000801020d */
[----:B------:R-:W-:Y:S01]  /*341f0*/  PRMT R14, RZ, 0x7610, R14 ;  /* 0x00007610ff0e7816 */ /* 0x000fe2000000000e */
[----:B------:R-:W3:Y:S01]  /*34200*/  LDL.LU R35, [R1+0x66c] ;  /* 0x00066c0001237983 */ /* 0x000ee20000300800 */
[----:B------:R-:W-:Y:S02]  /*34210*/  F2FP.SATFINITE.E4M3.F32.PACK_AB_MERGE_C R15, RZ, R12, RZ ;  /* 0x0000000cff0f723e */ /* 0x000fe400048070ff */
[----:B------:R-:W-:-:S03]  /*34220*/  PRMT R12, RZ, 0x7610, R12 ;  /* 0x00007610ff0c7816 */ /* 0x000fc6000000000c */
[----:B------:R0:W-:Y:S04]  /*34230*/  @!P1 STG.E.U8 desc[UR24][R10.64+0xf9], R15 ;  /* 0x0000f90f0a009986 */ /* 0x0001e8000c101118 */
[----:B------:R-:W4:Y:S01]  /*34240*/  @!P2 LDG.E.U8 R12, desc[UR24][R8.64] ;  /* 0x00000018080ca981 */ /* 0x000f22000c1e1100 */
[----:B0-----:R-:W0:Y:S02]  /*34250*/  @!P2 LDC.64 R10, c[0x0][0x5c0] ;  /* 0x00017000ff0aab82 */ /* 0x001e240000000a00 */
[----:B0-----:R-:W-:-:S04]  /*34260*/  @!P2 IADD3 R10, P1, P4, R6, UR6, R10 ;  /* 0x00000006060aac10 */ /* 0x001fc8000fc3e00a */
[----:B------:R-:W-:Y:S02]  /*34270*/  @!P2 IADD3.X R11, R29, UR13, R11, P1, P4 ;  /* 0x0000000d1d0bac10 */ /* 0x000fe40008fe840b */
        /* <DEDUP_REMOVED lines=8> */
[----:B------:R-:W0:Y:S03]  /*34300*/  @!P3 LDC.64 R12, c[0x0][0x5c0] ;  /* 0x00017000ff0cbb82 */ /* 0x000e260000000a00 */
[----:B------:R1:W-:Y:S04]  /*34310*/  @!P2 STG.E.U8 desc[UR24][R10.64], R17 ;  /* 0x000000110a00a986 */ /* 0x0003e8000c101118 */
[----:B------:R-:W4:Y:S01]  /*34320*/  @!P3 LDG.E.U8 R14, desc[UR24][R8.64+0x1] ;  /* 0x00000118080eb981 */ /* 0x000f22000c1e1100 */
[----:B------:R-:W-:Y:S01]  /*34330*/  IMAD.X R36, RZ, RZ, R37, P1 ;  /* 0x000000ffff247224 */ /* 0x000fe200008e0625 */
[----:B------:R-:W-:-:S03]  /*34340*/  ISETP.GE.AND P1, PT, R27, 0x109, PT ;  /* 0x000001091b00780c */ /* 0x000fc60003f26270 */
[----:B------:R-:W-:Y:S01]  /*34350*/  IMAD R36, R36, UR14, RZ ;  /* 0x0000000e24247c24 */ /* 0x000fe2000f8e02ff */
[----:B------:R-:W-:Y:S01]  /*34360*/  ISETP.LT.OR P2, PT, R26, 0x1, !P1 ;  /* 0x000000011a00780c */ /* 0x000fe20004f41670 */
[----:B-1----:R-:W-:-:S04]  /*34370*/  IMAD.WIDE.U32 R10, R15, UR14, R32 ;  /* 0x0000000e0f0a7c25 */ /* 0x002fc8000f8e0020 */
[----:B------:R-:W-:Y:S01]  /*34380*/  IMAD R15, R15, UR15, R36 ;  /* 0x0000000f0f0f7c24 */ /* 0x000fe2000f8e0224 */
[----:B0-----:R-:W-:-:S04]  /*34390*/  @!P3 IADD3 R12, P4, P5, R6, UR6, R12 ;  /* 0x00000006060cbc10 */ /* 0x001fc8000fd9e00c */
[----:B------:R-:W-:Y:S02]  /*343a0*/  @!P3 IADD3.X R13, R29, UR13, R13, P4, P5 ;  /* 0x0000000d1d0dbc10 */ /* 0x000fe4000a7ea40d */
[----:B------:R-:W-:-:S04]  /*343b0*/  IADD3 R10, P4, R10, UR18, RZ ;  /* 0x000000120a0a7c10 */ /* 0x000fc8000ff9e0ff */
[----:B------:R-:W-:Y:S02]  /*343c0*/  IADD3.X R11, R11, UR19, R15, P4, !PT ;  /* 0x000000130b0b7c10 */ /* 0x000fe4000a7fe40f */
[----:B----4-:R-:W-:-:S04]  /*343d0*/  LOP3.LUT R14, R14, 0xff, RZ, 0xc0, !PT ;  /* 0x000000ff0e0e7812 */ /* 0x010fc800078ec0ff */
[----:B------:R-:W-:-:S05]  /*343e0*/  F2FP.F16.E4M3.UNPACK_B R14, R14 ;  /* 0x0000000eff0e723e */ /* 0x000fca00020006ff */
[----:B------:R-:W-:-:S05]  /*343f0*/  HADD2.F32 R14, -RZ, R14.H0_H0 ;  /* 0x2000000eff0e7230 */ /* 0x000fca0000004100 */
[----:B------:R-:W-:-:S04]  /*34400*/  FMUL R14, R14, UR8 ;  /* 0x000000080e0e7c20 */ /* 0x000fc80008400000 */
[----:B---3--:R-:W-:Y:S01]  /*34410*/  FFMA R14, R35, UR17, R14 ;  /* 0x00000011230e7c23 */ /* 0x008fe2000800000e */
[----:B------:R-:W-:Y:S01]  /*34420*/  @!P2 IADD3 R15, P4, P5, R6, UR6, R3 ;  /* 0x00000006060fac10 */ /* 0x000fe2000fd9e003 */
[----:B------:R-:W3:Y:S03]  /*34430*/  LDL.LU R35, [R1+0x674] ;  /* 0x0006740001237983 */ /* 0x000ee60000300800 */
[----:B------:R-:W-:Y:S01]  /*34440*/  F2FP.SATFINITE.E4M3.F32.PACK_AB_MERGE_C R17, RZ, R14, RZ ;  /* 0x0000000eff11723e */ /* 0x000fe200048070ff */
[----:B------:R-:W4:Y:S01]  /*34450*/  LDL.LU R39, [R1+0x678] ;  /* 0x0006780001277983 */ /* 0x000f220000300800 */
[----:B------:R-:W-:-:S03]  /*34460*/  PRMT R14, RZ, 0x7610, R14 ;  /* 0x00007610ff0e7816 */ /* 0x000fc6000000000e */
[----:B------:R0:W-:Y:S04]  /*34470*/  @!P3 STG.E.U8 desc[UR24][R12.64+0x1], R17 ;  /* 0x000001110c00b986 */ /* 0x0001e8000c101118 */
[----:B------:R-:W2:Y:S01]  /*34480*/  @!P2 LDG.E.U8 R14, desc[UR24][R10.64] ;  /* 0x000000180a0ea981 */ /* 0x000ea2000c1e1100 */
[----:B0-----:R-:W0:Y:S01]  /*34490*/  @!P2 LDC.64 R12, c[0x0][0x5c0] ;  /* 0x00017000ff0cab82 */ /* 0x001e220000000a00 */
[----:B------:R-:W-:Y:S02]  /*344a0*/  ISETP.LT.OR P3, PT, R26, 0x2, !P1 ;  /* 0x000000021a00780c */ /* 0x000fe40004f61670 */
[----:B------:R-:W-:Y:S02]  /*344b0*/  @!P2 IADD3.X R16, R29, UR13, R0, P4, P5 ;  /* 0x0000000d1d10ac10 */ /* 0x000fe4000a7ea400 */
[----:B0-----:R-:W-:-:S05]  /*344c0*/  @!P2 IADD3 R12, P4, R15, R12, RZ ;  /* 0x0000000c0f0ca210 */ /* 0x001fca0007f9e0ff */
[----:B------:R-:W-:Y:S01]  /*344d0*/  @!P2 IMAD.X R13, R16, 0x1, R13, P4 ;  /* 0x00000001100da824 */ /* 0x000fe200020e060d */
[----:B--2---:R-:W-:-:S04]  /*344e0*/  LOP3.LUT R14, R14, 0xff, RZ, 0xc0, !PT ;  /* 0x000000ff0e0e7812 */ /* 0x004fc800078ec0ff */
[----:B------:R-:W-:-:S05]  /*344f0*/  F2FP.F16.E4M3.UNPACK_B R14, R14 ;  /* 0x0000000eff0e723e */ /* 0x000fca00020006ff */
[----:B------:R-:W-:-:S05]  /*34500*/  HADD2.F32 R14, -RZ, R14.H0_H0 ;  /* 0x2000000eff0e7230 */ /* 0x000fca0000004100 */
[----:B------:R-:W-:-:S04]  /*34510*/  FMUL R14, R14, UR8 ;  /* 0x000000080e0e7c20 */ /* 0x000fc80008400000 */
[----:B------:R-:W-:Y:S01]  /*34520*/  FFMA R14, R38, UR17, R14 ;  /* 0x00000011260e7c23 */ /* 0x000fe2000800000e */
[----:B------:R-:W-:Y:S01]  /*34530*/  @!P3 IADD3 R17, P4, P5, R6, UR6, R3 ;  /* 0x000000060611bc10 */ /* 0x000fe2000fd9e003 */
[----:B------:R-:W2:Y:S03]  /*34540*/  LDL.LU R38, [R1+0x67c] ;  /* 0x00067c0001267983 */ /* 0x000ea60000300800 */
[----:B------:R-:W-:Y:S02]  /*34550*/  F2FP.SATFINITE.E4M3.F32.PACK_AB_MERGE_C R15, RZ, R14, RZ ;  /* 0x0000000eff0f723e */ /* 0x000fe400048070ff */
[----:B------:R-:W-:-:S03]  /*34560*/  PRMT R14, RZ, 0x7610, R14 ;  /* 0x00007610ff0e7816 */ /* 0x000fc6000000000e */
[----:B------:R0:W-:Y:S04]  /*34570*/  @!P2 STG.E.U8 desc[UR24][R12.64], R15 ;  /* 0x0000000f0c00a986 */ /* 0x0001e8000c101118 */
[----:B------:R-:W3:Y:S01]  /*34580*/  @!P3 LDG.E.U8 R14, desc[UR24][R10.64+0x1] ;  /* 0x000001180a0eb981 */ /* 0x000ee2000c1e1100 */
[----:B0-----:R-:W0:Y:S01]  /*34590*/  @!P3 LDC.64 R12, c[0x0][0x5c0] ;  /* 0x00017000ff0cbb82 */ /* 0x001e220000000a00 */
[----:B------:R-:W-:Y:S02]  /*345a0*/  ISETP.LT.OR P2, PT, R26, 0x9, !P0 ;  /* 0x000000091a00780c */ /* 0x000fe40004741670 */
[----:B------:R-:W-:Y:S02]  /*345b0*/  @!P3 IADD3.X R16, R29, UR13, R0, P4, P5 ;  /* 0x0000000d1d10bc10 */ /* 0x000fe4000a7ea400 */
        /* <DEDUP_REMOVED lines=12> */
[----:B0-----:R-:W0:Y:S01]  /*34680*/  @!P2 LDC.64 R12, c[0x0][0x5c0] ;  /* 0x00017000ff0cab82 */ /* 0x001e220000000a00 */
[----:B------:R-:W-:Y:S02]  /*34690*/  ISETP.LT.OR P3, PT, R26, 0xa, !P0 ;  /* 0x0000000a1a00780c */ /* 0x000fe40004761670 */
[----:B0-----:R-:W-:-:S04]  /*346a0*/  @!P2 IADD3 R12, P4, P5, R6, UR6, R12 ;  /* 0x00000006060cac10 */ /* 0x001fc8000fd9e00c */
[----:B------:R-:W-:Y:S02]  /*346b0*/  @!P2 IADD3.X R13, R29, UR13, R13, P4, P5 ;  /* 0x0000000d1d0dac10 */ /* 0x000fe4000a7ea40d */
        /* <DEDUP_REMOVED lines=17> */
[----:B--2---:R-:W-:Y:S01]  /*347d0*/  FFMA R14, R38, UR17, R14 ;  /* 0x00000011260e7c23 */ /* 0x004fe2000800000e */
[----:B------:R-:W-:Y:S01]  /*347e0*/  @!P2 IADD3 R17, P4, P5, R6, UR6, R3 ;  /* 0x000000060611ac10 */ /* 0x000fe2000fd9e003 */
[----:B------:R-:W2:Y:S03]  /*347f0*/  LDL.LU R38, [R1+0x684] ;  /* 0x0006840001267983 */ /* 0x000ea60000300800 */
[----:B------:R-:W-:Y:S01]  /*34800*/  F2FP.SATFINITE.E4M3.F32.PACK_AB_MERGE_C R15, RZ, R14, RZ ;  /* 0x0000000eff0f723e */ /* 0x000fe200048070ff */
[----:B------:R-:W4:Y:S01]  /*34810*/  LDL.LU R39, [R1+0x688] ;  /* 0x0006880001277983 */ /* 0x000f220000300800 */
        /* <DEDUP_REMOVED lines=12> */
[----:B------:R-:W-:Y:S01]  /*348e0*/  FFMA R14, R35, UR17, R14 ;  /* 0x00000011230e7c23 */ /* 0x000fe2000800000e */
[----:B------:R-:W-:Y:S01]  /*348f0*/  @!P3 IADD3 R17, P4, P5, R6, UR6, R3 ;  /* 0x000000060611bc10 */ /* 0x000fe2000fd9e003 */
[----:B------:R-:W3:Y:S03]  /*34900*/  LDL.LU R35, [R1+0x68c] ;  /* 0x00068c0001237983 */ /* 0x000ee60000300800 */
[----:B------:R-:W-:Y:S02]  /*34910*/  F2FP.SATFINITE.E4M3.F32.PACK_AB_MERGE_C R15, RZ, R14, RZ ;  /* 0x0000000eff0f723e */ /* 0x000fe400048070ff */
        /* <DEDUP_REMOVED lines=313> */
[----:B------:R-:W-:Y:S01]  /*35cb0*/  PRMT R16, RZ, 0x7610, R16 ;  /* 0x00007610ff107816 */ /* 0x000fe20000000010 */
        /* <DEDUP_REMOVED lines=15> */
[----:B------:R-:W0:Y:S03]  /*35db0*/  @!P3 LDC.64 R14, c[0x0][0x5c0] ;  /* 0x00017000ff0ebb82 */ /* 0x000e260000000a00 */
[----:B------:R1:W-:Y:S04]  /*35dc0*/  @!P2 STG.E.U8 desc[UR24][R12.64+0x38], R17 ;  /* 0x000038110c00a986 */ /* 0x0003e8000c101118 */
[----:B------:R-:W4:Y:S01]  /*35dd0*/  @!P3 LDG.E.U8 R16, desc[UR24][R8.64+0x39] ;  /* 0x000039180810b981 */ /* 0x000f22000c1e1100 */
[----:B------:R-:W-:-:S13]  /*35de0*/  ISETP.LT.OR P2, PT, R26, 0x39, !P1 ;  /* 0x000000391a00780c */ /* 0x000fda0004f41670 */
[----:B-1----:R-:W1:Y:S01]  /*35df0*/  @!P2 LDC.64 R12, c[0x0][0x5c0] ;  /* 0x00017000ff0cab82 */ /* 0x002e620000000a00 */
        /* <DEDUP_REMOVED lines=14> */
[----:B------:R-:W-:Y:S02]  /*35ee0*/  ISETP.LT.OR P3, PT, R26, 0x3a, !P1 ;  /* 0x0000003a1a00780c */ /* 0x000fe40004f61670 */
[----:B------:R-:W-:Y:S02]  /*35ef0*/  @!P2 IADD3.X R18, R29, UR13, R0, P4, P5 ;  /* 0x0000000d1d12ac10 */ /* 0x000fe4000a7ea400 */
[----:B-1----:R-:W-:-:S05]  /*35f00*/  @!P2 IADD3 R12, P4, R19, R12, RZ ;  /* 0x0000000c130ca210 */ /* 0x002fca0007f9e0ff */
[----:B------:R-:W-:-:S04]  /*35f10*/  @!P2 IMAD.X R13, R18, 0x1, R13, P4 ;  /* 0x00000001120da824 */ /* 0x000fc800020e060d */
[----:B0-----:R-:W0:Y:S01]  /*35f20*/  @!P3 LDC.64 R14, c[0x0][0x5c0] ;  /* 0x00017000ff0ebb82 */ /* 0x001e220000000a00 */
        /* <DEDUP_REMOVED lines=11> */
[----:B------:R-:W-:Y:S02]  /*35fe0*/  ISETP.LT.OR P2, PT, R26, 0x41, !P0 ;  /* 0x000000411a00780c */ /* 0x000fe40004741670 */
[----:B------:R-:W-:Y:S02]  /*35ff0*/  @!P3 IADD3.X R18, R29, UR13, R0, P4, P5 ;  /* 0x0000000d1d12bc10 */ /* 0x000fe4000a7ea400 */
[----:B0-----:R-:W-:-:S05]  /*36000*/  @!P3 IADD3 R14, P4, R19, R14, RZ ;  /* 0x0000000e130eb210 */ /* 0x001fca0007f9e0ff */
[----:B------:R-:W-:-:S04]  /*36010*/  @!P3 IMAD.X R15, R18, 0x1, R15, P4 ;  /* 0x00000001120fb824 */ /* 0x000fc800020e060f */
[----:B-1----:R-:W0:Y:S01]  /*36020*/  @!P2 LDC.64 R12, c[0x0][0x5c0] ;  /* 0x00017000ff0cab82 */ /* 0x002e220000000a00 */
        /* <DEDUP_REMOVED lines=10> */
[----:B------:R-:W-:Y:S02]  /*360d0*/  ISETP.LT.OR P3, PT, R26, 0x42, !P0 ;  /* 0x000000421a00780c */ /* 0x000fe40004761670 */
[----:B-1----:R-:W-:Y:S02]  /*360e0*/  PRMT R14, RZ, 0x7610, R14 ;  /* 0x00007610ff0e7816 */ /* 0x002fe4000000000e */
[----:B----4-:R-:W-:-:S04]  /*360f0*/  LOP3.LUT R16, R16, 0xff, RZ, 0xc0, !PT ;  /* 0x000000ff10107812 */ /* 0x010fc800078ec0ff */
[----:B------:R-:W-:-:S05]  /*36100*/  F2FP.F16.E4M3.UNPACK_B R16, R16 ;  /* 0x00000010ff10723e */ /* 0x000fca00020006ff */
[----:B------:R-:W-:-:S05]  /*36110*/  HADD2.F32 R16, -RZ, R16.H0_H0 ;  /* 0x20000010ff107230 */ /* 0x000fca0000004100 */
[----:B------:R-:W-:Y:S01]  /*36120*/  FMUL R17, R16, UR8 ;  /* 0x0000000810117c20 */ /* 0x000fe20008400000 */
[----:B0-----:R-:W-:-:S03]  /*36130*/  @!P2 IADD3 R16, P4, P5, R6, UR6, R12 ;  /* 0x000000060610ac10 */ /* 0x001fc6000fd9e00c */
[----:B------:R-:W-:Y:S01]  /*36140*/  FFMA R12, R39, UR17, R17 ;  /* 0x00000011270c7c23 */ /* 0x000fe20008000011 */
[----:B------:R-:W-:-:S04]  /*36150*/  @!P2 IADD3.X R17, R29, UR13, R13, P4, P5 ;  /* 0x0000000d1d11ac10 */ /* 0x000fc8000a7ea40d */
[----:B------:R-:W-:Y:S02]  /*36160*/  F2FP.SATFINITE.E4M3.F32.PACK_AB_MERGE_C R19, RZ, R12, RZ ;  /* 0x0000000cff13723e */ /* 0x000fe400048070ff */
[----:B------:R-:W0:Y:S03]  /*36170*/  @!P3 LDC.64 R12, c[0x0][0x5c0] ;  /* 0x00017000ff0cbb82 */ /* 0x000e260000000a00 */
[----:B------:R1:W-:Y:S04]  /*36180*/  @!P2 STG.E.U8 desc[UR24][R16.64+0x40], R19 ;  /* 0x000040131000a986 */ /* 0x0003e8000c101118 */
[----:B------:R-:W4:Y:S01]  /*36190*/  @!P3 LDG.E.U8 R14, desc[UR24][R8.64+0x41] ;  /* 0x00004118080eb981 */ /* 0x000f22000c1e1100 */
[----:B------:R-:W-:-:S02]  /*361a0*/  ISETP.LT.OR P2, PT, R26, 0x41, !P1 ;  /* 0x000000411a00780c */ /* 0x000fc40004f41670 */
[----:B-1----:R-:W-:Y:S02]  /*361b0*/  PRMT R16, RZ, 0x7610, R16 ;  /* 0x00007610ff107816 */ /* 0x002fe40000000010 */
[----:B----4-:R-:W-:-:S04]  /*361c0*/  LOP3.LUT R14, R14, 0xff, RZ, 0xc0, !PT ;  /* 0x000000ff0e0e7812 */ /* 0x010fc800078ec0ff */
[----:B------:R-:W-:-:S05]  /*361d0*/  F2FP.F16.E4M3.UNPACK_B R14, R14 ;  /* 0x0000000eff0e723e */ /* 0x000fca00020006ff */
[----:B------:R-:W-:-:S05]  /*361e0*/  HADD2.F32 R14, -RZ, R14.H0_H0 ;  /* 0x2000000eff0e7230 */ /* 0x000fca0000004100 */
[----:B------:R-:W-:Y:S01]  /*361f0*/  FMUL R15, R14, UR8 ;  /* 0x000000080e0f7c20 */ /* 0x000fe20008400000 */
[----:B0-----:R-:W-:-:S03]  /*36200*/  @!P3 IADD3 R14, P4, P5, R6, UR6, R12 ;  /* 0x00000006060ebc10 */ /* 0x001fc6000fd9e00c */
[----:B---3--:R-:W-:Y:S01]  /*36210*/  FFMA R12, R35, UR17, R15 ;  /* 0x00000011230c7c23 */ /* 0x008fe2000800000f */
[----:B------:R-:W-:Y:S01]  /*36220*/  @!P3 IADD3.X R15, R29, UR13, R13, P4, P5 ;  /* 0x0000000d1d0fbc10 */ /* 0x000fe2000a7ea40d */
[----:B------:R-:W3:Y:S03]  /*36230*/  LDL.LU R35, [R1+0x6f4] ;  /* 0x0006f40001237983 */ /* 0x000ee60000300800 */
[----:B------:R-:W-:Y:S01]  /*36240*/  F2FP.SATFINITE.E4M3.F32.PACK_AB_MERGE_C R19, RZ, R12, RZ ;  /* 0x0000000cff13723e */ /* 0x000fe200048070ff */
[----:B------:R-:W4:Y:S01]  /*36250*/  LDL.LU R39, [R1+0x6f8] ;  /* 0x0006f80001277983 */ /* 0x000f220000300800 */
[----:B------:R-:W0:Y:S03]  /*36260*/  @!P2 LDC.64 R12, c[0x0][0x5c0] ;  /* 0x00017000ff0cab82 */ /* 0x000e260000000a00 */
[----:B------:R1:W-:Y:S04]  /*36270*/  @!P3 STG.E.U8 desc[UR24][R14.64+0x41], R19 ;  /* 0x000041130e00b986 */ /* 0x0003e8000c101118 */
[----:B------:R-:W2:Y:S01]  /*36280*/  @!P2 LDG.E.U8 R16, desc[UR24][R10.64+0x40] ;  /* 0x000040180a10a981 */ /* 0x000ea2000c1e1100 */
[----:B------:R-:W-:-:S02]  /*36290*/  @!P2 IADD3 R21, P4, P5, R6, UR6, R3 ;  /* 0x000000060615ac10 */ /* 0x000fc4000fd9e003 */
[----:B------:R-:W-:Y:S02]  /*362a0*/  ISETP.LT.OR P3, PT, R26, 0x42, !P1 ;  /* 0x000000421a00780c */ /* 0x000fe40004f61670 */
[----:B------:R-:W-:Y:S02]  /*362b0*/  @!P2 IADD3.X R18, R29, UR13, R0, P4, P5 ;  /* 0x0000000d1d12ac10 */ /* 0x000fe4000a7ea400 */
[----:B-1----:R-:W-:Y:S02]  /*362c0*/  PRMT R14, RZ, 0x7610, R14 ;  /* 0x00007610ff0e7816 */ /* 0x002fe4000000000e */
[----:B--2---:R-:W-:-:S04]  /*362d0*/  LOP3.LUT R16, R16, 0xff, RZ, 0xc0, !PT ;  /* 0x000000ff10107812 */ /* 0x004fc800078ec0ff */
[----:B------:R-:W-:-:S05]  /*362e0*/  F2FP.F16.E4M3.UNPACK_B R16, R16 ;  /* 0x00000010ff10723e */ /* 0x000fca00020006ff */
[----:B------:R-:W-:-:S05]  /*362f0*/  HADD2.F32 R16, -RZ, R16.H0_H0 ;  /* 0x20000010ff107230 */ /* 0x000fca0000004100 */
[----:B------:R-:W-:Y:S01]  /*36300*/  FMUL R17, R16, UR8 ;  /* 0x0000000810117c20 */ /* 0x000fe20008400000 */
[----:B0-----:R-:W-:-:S03]  /*36310*/  @!P2 IADD3 R16, P4, R21, R12, RZ ;  /* 0x0000000c1510a210 */ /* 0x001fc60007f9e0ff */
[----:B------:R-:W-:Y:S02]  /*36320*/  FFMA R12, R38, UR17, R17 ;  /* 0x00000011260c7c23 */ /* 0x000fe40008000011 */
[----:B------:R-:W-:Y:S01]  /*36330*/  @!P2 IMAD.X R17, R18, 0x1, R13, P4 ;  /* 0x000000011211a824 */ /* 0x000fe200020e060d */
[----:B------:R-:W2:Y:S02]  /*36340*/  LDL.LU R38, [R1+0x6fc] ;  /* 0x0006fc0001267983 */ /* 0x000ea40000300800 */
[----:B------:R-:W-:Y:S02]  /*36350*/  F2FP.SATFINITE.E4M3.F32.PACK_AB_MERGE_C R15, RZ, R12, RZ ;  /* 0x0000000cff0f723e */ /* 0x000fe400048070ff */
[----:B------:R-:W0:Y:S03]  /*36360*/  @!P3 LDC.64 R12, c[0x0][0x5c0] ;  /* 0x00017000ff0cbb82 */ /* 0x000e260000000a00 */
[----:B------:R1:W-:Y:S04]  /*36370*/  @!P2 STG.E.U8 desc[UR24][R16.64+0x40], R15 ;  /* 0x0000400f1000a986 */ /* 0x0003e8000c101118 */
[----:B------:R-:W3:Y:S01]  /*36380*/  @!P3 LDG.E.U8 R14, desc[UR24][R10.64+0x41] ;  /* 0x000041180a0eb981 */ /* 0x000ee2000c1e1100 */
[----:B------:R-:W-:-:S02]  /*36390*/  @!P3 IADD3 R19, P4, P5, R6, UR6, R3 ;  /* 0x000000060613bc10 */ /* 0x000fc4000fd9e003 */
[----:B------:R-:W-:Y:S02]  /*363a0*/  ISETP.LT.OR P2, PT, R26, 0x49, !P0 ;  /* 0x000000491a00780c */ /* 0x000fe40004741670 */
[----:B------:R-:W-:Y:S02]  /*363b0*/  @!P3 IADD3.X R18, R29, UR13, R0, P4, P5 ;  /* 0x0000000d1d12bc10 */ /* 0x000fe4000a7ea400 */
[----:B0-----:R-:W-:-:S05]  /*363c0*/  @!P3 IADD3 R12, P4, R19, R12, RZ ;  /* 0x0000000c130cb210 */ /* 0x001fca0007f9e0ff */
[----:B------:R-:W-:-:S04]  /*363d0*/  @!P3 IMAD.X R13, R18, 0x1, R13, P4 ;  /* 0x00000001120db824 */ /* 0x000fc800020e060d */
[----:B------:R-:W0:Y:S01]  /*363e0*/  @!P2 LDC.64 R18, c[0x0][0x5c0] ;  /* 0x00017000ff12ab82 */ /* 0x000e220000000a00 */
[----:B---3--:R-:W-:-:S04]  /*363f0*/  LOP3.LUT R14, R14, 0xff, RZ, 0xc0, !PT ;  /* 0x000000ff0e0e7812 */ /* 0x008fc800078ec0ff */
[----:B------:R-:W-:-:S05]  /*36400*/  F2FP.F16.E4M3.UNPACK_B R14, R14 ;  /* 0x0000000eff0e723e */ /* 0x000fca00020006ff */
[----:B------:R-:W-:-:S05]  /*36410*/  HADD2.F32 R14, -RZ, R14.H0_H0 ;  /* 0x2000000eff0e7230 */ /* 0x000fca0000004100 */
[----:B------:R-:W-:-:S04]  /*36420*/  FMUL R14, R14, UR8 ;  /* 0x000000080e0e7c20 */ /* 0x000fc80008400000 */
[----:B------:R-:W-:Y:S02]  /*36430*/  FFMA R14, R35, UR17, R14 ;  /* 0x00000011230e7c23 */ /* 0x000fe4000800000e */
[----:B------:R-:W3:Y:S03]  /*36440*/  LDL.LU R35, [R1+0x700] ;  /* 0x0007000001237983 */ /* 0x000ee60000300800 */
[----:B-1----:R-:W-:Y:S02]  /*36450*/  F2FP.SATFINITE.E4M3.F32.PACK_AB_MERGE_C R17, RZ, R14, RZ ;  /* 0x0000000eff11723e */ /* 0x002fe400048070ff */
        /* <DEDUP_REMOVED lines=11> */
[----:B------:R-:W-:Y:S02]  /*36510*/  @!P2 IADD3.X R15, R29, UR13, R19, P4, P5 ;  /* 0x0000000d1d0fac10 */ /* 0x000fe4000a7ea413 */
[----:B------:R-:W0:Y:S02]  /*36520*/  @!P3 LDC.64 R18, c[0x0][0x5c0] ;  /* 0x00017000ff12bb82 */ /* 0x000e240000000a00 */
[----:B------:R-:W-:-:S05]  /*36530*/  F2FP.SATFINITE.E4M3.F32.PACK_AB_MERGE_C R17, RZ, R16, RZ ;  /* 0x00000010ff11723e */ /* 0x000fca00048070ff */
[----:B------:R1:W-:Y:S04]  /*36540*/  @!P2 STG.E.U8 desc[UR24][R14.64+0x48], R17 ;  /* 0x000048110e00a986 */ /* 0x0003e8000c101118 */
[----:B------:R-:W4:Y:S01]  /*36550*/  @!P3 LDG.E.U8 R12, desc[UR24][R8.64+0x49] ;  /* 0x00004918080cb981 */ /* 0x000f22000c1e1100 */
[----:B------:R-:W-:Y:S02]  /*36560*/  ISETP.LT.OR P2, PT, R26, 0x49, !P1 ;  /* 0x000000491a00780c */ /* 0x000fe40004f41670 */
[----:B-1----:R-:W-:-:S11]  /*36570*/  PRMT R14, RZ, 0x7610, R14 ;  /* 0x00007610ff0e7816 */ /* 0x002fd6000000000e */
[----:B------:R-:W1:Y:S01]  /*36580*/  @!P2 LDC.64 R20, c[0x0][0x5c0] ;  /* 0x00017000ff14ab82 */ /* 0x000e620000000a00 */
[----:B----4-:R-:W-:-:S04]  /*36590*/  LOP3.LUT R12, R12, 0xff, RZ, 0xc0, !PT ;  /* 0x000000ff0c0c7812 */ /* 0x010fc800078ec0ff */
[----:B------:R-:W-:-:S05]  /*365a0*/  F2FP.F16.E4M3.UNPACK_B R12, R12 ;  /* 0x0000000cff0c723e */ /* 0x000fca00020006ff */
[----:B------:R-:W-:-:S05]  /*365b0*/  HADD2.F32 R12, -RZ, R12.H0_H0 ;  /* 0x2000000cff0c7230 */ /* 0x000fca0000004100 */
[----:B------:R-:W-:Y:S01]  /*365c0*/  FMUL R13, R12, UR8 ;  /* 0x000000080c0d7c20 */ /* 0x000fe20008400000 */
[----:B0-----:R-:W-:-:S03]  /*365d0*/  @!P3 IADD3 R12, P4, P5, R6, UR6, R18 ;  /* 0x00000006060cbc10 */ /* 0x001fc6000fd9e012 */
[----:B--2---:R-:W-:Y:S01]  /*365e0*/  FFMA R16, R38, UR17, R13 ;  /* 0x0000001126107c23 */ /* 0x004fe2000800000d */
[----:B------:R-:W-:Y:S01]  /*365f0*/  @!P3 IADD3.X R13, R29, UR13, R19, P4, P5 ;  /* 0x0000000d1d0dbc10 */ /* 0x000fe2000a7ea413 */
[----:B------:R-:W2:Y:S03]  /*36600*/  LDL.LU R38, [R1+0x704] ;  /* 0x0007040001267983 */ /* 0x000ea60000300800 */
[----:B------:R-:W-:Y:S01]  /*36610*/  F2FP.SATFINITE.E4M3.F32.PACK_AB_MERGE_C R17, RZ, R16, RZ ;  /* 0x00000010ff11723e */ /* 0x000fe200048070ff */
[----:B------:R-:W4:Y:S04]  /*36620*/  LDL.LU R39, [R1+0x708] ;  /* 0x0007080001277983 */ /* 0x000f280000300800 */
[----:B------:R3:W-:Y:S04]  /*36630*/  @!P3 STG.E.U8 desc[UR24][R12.64+0x49], R17 ;  /* 0x000049110c00b986 */ /* 0x0007e8000c101118 */
[----:B------:R-:W3:Y:S01]  /*36640*/  @!P2 LDG.E.U8 R14, desc[UR24][R10.64+0x48] ;  /* 0x000048180a0ea981 */ /* 0x000ee2000c1e1100 */
[----:B------:R-:W-:-:S02]  /*36650*/  @!P2 IADD3 R19, P4, P5, R6, UR6, R3 ;  /* 0x000000060613ac10 */ /* 0x000fc4000fd9e003 */
[----:B------:R-:W-:Y:S02]  /*36660*/  ISETP.LT.OR P3, PT, R26, 0x4a, !P1 ;  /* 0x0000004a1a00780c */ /* 0x000fe40004f61670 */
[----:B------:R-:W-:Y:S02]  /*36670*/  @!P2 IADD3.X R16, R29, UR13, R0, P4, P5 ;  /* 0x0000000d1d10ac10 */ /* 0x000fe4000a7ea400 */
[----:B---3--:R-:W-:-:S04]  /*36680*/  LOP3.LUT R14, R14, 0xff, RZ, 0xc0, !PT ;  /* 0x000000ff0e0e7812 */ /* 0x008fc800078ec0ff */
[----:B------:R-:W-:-:S05]  /*36690*/  F2FP.F16.E4M3.UNPACK_B R14, R14 ;  /* 0x0000000eff0e723e */ /* 0x000fca00020006ff */
[----:B------:R-:W-:-:S05]  /*366a0*/  HADD2.F32 R14, -RZ, R14.H0_H0 ;  /* 0x2000000eff0e7230 */ /* 0x000fca0000004100 */
[----:B------:R-:W-:Y:S01]  /*366b0*/  FMUL R15, R14, UR8 ;  /* 0x000000080e0f7c20 */ /* 0x000fe20008400000 */
[----:B-1----:R-:W-:-:S03]  /*366c0*/  @!P2 IADD3 R14, P4, R19, R20, RZ ;  /* 0x00000014130ea210 */ /* 0x002fc60007f9e0ff */
[----:B------:R-:W-:Y:S02]  /*366d0*/  FFMA R12, R35, UR17, R15 ;  /* 0x00000011230c7c23 */ /* 0x000fe4000800000f */
[----:B------:R-:W-:Y:S01]  /*366e0*/  @!P2 IMAD.X R15, R16, 0x1, R21, P4 ;  /* 0x00000001100fa824 */ /* 0x000fe200020e0615 */
[----:B------:R-:W3:Y:S01]  /*366f0*/  LDL.LU R35, [R1+0x70c] ;  /* 0x00070c0001237983 */ /* 0x000ee20000300800 */
[----:B------:R-:W0:Y:S01]  /*36700*/  @!P3 LDC.64 R20, c[0x0][0x5c0] ;  /* 0x00017000ff14bb82 */ /* 0x000e220000000a00 */
[----:B------:R-:W-:Y:S02]  /*36710*/  F2FP.SATFINITE.E4M3.F32.PACK_AB_MERGE_C R17, RZ, R12, RZ ;  /* 0x0000000cff11723e */ /* 0x000fe400048070ff */
[----:B------:R-:W-:-:S03]  /*36720*/  PRMT R12, RZ, 0x7610, R12 ;  /* 0x00007610ff0c7816 */ /* 0x000fc6000000000c */
[----:B------:R2:W-:Y:S04]  /*36730*/  @!P2 STG.E.U8 desc[UR24][R14.64+0x48], R17 ;  /* 0x000048110e00a986 */ /* 0x0005e8000c101118 */
[----:B------:R-:W4:Y:S01]  /*36740*/  @!P3 LDG.E.U8 R12, desc[UR24][R10.64+0x49] ;  /* 0x000049180a0cb981 */ /* 0x000f22000c1e1100 */
[----:B------:R-:W-:Y:S02]  /*36750*/  @!P3 IADD3 R19, P4, P5, R6, UR6, R3 ;  /* 0x000000060613bc10 */ /* 0x000fe4000fd9e003 */
[----:B------:R-:W-:Y:S02]  /*36760*/  ISETP.LT.OR P2, PT, R26, 0x51, !P0 ;  /* 0x000000511a00780c */ /* 0x000fe40004741670 */
[----:B------:R-:W-:Y:S02]  /*36770*/  @!P3 IADD3.X R16, R29, UR13, R0, P4, P5 ;  /* 0x0000000d1d10bc10 */ /* 0x000fe4000a7ea400 */
[----:B----4-:R-:W-:-:S04]  /*36780*/  LOP3.LUT R12, R12, 0xff, RZ, 0xc0, !PT ;  /* 0x000000ff0c0c7812 */ /* 0x010fc800078ec0ff */
[----:B------:R-:W-:-:S05]  /*36790*/  F2FP.F16.E4M3.UNPACK_B R12, R12 ;  /* 0x0000000cff0c723e */ /* 0x000fca00020006ff */
[----:B------:R-:W-:-:S05]  /*367a0*/  HADD2.F32 R12, -RZ, R12.H0_H0 ;  /* 0x2000000cff0c7230 */ /* 0x000fca0000004100 */
[----:B------:R-:W-:Y:S01]  /*367b0*/  FMUL R13, R12, UR8 ;  /* 0x000000080c0d7c20 */ /* 0x000fe20008400000 */
[----:B0-----:R-:W-:Y:S02]  /*367c0*/  @!P3 IADD3 R12, P4, R19, R20, RZ ;  /* 0x00000014130cb210 */ /* 0x001fe40007f9e0ff */
[----:B------:R-:W0:Y:S01]  /*367d0*/  @!P2 LDC.64 R18, c[0x0][0x5c0] ;  /* 0x00017000ff12ab82 */ /* 0x000e220000000a00 */
[----:B--2---:R-:W-:Y:S02]  /*367e0*/  FFMA R14, R38, UR17, R13 ;  /* 0x00000011260e7c23 */ /* 0x004fe4000800000d */
[----:B------:R-:W-:Y:S01]  /*367f0*/  @!P3 IMAD.X R13, R16, 0x1, R21, P4 ;  /* 0x00000001100db824 */ /* 0x000fe200020e0615 */
[----:B------:R-:W2:Y:S02]  /*36800*/  LDL.LU R38, [R1+0x710] ;  /* 0x0007100001267983 */ /* 0x000ea40000300800 */
        /* <DEDUP_REMOVED lines=29> */
[----:B------:R-:W4:Y:S04]  /*369e0*/  LDL.LU R39, [R1+0x718] ;  /* 0x0007180001277983 */ /* 0x000f280000300800 */
[----:B------:R2:W-:Y:S04]  /*369f0*/  @!P3 STG.E.U8 desc[UR24][R12.64+0x51], R17 ;  /* 0x000051110c00b986 */ /* 0x0005e8000c101118 */
[----:B------:R-:W2:Y:S01]  /*36a00*/  @!P2 LDG.E.U8 R14, desc[UR24][R10.64+0x50] ;  /* 0x000050180a0ea981 */ /* 0x000ea2000c1e1100 */
[----:B------:R-:W-:-:S02]  /*36a10*/  @!P2 IADD3 R19, P4, P5, R6, UR6, R3 ;  /* 0x000000060613ac10 */ /* 0x000fc4000fd9e003 */
[----:B------:R-:W-:Y:S02]  /*36a20*/  ISETP.LT.OR P3, PT, R26, 0x52, !P1 ;  /* 0x000000521a00780c */ /* 0x000fe40004f61670 */
[----:B------:R-:W-:Y:S02]  /*36a30*/  @!P2 IADD3.X R16, R29, UR13, R0, P4, P5 ;  /* 0x0000000d1d10ac10 */ /* 0x000fe4000a7ea400 */
[----:B--2---:R-:W-:-:S04]  /*36a40*/  LOP3.LUT R14, R14, 0xff, RZ, 0xc0, !PT ;  /* 0x000000ff0e0e7812 */ /* 0x004fc800078ec0ff */
[----:B------:R-:W-:-:S05]  /*36a50*/  F2FP.F16.E4M3.UNPACK_B R14, R14 ;  /* 0x0000000eff0e723e */ /* 0x000fca00020006ff */
[----:B------:R-:W-:-:S05]  /*36a60*/  HADD2.F32 R14, -RZ, R14.H0_H0 ;  /* 0x2000000eff0e7230 */ /* 0x000fca0000004100 */
[----:B------:R-:W-:Y:S01]  /*36a70*/  FMUL R15, R14, UR8 ;  /* 0x000000080e0f7c20 */ /* 0x000fe20008400000 */
[----:B-1----:R-:W-:-:S03]  /*36a80*/  @!P2 IADD3 R14, P4, R19, R20, RZ ;  /* 0x00000014130ea210 */ /* 0x002fc60007f9e0ff */
[----:B------:R-:W-:Y:S02]  /*36a90*/  FFMA R12, R38, UR17, R15 ;  /* 0x00000011260c7c23 */ /* 0x000fe4000800000f */
[----:B------:R-:W-:Y:S01]  /*36aa0*/  @!P2 IMAD.X R15, R16, 0x1, R21, P4 ;  /* 0x00000001100fa824 */ /* 0x000fe200020e0615 */
[----:B------:R-:W2:Y:S01]  /*36ab0*/  LDL.LU R38, [R1+0x71c] ;  /* 0x00071c0001267983 */ /* 0x000ea20000300800 */
        /* <DEDUP_REMOVED lines=14> */
[----:B---3--:R-:W-:Y:S02]  /*36ba0*/  FFMA R14, R35, UR17, R13 ;  /* 0x00000011230e7c23 */ /* 0x008fe4000800000d */
[----:B------:R-:W-:Y:S01]  /*36bb0*/  @!P3 IMAD.X R13, R16, 0x1, R21, P4 ;  /* 0x00000001100db824 */ /* 0x000fe200020e0615 */
[----:B------:R-:W3:Y:S02]  /*36bc0*/  LDL.LU R35, [R1+0x720] ;  /* 0x0007200001237983 */ /* 0x000ee40000300800 */
        /* <DEDUP_REMOVED lines=28> */
[----:B------:R-:W-:Y:S02]  /*36d90*/  F2FP.SATFINITE.E4M3.F32.PACK_AB_MERGE_C R17, RZ, R16, RZ ;  /* 0x00000010ff11723e */ /* 0x000fe400048070ff */
[----:B------:R-:W-:Y:S01]  /*36da0*/  @!P2 IADD3 R19, P4, P5, R6, UR6, R3 ;  /* 0x000000060613ac10 */ /* 0x000fe2000fd9e003 */
[----:B------:R-:W4:Y:S04]  /*36db0*/  LDL.LU R39, [R1+0x728] ;  /* 0x0007280001277983 */ /* 0x000f280000300800 */
[----:B------:R3:W-:Y:S04]  /*36dc0*/  @!P3 STG.E.U8 desc[UR24][R12.64+0x59], R17 ;  /* 0x000059110c00b986 */ /* 0x0007e8000c101118 */
[----:B------:R-:W3:Y:S01]  /*36dd0*/  @!P2 LDG.E.U8 R14, desc[UR24][R10.64+0x58] ;  /* 0x000058180a0ea981 */ /* 0x000ee2000c1e1100 */
[----:B------:R-:W-:-:S02]  /*36de0*/  ISETP.LT.OR P3, PT, R26, 0x5a, !P1 ;  /* 0x0000005a1a00780c */ /* 0x000fc40004f61670 */
        /* <DEDUP_REMOVED lines=54> */
[----:B------:R-:W-:Y:S02]  /*37150*/  F2FP.SATFINITE.E4M3.F32.PACK_AB_MERGE_C R17, RZ, R16, RZ ;  /* 0x00000010ff11723e */ /* 0x000fe400048070ff */
[----:B------:R-:W-:Y:S01]  /*37160*/  @!P2 IADD3 R19, P4, P5, R6, UR6, R3 ;  /* 0x000000060613ac10 */ /* 0x000fe2000fd9e003 */
[----:B------:R-:W4:Y:S04]  /*37170*/  LDL.LU R39, [R1+0x738] ;  /* 0x0007380001277983 */ /* 0x000f280000300800 */
[----:B------:R2:W-:Y:S04]  /*37180*/  @!P3 STG.E.U8 desc[UR24][R12.64+0x61], R17 ;  /* 0x000061110c00b986 */ /* 0x0005e8000c101118 */
[----:B------:R-:W2:Y:S01]  /*37190*/  @!P2 LDG.E.U8 R14, desc[UR24][R10.64+0x60] ;  /* 0x000060180a0ea981 */ /* 0x000ea2000c1e1100 */
[----:B------:R-:W-:-:S02]  /*371a0*/  ISETP.LT.OR P3, PT, R26, 0x62, !P1 ;  /* 0x000000621a00780c */ /* 0x000fc40004f61670 */
        /* <DEDUP_REMOVED lines=1105> */
[----:B------:R-:W-:Y:S01]  /*3b6c0*/  ISETP.LT.OR P0, PT, R26, 0xfa, !P0 ;  /* 0x000000fa1a00780c */ /* 0x000fe20004701670 */
[----:B------:R-:W3:Y:S01]  /*3b6d0*/  LDL.LU R35, [R1+0x860] ;  /* 0x0008600001237983 */ /* 0x000ee20000300800 */
[----:B------:R-:W-:Y:S02]  /*3b6e0*/  F2FP.SATFINITE.E4M3.F32.PACK_AB_MERGE_C R17, RZ, R14, RZ ;  /* 0x0000000eff11723e */ /* 0x000fe400048070ff */
[----:B------:R-:W-:-:S03]  /*3b6f0*/  PRMT R14, RZ, 0x7610, R14 ;  /* 0x00007610ff0e7816 */ /* 0x000fc6000000000e */
[----:B------:R1:W-:Y:S04]  /*3b700*/  @!P3 STG.E.U8 desc[UR24][R12.64+0xf1], R17 ;  /* 0x0000f1110c00b986 */ /* 0x0003e8000c101118 */
[----:B------:R-:W4:Y:S01]  /*3b710*/  @!P2 LDG.E.U8 R14, desc[UR24][R8.64+0xf8] ;  /* 0x0000f818080ea981 */ /* 0x000f22000c1e1100 */
        /* <DEDUP_REMOVED lines=11> */
[----:B------:R4:W2:Y:S01]  /*3b7d0*/  @!P0 LDG.E.U8 R12, desc[UR24][R8.64+0xf9] ;  /* 0x0000f918080c8981 */ /* 0x0008a2000c1e1100 */
[----:B------:R-:W-:Y:S02]  /*3b7e0*/  ISETP.LT.OR P2, PT, R26, 0xf9, !P1 ;  /* 0x000000f91a00780c */ /* 0x000fe40004f41670 */
[----:B----4-:R-:W-:Y:S02]  /*3b7f0*/  PRMT R8, RZ, 0x7610, R8 ;  /* 0x00007610ff087816 */ /* 0x010fe40000000008 */
[----:B--2---:R-:W-:-:S04]  /*3b800*/  LOP3.LUT R12, R12, 0xff, RZ, 0xc0, !PT ;  /* 0x000000ff0c0c7812 */ /* 0x004fc800078ec0ff */
[----:B------:R-:W-:-:S05]  /*3b810*/  F2FP.F16.E4M3.UNPACK_B R12, R12 ;  /* 0x0000000cff0c723e */ /* 0x000fca00020006ff */
[----:B------:R-:W-:-:S05]  /*3b820*/  HADD2.F32 R12, -RZ, R12.H0_H0 ;  /* 0x2000000cff0c7230 */ /* 0x000fca0000004100 */
[----:B------:R-:W-:Y:S01]  /*3b830*/  FMUL R13, R12, UR8 ;  /* 0x000000080c0d7c20 */ /* 0x000fe20008400000 */
[----:B0-----:R-:W-:-:S03]  /*3b840*/  @!P0 IADD3 R12, P3, P4, R6, UR6, R18 ;  /* 0x00000006060c8c10 */ /* 0x001fc6000fc7e012 */
[----:B------:R-:W-:Y:S01]  /*3b850*/  FFMA R16, R38, UR17, R13 ;  /* 0x0000001126107c23 */ /* 0x000fe2000800000d */
[----:B------:R-:W-:Y:S02]  /*3b860*/  @!P0 IADD3.X R13, R29, UR13, R19, P3, P4 ;  /* 0x0000000d1d0d8c10 */ /* 0x000fe40009fe8413 */
[----:B------:R-:W0:Y:S02]  /*3b870*/  @!P2 LDC.64 R18, c[0x0][0x5c0] ;  /* 0x00017000ff12ab82 */ /* 0x000e240000000a00 */
[----:B-1----:R-:W-:-:S05]  /*3b880*/  F2FP.SATFINITE.E4M3.F32.PACK_AB_MERGE_C R15, RZ, R16, RZ ;  /* 0x00000010ff0f723e */ /* 0x002fca00048070ff */
[----:B------:R1:W-:Y:S04]  /*3b890*/  @!P0 STG.E.U8 desc[UR24][R12.64+0xf9], R15 ;  /* 0x0000f90f0c008986 */ /* 0x0003e8000c101118 */
[----:B------:R-:W2:Y:S01]  /*3b8a0*/  @!P2 LDG.E.U8 R8, desc[UR24][R10.64+0xf8] ;  /* 0x0000f8180a08a981 */ /* 0x000ea2000c1e1100 */
[----:B------:R-:W-:-:S04]  /*3b8b0*/  @!P2 IADD3 R17, P0, P3, R6, UR6, R3 ;  /* 0x000000060611ac10 */ /* 0x000fc8000fb1e003 */
[----:B------:R-:W-:Y:S02]  /*3b8c0*/  @!P2 IADD3.X R16, R29, UR13, R0, P0, P3 ;  /* 0x0000000d1d10ac10 */ /* 0x000fe400087e6400 */
[----:B------:R-:W-:Y:S01]  /*3b8d0*/  ISETP.LT.OR P1, PT, R26, 0xfa, !P1 ;  /* 0x000000fa1a00780c */ /* 0x000fe20004f21670 */
[----:B------:R-:W-:Y:S01]  /*3b8e0*/  BSSY B1, `(.L_x_37) ;  /* 0x000000d000017945 */ /* 0x000fe20003800000 */
[----:B-1----:R-:W-:Y:S02]  /*3b8f0*/  PRMT R12, RZ, 0x7610, R12 ;  /* 0x00007610ff0c7816 */ /* 0x002fe4000000000c */
[----:B--2---:R-:W-:-:S04]  /*3b900*/  LOP3.LUT R8, R8, 0xff, RZ, 0xc0, !PT ;  /* 0x000000ff08087812 */ /* 0x004fc800078ec0ff */
[----:B------:R-:W-:-:S05]  /*3b910*/  F2FP.F16.E4M3.UNPACK_B R8, R8 ;  /* 0x00000008ff08723e */ /* 0x000fca00020006ff */
[----:B------:R-:W-:-:S05]  /*3b920*/  HADD2.F32 R8, -RZ, R8.H0_H0 ;  /* 0x20000008ff087230 */ /* 0x000fca0000004100 */
[----:B------:R-:W-:Y:S01]  /*3b930*/  FMUL R9, R8, UR8 ;  /* 0x0000000808097c20 */ /* 0x000fe20008400000 */
[----:B0-----:R-:W-:-:S03]  /*3b940*/  @!P2 IADD3 R8, P4, R17, R18, RZ ;  /* 0x000000121108a210 */ /* 0x001fc60007f9e0ff */
[----:B---3--:R-:W-:Y:S02]  /*3b950*/  FFMA R14, R35, UR17, R9 ;  /* 0x00000011230e7c23 */ /* 0x008fe40008000009 */
[----:B------:R-:W-:-:S03]  /*3b960*/  @!P2 IMAD.X R9, R16, 0x1, R19, P4 ;  /* 0x000000011009a824 */ /* 0x000fc600020e0613 */
[----:B------:R-:W-:-:S05]  /*3b970*/  F2FP.SATFINITE.E4M3.F32.PACK_AB_MERGE_C R13, RZ, R14, RZ ;  /* 0x0000000eff0d723e */ /* 0x000fca00048070ff */
[----:B------:R0:W-:Y:S01]  /*3b980*/  @!P2 STG.E.U8 desc[UR24][R8.64+0xf8], R13 ;  /* 0x0000f80d0800a986 */ /* 0x0001e2000c101118 */
[----:B------:R-:W-:Y:S05]  /*3b990*/  @P1 BRA `(.L_x_38) ;  /* 0x0000000000041947 */ /* 0x000fea0003800000 */
[----:B------:R1:W5:Y:S02]  /*3b9a0*/  LDG.E.U8 R12, desc[UR24][R10.64+0xf9] ;  /* 0x0000f9180a0c7981 */ /* 0x000364000c1e1100 */
.L_x_38:
[----:B------:R-:W-:Y:S05]  /*3b9b0*/  BSYNC B1 ;  /* 0x0000000000017941 */ /* 0x000fea0003800000 */
.L_x_37:
[----:B------:R-:W-:Y:S05]  /*3b9c0*/  @P1 BRA `(.L_x_39) ;  /* 0x000000f8009c1947 */ /* 0x000fea0003800000 */
[----:B0-----:R-:W2:Y:S01]  /*3b9d0*/  LDL.LU R8, [R1+0x864] ;  /* 0x0008640001087983 */ /* 0x001ea20000300800 */
[----:B-----5:R-:W-:Y:S01]  /*3b9e0*/  LOP3.LUT R12, R12, 0xff, RZ, 0xc0, !PT ;  /* 0x000000ff0c0c7812 */ /* 0x020fe200078ec0ff */
[----:B------:R-:W-:Y:S01]  /*3b9f0*/  ULDC.64 UR14, c[0x0][0x5c0] ;  /* 0x00017000000e7ab9 */ /* 0x000fe20000000a00 */
[----:B------:R-:W-:Y:S02]  /*3ba00*/  IADD3 R6, P0, P1, R6, UR6, R3 ;  /* 0x0000000606067c10 */ /* 0x000fe4000f91e003 */
[----:B------:R-:W-:Y:S02]  /*3ba10*/  F2FP.F16.E4M3.UNPACK_B R12, R12 ;  /* 0x0000000cff0c723e */ /* 0x000fe400020006ff */
[----:B------:R-:W-:Y:S02]  /*3ba20*/  IADD3.X R29, R29, UR13, R0, P0, P1 ;  /* 0x0000000d1d1d7c10 */ /* 0x000fe400087e2400 */
[----:B------:R-:W-:Y:S01]  /*3ba30*/  IADD3 R6, P0, R6, UR14, RZ ;  /* 0x0000000e06067c10 */ /* 0x000fe2000ff1e0ff */
[----:B------:R-:W-:-:S03]  /*3ba40*/  HADD2.F32 R12, -RZ, R12.H0_H0 ;  /* 0x2000000cff0c7230 */ /* 0x000fc60000004100 */
[----:B------:R-:W-:Y:S02]  /*3ba50*/  IADD3.X R7, R29, UR15, RZ, P0, !PT ;  /* 0x0000000f1d077c10 */ /* 0x000fe400087fe4ff */
[----:B------:R-:W-:-:S04]  /*3ba60*/  FMUL R12, R12, UR8 ;  /* 0x000000080c0c7c20 */ /* 0x000fc80008400000 */
[----:B--2---:R-:W-:-:S05]  /*3ba70*/  FFMA R12, R8, UR17, R12 ;  /* 0x00000011080c7c23 */ /* 0x004fca000800000c */
[----:B------:R-:W-:-:S05]  /*3ba80*/  F2FP.SATFINITE.E4M3.F32.PACK_AB_MERGE_C R9, RZ, R12, RZ ;  /* 0x0000000cff09723e */ /* 0x000fca00048070ff */
[----:B------:R2:W-:Y:S01]  /*3ba90*/  STG.E.U8 desc[UR24][R6.64+0xf9], R9 ;  /* 0x0000f90906007986 */ /* 0x0005e2000c101118 */
[----:B------:R-:W-:Y:S05]  /*3baa0*/  BRA `(.L_x_39) ;  /* 0x000000f800647947 */ /* 0x000fea0003800000 */
.L_x_36:
[----:B------:R-:W-:Y:S01]  /*3bab0*/  ISETP.GE.AND P4, PT, R27, 0x1, PT ;  /* 0x000000011b00780c */ /* 0x000fe20003f86270 */
[----:B------:R-:W-:Y:S01]  /*3bac0*/  FMUL R28, R8, UR17 ;  /* 0x00000011081c7c20 */ /* 0x000fe20008400000 */
[----:B------:R-:W-:Y:S01]  /*3bad0*/  FMUL R11, R11, UR17 ;  /* 0x000000110b0b7c20 */ /* 0x000fe20008400000 */
[----:B------:R-:W-:Y:S01]  /*3bae0*/  FMUL R12, R12, UR17 ;  /* 0x000000110c0c7c20 */ /* 0x000fe20008400000 */
[----:B------:R-:W-:Y:S01]  /*3baf0*/  ISETP.LT.OR P0, PT, R26, 0x1, !P4 ;  /* 0x000000011a00780c */ /* 0x000fe20006701670 */
[----:B------:R-:W-:Y:S01]  /*3bb00*/  FMUL R13, R13, UR17 ;  /* 0x000000110d0d7c20 */ /* 0x000fe20008400000 */
[----:B------:R-:W-:Y:S01]  /*3bb10*/  LOP3.LUT R7, R7, 0x7fffffff, RZ, 0xc0, !PT ;  /* 0x7fffffff07077812 */ /* 0x000fe200078ec0ff */
[----:B------:R-:W-:Y:S01]  /*3bb20*/  FMUL R15, R15, UR17 ;  /* 0x000000110f0f7c20 */ /* 0x000fe20008400000 */
        /* <DEDUP_REMOVED lines=9> */
[----:B------:R-:W0:Y:S01]  /*3bbc0*/  @!P0 LDC.64 R24, c[0x0][0x5c0] ;  /* 0x00017000ff188b82 */ /* 0x000e220000000a00 */
[----:B------:R-:W-:Y:S01]  /*3bbd0*/  ISETP.LT.OR P2, PT, R26, 0x2, !P4 ;  /* 0x000000021a00780c */ /* 0x000fe20006741670 */
[----:B------:R-:W-:Y:S01]  /*3bbe0*/  FMUL R153, R153, UR17 ;  /* 0x0000001199997c20 */ /* 0x000fe20008400000 */
[----:B------:R-:W-:Y:S01]  /*3bbf0*/  F2FP.SATFINITE.E4M3.F32.PACK_AB_MERGE_C R28, RZ, R28, RZ ;  /* 0x0000001cff1c723e */ /* 0x000fe200048070ff */
        /* <DEDUP_REMOVED lines=20> */
[----:B0-----:R-:W-:Y:S01]  /*3bd40*/  @!P0 IADD3 R24, P1, R6, R24, RZ ;  /* 0x0000001806188210 */ /* 0x001fe20007f3e0ff */
[----:B------:R-:W-:Y:S01]  /*3bd50*/  FMUL R174, R174, UR17 ;  /* 0x00000011aeae7c20 */ /* 0x000fe20008400000 */
[----:B------:R-:W-:Y:S01]  /*3bd60*/  FMUL R175, R175, UR17 ;  /* 0x00000011afaf7c20 */ /* 0x000fe20008400000 */
[----:B------:R-:W-:Y:S01]  /*3bd70*/  FMUL R176, R176, UR17 ;  /* 0x00000011b0b07c20 */ /* 0x000fe20008400000 */
[----:B------:R-:W-:Y:S01]  /*3bd80*/  FMUL R177, R177, UR17 ;  /* 0x00000011b1b17c20 */ /* 0x000fe20008400000 */
[----:B------:R-:W-:-:S02]  /*3bd90*/  @!P0 IMAD.X R25, R29, 0x1, R25, P1 ;  /* 0x000000011d198824 */ /* 0x000fc400008e0619 */
[----:B------:R-:W-:Y:S01]  /*3bda0*/  FMUL R178, R178, UR17 ;  /* 0x00000011b2b27c20 */ /* 0x000fe20008400000 */
[----:B------:R-:W-:Y:S01]  /*3bdb0*/  FMUL R179, R179, UR17 ;  /* 0x00000011b3b37c20 */ /* 0x000fe20008400000 */
[----:B------:R-:W-:Y:S01]  /*3bdc0*/  FMUL R180, R180, UR17 ;  /* 0x00000011b4b47c20 */ /* 0x000fe20008400000 */
[----:B------:R-:W-:Y:S01]  /*3bdd0*/  FMUL R181, R181, UR17 ;  /* 0x00000011b5b57c20 */ /* 0x000fe20008400000 */
[----:B------:R0:W-:Y:S01]  /*3bde0*/  @!P0 STG.E.U8 desc[UR24][R24.64], R28 ;  /* 0x0000001c18008986 */ /* 0x0001e2000c101118 */
        /* <DEDUP_REMOVED lines=11> */
[----:B0-----:R-:W0:Y:S01]  /*3bea0*/  @!P2 LDC.64 R24, c[0x0][0x5c0] ;  /* 0x00017000ff18ab82 */ /* 0x001e220000000a00 */
[----:B------:R-:W-:Y:S01]  /*3beb0*/  ISETP.GE.AND P0, PT, R27, 0x9, PT ;  /* 0x000000091b00780c */ /* 0x000fe20003f06270 */
[----:B------:R-:W-:Y:S01]  /*3bec0*/  FMUL R28, R9, UR17 ;  /* 0x00000011091c7c20 */ /* 0x000fe20008400000 */
[----:B------:R-:W-:Y:S01]  /*3bed0*/  FMUL R193, R193, UR17 ;  /* 0x00000011c1c17c20 */ /* 0x000fe20008400000 */
[----:B------:R-:W-:Y:S01]  /*3bee0*/  FMUL R194, R194, UR17 ;  /* 0x00000011c2c27c20 */ /* 0x000fe20008400000 */
        /* <DEDUP_REMOVED lines=40> */
[----:B------:R-:W2:Y:S01]  /*3c170*/  LDL.LU R107, [R1+0x400] ;  /* 0x00040000016b7983 */ /* 0x000ea20000300800 */
[----:B0-----:R-:W0:Y:S01]  /*3c180*/  @!P1 LDC.64 R24, c[0x0][0x5c0] ;  /* 0x00017000ff189b82 */ /* 0x001e220000000a00 */
[----:B------:R-:W-:Y:S01]  /*3c190*/  ISETP.LT.OR P2, PT, R26, 0x2, !P0 ;  /* 0x000000021a00780c */ /* 0x000fe20004741670 */
[----:B------:R-:W-:Y:S01]  /*3c1a0*/  FMUL R28, R10, UR17 ;  /* 0x000000110a1c7c20 */ /* 0x000fe20008400000 */
[----:B------:R-:W-:Y:S01]  /*3c1b0*/  F2FP.SATFINITE.E4M3.F32.PACK_AB_MERGE_C R11, RZ, R11, RZ ;  /* 0x0000000bff0b723e */ /* 0x000fe200048070ff */
[----:B------:R-:W-:Y:S01]  /*3c1c0*/  FMUL R230, R230, UR17 ;  /* 0x00000011e6e67c20 */ /* 0x000fe20008400000 */
[----:B------:R-:W-:Y:S01]  /*3c1d0*/  F2FP.SATFINITE.E4M3.F32.PACK_AB_MERGE_C R12, RZ, R12, RZ ;  /* 0x0000000cff0c723e */ /* 0x000fe200048070ff */
[----:B------:R-:W-:Y:S01]  /*3c1e0*/  FMUL R231, R231, UR17 ;  /* 0x00000011e7e77c20 */ /* 0x000fe20008400000 */
[----:B------:R-:W-:Y:S01]  /*3c1f0*/  F2FP.SATFINITE.E4M3.F32.PACK_AB_MERGE_C R28, RZ, R28, RZ ;  /* 0x0000001cff1c723e */ /* 0x000fe200048070ff */
[----:B------:R-:W-:Y:S01]  /*3c200*/  FMUL R232, R232, UR17 ;  /* 0x00000011e8e87c20 */ /* 0x000fe20008400000 */
[----:B------:R-:W-:Y:S01]  /*3c210*/  F2FP.SATFINITE.E4M3.F32.PACK_AB_MERGE_C R13, RZ, R13, RZ ;  /* 0x0000000dff0d723e */ /* 0x000fe200048070ff */
[----:B------:R-:W3:Y:S01]  /*3c220*/  LDL.LU R110, [R1+0x404] ;  /* 0x00040400016e7983 */ /* 0x000ee20000300800 */
[----:B------:R-:W-:Y:S01]  /*3c230*/  FMUL R233, R233, UR17 ;  /* 0x00000011e9e97c20 */ /* 0x000fe20008400000 */
[----:B------:R-:W-:Y:S01]  /*3c240*/  FMUL R234, R234, UR17 ;  /* 0x00000011eaea7c20 */ /* 0x000fe20008400000 */
[----:B------:R-:W-:Y:S01]  /*3c250*/  FMUL R235, R235, UR17 ;  /* 0x00000011ebeb7c20 */ /* 0x000fe20008400000 */
[----:B------:R-:W-:Y:S01]  /*3c260*/  FMUL R236, R236, UR17 ;  /* 0x00000011ecec7c20 */ /* 0x000fe20008400000 */
[----:B------:R-:W-:Y:S01]  /*3c270*/  FMUL R237, R237, UR17 ;  /* 0x00000011eded7c20 */ /* 0x000fe20008400000 */
[----:B-----5:R-:W-:Y:S01]  /*3c280*/  LOP3.LUT R5, R5, 0xfffffffe, RZ, 0xc0, !PT ;  /* 0xfffffffe05057812 */ /* 0x020fe200078ec0ff */
[----:B------:R-:W4:Y:S01]  /*3c290*/  LDL.LU R106, [R1+0x408] ;  /* 0x00040800016a7983 */ /* 0x000f220000300800 */
[----:B------:R-:W-:Y:S01]  /*3c2a0*/  F2FP.SATFINITE.E4M3.F32.PACK_AB_MERGE_C R15, RZ, R15, RZ ;  /* 0x0000000fff0f723e */ /* 0x000fe200048070ff */
[----:B------:R-:W-:Y:S01]  /*3c2b0*/  ULDC.64 UR12, c[0x0][0x5c8] ;  /* 0x00017200000c7ab9 */ /* 0x000fe20000000a00 */
[----:B------:R-:W-:-:S02]  /*3c2c0*/  F2FP.SATFINITE.E4M3.F32.PACK_AB_MERGE_C R16, RZ, R16, RZ ;  /* 0x00000010ff10723e */ /* 0x000fc400048070ff */
[----:B------:R-:W-:Y:S02]  /*3c2d0*/  F2FP.SATFINITE.E4M3.F32.PACK_AB_MERGE_C R17, RZ, R17, RZ ;  /* 0x00000011ff11723e */ /* 0x000fe400048070ff */
[----:B0-----:R-:W-:Y:S02]  /*3c2e0*/  @!P1 IADD3 R24, P3, P5, R6, R24, R3 ;  /* 0x0000001806189210 */ /* 0x001fe40007d7e003 */
[----:B------:R-:W-:Y:S02]  /*3c2f0*/  F2FP.SATFINITE.E4M3.F32.PACK_AB_MERGE_C R18, RZ, R18, RZ ;  /* 0x00000012ff12723e */ /* 0x000fe400048070ff */
[----:B------:R-:W-:Y:S02]  /*3c300*/  @!P1 IADD3.X R25, R29, R25, R0, P3, P5 ;  /* 0x000000191d199210 */ /* 0x000fe40001fea400 */
[----:B------:R-:W-:Y:S02]  /*3c310*/  F2FP.SATFINITE.E4M3.F32.PACK_AB_MERGE_C R19, RZ, R19, RZ ;  /* 0x00000013ff13723e */ /* 0x000fe400048070ff */
[----:B------:R-:W-:Y:S01]  /*3c320*/  F2FP.SATFINITE.E4M3.F32.PACK_AB_MERGE_C R20, RZ, R20, RZ ;  /* 0x00000014ff14723e */ /* 0x000fe200048070ff */
[----:B------:R0:W-:Y:S01]  /*3c330*/  @!P1 STG.E.U8 desc[UR24][R24.64], R28 ;  /* 0x0000001c18009986 */ /* 0x0001e2000c101118 */
[----:B------:R-:W-:-:S02]  /*3c340*/  ISETP.LT.OR P1, PT, R26, 0x9, !P4 ;  /* 0x000000091a00780c */ /* 0x000fc40006721670 */
[----:B------:R-:W-:Y:S02]  /*3c350*/  F2FP.SATFINITE.E4M3.F32.PACK_AB_MERGE_C R21, RZ, R21, RZ ;  /* 0x00000015ff15723e */ /* 0x000fe400048070ff */
[----:B------:R-:W-:Y:S02]  /*3c360*/  F2FP.SATFINITE.E4M3.F32.PACK_AB_MERGE_C R22, RZ, R22, RZ ;  /* 0x00000016ff16723e */ /* 0x000fe400048070ff */
[----:B------:R-:W-:Y:S02]  /*3c370*/  F2FP.SATFINITE.E4M3.F32.PACK_AB_MERGE_C R23, RZ, R23, RZ ;  /* 0x00000017ff17723e */ /* 0x000fe400048070ff */
[----:B------:R-:W-:Y:S02]  /*3c380*/  F2FP.SATFINITE.E4M3.F32.PACK_AB_MERGE_C R152, RZ, R152, RZ ;  /* 0x00000098ff98723e */ /* 0x000fe400048070ff */
[----:B------:R-:W-:Y:S01]  /*3c390*/  F2FP.SATFINITE.E4M3.F32.PACK_AB_MERGE_C R153, RZ, R153, RZ ;  /* 0x00000099ff99723e */ /* 0x000fe200048070ff */
[----:B0-----:R-:W0:Y:S01]  /*3c3a0*/  @!P2 LDC.64 R24, c[0x0][0x5c0] ;  /* 0x00017000ff18ab82 */ /* 0x001e220000000a00 */
[----:B------:R-:W-:-:S02]  /*3c3b0*/  F2FP.SATFINITE.E4M3.F32.PACK_AB_MERGE_C R154, RZ, R154, RZ ;  /* 0x0000009aff9a723e */ /* 0x000fc400048070ff */
[----:B------:R-:W-:Y:S02]  /*3c3c0*/  F2FP.SATFINITE.E4M3.F32.PACK_AB_MERGE_C R155, RZ, R155, RZ ;  /* 0x0000009bff9b723e */ /* 0x000fe400048070ff */
[----:B------:R-:W-:Y:S02]  /*3c3d0*/  F2FP.SATFINITE.E4M3.F32.PACK_AB_MERGE_C R156, RZ, R156, RZ ;  /* 0x0000009cff9c723e */ /* 0x000fe400048070ff */
[----:B------:R-:W-:Y:S01]  /*3c3e0*/  F2FP.SATFINITE.E4M3.F32.PACK_AB_MERGE_C R157, RZ, R157, RZ ;  /* 0x0000009dff9d723e */ /* 0x000fe200048070ff */
[----:B------:R-:W1:Y:S01]  /*3c3f0*/  @!P1 LDC.64 R30, c[0x0][0x5c0] ;  /* 0x00017000ff1e9b82 */ /* 0x000e620000000a00 */
[----:B------:R-:W-:Y:S02]  /*3c400*/  F2FP.SATFINITE.E4M3.F32.PACK_AB_MERGE_C R158, RZ, R158, RZ ;  /* 0x0000009eff9e723e */ /* 0x000fe400048070ff */
[----:B------:R-:W-:Y:S02]  /*3c410*/  F2FP.SATFINITE.E4M3.F32.PACK_AB_MERGE_C R159, RZ, R159, RZ ;  /* 0x0000009fff9f723e */ /* 0x000fe400048070ff */
[----:B------:R-:W-:-:S02]  /*3c420*/  F2FP.SATFINITE.E4M3.F32.PACK_AB_MERGE_C R160, RZ, R160, RZ ;  /* 0x000000a0ffa0723e */ /* 0x000fc400048070ff */
[----:B------:R-:W-:Y:S02]  /*3c430*/  F2FP.SATFINITE.E4M3.F32.PACK_AB_MERGE_C R161, RZ, R161, RZ ;  /* 0x000000a1ffa1723e */ /* 0x000fe400048070ff */
[----:B------:R-:W-:Y:S02]  /*3c440*/  F2FP.SATFINITE.E4M3.F32.PACK_AB_MERGE_C R162, RZ, R162, RZ ;  /* 0x000000a2ffa2723e */ /* 0x000fe400048070ff */
[----:B------:R-:W-:Y:S02]  /*3c450*/  F2FP.SATFINITE.E4M3.F32.PACK_AB_MERGE_C R163, RZ, R163, RZ ;  /* 0x000000a3ffa3723e */ /* 0x000fe400048070ff */
[----:B------:R-:W-:Y:S02]  /*3c460*/  F2FP.SATFINITE.E4M3.F32.PACK_AB_MERGE_C R164, RZ, R164, RZ ;  /* 0x000000a4ffa4723e */ /* 0x000fe400048070ff */
[----:B------:R-:W-:Y:S02]  /*3c470*/  F2FP.SATFINITE.E4M3.F32.PACK_AB_MERGE_C R165, RZ, R165, RZ ;  /* 0x000000a5ffa5723e */ /* 0x000fe400048070ff */
[----:B0-----:R-:W-:-:S02]  /*3c480*/  @!P2 IADD3 R24, P3, P5, R6, R24, R3 ;  /* 0x000000180618a210 */ /* 0x001fc40007d7e003 */
[----:B------:R-:W-:Y:S02]  /*3c490*/  F2FP.SATFINITE.E4M3.F32.PACK_AB_MERGE_C R166, RZ, R166, RZ ;  /* 0x000000a6ffa6723e */ /* 0x000fe400048070ff */
[----:B------:R-:W-:Y:S02]  /*3c4a0*/  @!P2 IADD3.X R25, R29, R25, R0, P3, P5 ;  /* 0x000000191d19a210 */ /* 0x000fe40001fea400 */
[C---:B------:R-:W-:Y:S02]  /*3c4b0*/  ISETP.LT.OR P5, PT, R26.reuse, 0x9, !P0 ;  /* 0x000000091a00780c */ /* 0x040fe400047a1670 */
[----:B------:R-:W-:Y:S01]  /*3c4c0*/  ISETP.LT.OR P3, PT, R26, 0xa, !P0 ;  /* 0x0000000a1a00780c */ /* 0x000fe20004761670 */
[----:B------:R0:W-:Y:S01]  /*3c4d0*/  @!P2 STG.E.U8 desc[UR24][R24.64+0x1], R11 ;  /* 0x0000010b1800a986 */ /* 0x0001e2000c101118 */
[----:B------:R-:W-:Y:S02]  /*3c4e0*/  F2FP.SATFINITE.E4M3.F32.PACK_AB_MERGE_C R167, RZ, R167, RZ ;  /* 0x000000a7ffa7723e */ /* 0x000fe400048070ff */
[----:B------:R-:W-:-:S02]  /*3c4f0*/  F2FP.SATFINITE.E4M3.F32.PACK_AB_MERGE_C R168, RZ, R168, RZ ;  /* 0x000000a8ffa8723e */ /* 0x000fc400048070ff */
[----:B------:R-:W-:Y:S02]  /*3c500*/  F2FP.SATFINITE.E4M3.F32.PACK_AB_MERGE_C R169, RZ, R169, RZ ;  /* 0x000000a9ffa9723e */ /* 0x000fe400048070ff */
[----:B------:R-:W-:Y:S02]  /*3c510*/  F2FP.SATFINITE.E4M3.F32.PACK_AB_MERGE_C R170, RZ, R170, RZ ;  /* 0x000000aaffaa723e */ /* 0x000fe400048070ff */
[----:B------:R-:W-:Y:S02]  /*3c520*/  LOP3.LUT R8, R8, 0xffffbfff, RZ, 0xc0, !PT ;  /* 0xffffbfff08087812 */ /* 0x000fe400078ec0ff */
[----:B------:R-:W-:Y:S01]  /*3c530*/  F2FP.SATFINITE.E4M3.F32.PACK_AB_MERGE_C R171, RZ, R171, RZ ;  /* 0x000000abffab723e */ /* 0x000fe200048070ff */
[----:B0-----:R-:W-:Y:S01]  /*3c540*/  FMUL R11, R14, UR17 ;  /* 0x000000110e0b7c20 */ /* 0x001fe20008400000 */
[----:B-1----:R-:W-:Y:S02]  /*3c550*/  @!P1 IADD3 R24, P2, R6, R30, RZ ;  /* 0x0000001e06189210 */ /* 0x002fe40007f5e0ff */
[----:B------:R-:W-:-:S02]  /*3c560*/  @P3 LOP3.LUT R7, R7, 0x80000000, RZ, 0xfc, !PT ;  /* 0x8000000007073812 */ /* 0x000fc400078efcff */
[----:B------:R-:W-:Y:S01]  /*3c570*/  F2FP.SATFINITE.E4M3.F32.PACK_AB_MERGE_C R11, RZ, R11, RZ ;  /* 0x0000000bff0b723e */ /* 0x000fe200048070ff */
[----:B------:R-:W-:Y:S01]  /*3c580*/  @!P1 IMAD.X R25, R29, 0x1, R31, P2 ;  /* 0x000000011d199824 */ /* 0x000fe200010e061f */
[----:B------:R-:W-:Y:S01]  /*3c590*/  F2FP.SATFINITE.E4M3.F32.PACK_AB_MERGE_C R172, RZ, R172, RZ ;  /* 0x000000acffac723e */ /* 0x000fe200048070ff */
[----:B------:R-:W0:Y:S01]  /*3c5a0*/  @!P5 LDC.64 R30, c[0x0][0x5c0] ;  /* 0x00017000ff1edb82 */ /* 0x000e220000000a00 */
[----:B------:R-:W-:Y:S02]  /*3c5b0*/  F2FP.SATFINITE.E4M3.F32.PACK_AB_MERGE_C R173, RZ, R173, RZ ;  /* 0x000000adffad723e */ /* 0x000fe400048070ff */
[----:B------:R1:W-:Y:S01]  /*3c5c0*/  @!P1 STG.E.U8 desc[UR24][R24.64+0x8], R12 ;  /* 0x0000080c18009986 */ /* 0x0003e2000c101118 */
[----:B------:R-:W-:Y:S02]  /*3c5d0*/  F2FP.SATFINITE.E4M3.F32.PACK_AB_MERGE_C R174, RZ, R174, RZ ;  /* 0x000000aeffae723e */ /* 0x000fe400048070ff */
[----:B------:R-:W-:Y:S02]  /*3c5e0*/  F2FP.SATFINITE.E4M3.F32.PACK_AB_MERGE_C R175, RZ, R175, RZ ;  /* 0x000000afffaf723e */ /* 0x000fe400048070ff */
[----:B------:R-:W-:-:S02]  /*3c5f0*/  F2FP.SATFINITE.E4M3.F32.PACK_AB_MERGE_C R176, RZ, R176, RZ ;  /* 0x000000b0ffb0723e */ /* 0x000fc400048070ff */
[----:B------:R-:W-:Y:S02]  /*3c600*/  F2FP.SATFINITE.E4M3.F32.PACK_AB_MERGE_C R177, RZ, R177, RZ ;  /* 0x000000b1ffb1723e */ /* 0x000fe400048070ff */
[----:B------:R-:W-:Y:S02]  /*3c610*/  F2FP.SATFINITE.E4M3.F32.PACK_AB_MERGE_C R178, RZ, R178, RZ ;  /* 0x000000b2ffb2723e */ /* 0x000fe400048070ff */
[----:B------:R-:W-:Y:S01]  /*3c620*/  F2FP.SATFINITE.E4M3.F32.PACK_AB_MERGE_C R179, RZ, R179, RZ ;  /* 0x000000b3ffb3723e */ /* 0x000fe200048070ff */
[----:B-1----:R-:W1:Y:S01]  /*3c630*/  @!P3 LDC.64 R24, c[0x0][0x5c0] ;  /* 0x00017000ff18bb82 */ /* 0x002e620000000a00 */
[----:B------:R-:W-:Y:S02]  /*3c640*/  F2FP.SATFINITE.E4M3.F32.PACK_AB_MERGE_C R180, RZ, R180, RZ ;  /* 0x000000b4ffb4723e */ /* 0x000fe400048070ff */
[----:B------:R-:W-:Y:S02]  /*3c650*/  F2FP.SATFINITE.E4M3.F32.PACK_AB_MERGE_C R181, RZ, R181, RZ ;  /* 0x000000b5ffb5723e */ /* 0x000fe400048070ff */
[----:B------:R-:W-:-:S02]  /*3c660*/  F2FP.SATFINITE.E4M3.F32.PACK_AB_MERGE_C R182, RZ, R182, RZ ;  /* 0x000000b6ffb6723e */ /* 0x000fc400048070ff */
[----:B------:R-:W-:Y:S02]  /*3c670*/  F2FP.SATFINITE.E4M3.F32.PACK_AB_MERGE_C R183, RZ, R183, RZ ;  /* 0x000000b7ffb7723e */ /* 0x000fe400048070ff */
[----:B0-----:R-:W-:Y:S02]  /*3c680*/  @!P5 IADD3 R30, P1, P2, R6, R30, R3 ;  /* 0x0000001e061ed210 */ /* 0x001fe40007a3e003 */
[----:B------:R-:W-:Y:S02]  /*3c690*/  F2FP.SATFINITE.E4M3.F32.PACK_AB_MERGE_C R184, RZ, R184, RZ ;  /* 0x000000b8ffb8723e */ /* 0x000fe400048070ff */
[----:B------:R-:W-:Y:S02]  /*3c6a0*/  @!P5 IADD3.X R31, R29, R31, R0, P1, P2 ;  /* 0x0000001f1d1fd210 */ /* 0x000fe40000fe4400 */
[----:B------:R-:W-:Y:S02]  /*3c6b0*/  F2FP.SATFINITE.E4M3.F32.PACK_AB_MERGE_C R185, RZ, R185, RZ ;  /* 0x000000b9ffb9723e */ /* 0x000fe400048070ff */
[----:B------:R-:W-:-:S02]  /*3c6c0*/  F2FP.SATFINITE.E4M3.F32.PACK_AB_MERGE_C R186, RZ, R186, RZ ;  /* 0x000000baffba723e */ /* 0x000fc400048070ff */
[----:B------:R-:W-:Y:S02]  /*3c6d0*/  F2FP.SATFINITE.E4M3.F32.PACK_AB_MERGE_C R187, RZ, R187, RZ ;  /* 0x000000bbffbb723e */ /* 0x000fe400048070ff */
[----:B------:R-:W-:Y:S02]  /*3c6e0*/  F2FP.SATFINITE.E4M3.F32.PACK_AB_MERGE_C R188, RZ, R188, RZ ;  /* 0x000000bcffbc723e */ /* 0x000fe400048070ff */
[----:B------:R-:W-:Y:S02]  /*3c6f0*/  F2FP.SATFINITE.E4M3.F32.PACK_AB_MERGE_C R189, RZ, R189, RZ ;  /* 0x000000bdffbd723e */ /* 0x000fe400048070ff */
[----:B-1----:R-:W-:Y:S02]  /*3c700*/  @!P3 IADD3 R32, P1, P2, R6, R24, R3 ;  /* 0x000000180620b210 */ /* 0x002fe40007a3e003 */
[----:B------:R-:W-:Y:S02]  /*3c710*/  F2FP.SATFINITE.E4M3.F32.PACK_AB_MERGE_C R190, RZ, R190, RZ ;  /* 0x000000beffbe723e */ /* 0x000fe400048070ff */
[----:B------:R-:W-:-:S02]  /*3c720*/  @!P3 IADD3.X R33, R29, R25, R0, P1, P2 ;  /* 0x000000191d21b210 */ /* 0x000fc40000fe4400 */
[C---:B------:R-:W-:Y:S02]  /*3c730*/  ISETP.LT.OR P1, PT, R26.reuse, 0xa, !P4 ;  /* 0x0000000a1a00780c */ /* 0x040fe40006721670 */
[----:B------:R-:W-:Y:S02]  /*3c740*/  ISETP.LT.OR P3, PT, R26, 0x19, !P0 ;  /* 0x000000191a00780c */ /* 0x000fe40004761670 */
[----:B------:R-:W-:Y:S02]  /*3c750*/  F2FP.SATFINITE.E4M3.F32.PACK_AB_MERGE_C R191, RZ, R191, RZ ;  /* 0x000000bfffbf723e */ /* 0x000fe400048070ff */
[----:B------:R-:W-:Y:S02]  /*3c760*/  F2FP.SATFINITE.E4M3.F32.PACK_AB_MERGE_C R192, RZ, R192, RZ ;  /* 0x000000c0ffc0723e */ /* 0x000fe400048070ff */
[----:B------:R-:W-:Y:S02]  /*3c770*/  F2FP.SATFINITE.E4M3.F32.PACK_AB_MERGE_C R193, RZ, R193, RZ ;  /* 0x000000c1ffc1723e */ /* 0x000fe400048070ff */
[----:B------:R-:W-:-:S02]  /*3c780*/  F2FP.SATFINITE.E4M3.F32.PACK_AB_MERGE_C R194, RZ, R194, RZ ;  /* 0x000000c2ffc2723e */ /* 0x000fc400048070ff */
[----:B------:R-:W-:Y:S01]  /*3c790*/  F2FP.SATFINITE.E4M3.F32.PACK_AB_MERGE_C R195, RZ, R195, RZ ;  /* 0x000000c3ffc3723e */ /* 0x000fe200048070ff */
[----:B------:R-:W0:Y:S01]  /*3c7a0*/  @!P1 LDC.64 R24, c[0x0][0x5c0] ;  /* 0x00017000ff189b82 */ /* 0x000e220000000a00 */
[----:B------:R-:W-:Y:S02]  /*3c7b0*/  F2FP.SATFINITE.E4M3.F32.PACK_AB_MERGE_C R196, RZ, R196, RZ ;  /* 0x000000c4ffc4723e */ /* 0x000fe400048070ff */
[----:B------:R-:W-:Y:S02]  /*3c7c0*/  F2FP.SATFINITE.E4M3.F32.PACK_AB_MERGE_C R197, RZ, R197, RZ ;  /* 0x000000c5ffc5723e */ /* 0x000fe400048070ff */
        /* <DEDUP_REMOVED lines=8> */
[----:B------:R-:W-:-:S02]  /*3c850*/  LOP3.LUT R9, R9, 0xfffffffe, RZ, 0xc0, !PT ;  /* 0xfffffffe09097812 */ /* 0x000fc400078ec0ff */
[----:B------:R-:W-:Y:S02]  /*3c860*/  F2FP.SATFINITE.E4M3.F32.PACK_AB_MERGE_C R206, RZ, R206, RZ ;  /* 0x000000ceffce723e */ /* 0x000fe400048070ff */
[----:B0-----:R-:W-:Y:S02]  /*3c870*/  @!P1 IADD3 R24, P2, R6, R24, RZ ;  /* 0x0000001806189210 */ /* 0x001fe40007f5e0ff */
[----:B------:R-:W-:Y:S02]  /*3c880*/  F2FP.SATFINITE.E4M3.F32.PACK_AB_MERGE_C R207, RZ, R207, RZ ;  /* 0x000000cfffcf723e */ /* 0x000fe400048070ff */
[----:B------:R-:W-:Y:S01]  /*3c890*/  F2FP.SATFINITE.E4M3.F32.PACK_AB_MERGE_C R208, RZ, R208, RZ ;  /* 0x000000d0ffd0723e */ /* 0x000fe200048070ff */
[----:B------:R-:W-:Y:S01]  /*3c8a0*/  @!P1 IMAD.X R25, R29, 0x1, R25, P2 ;  /* 0x000000011d199824 */ /* 0x000fe200010e0619 */
[----:B------:R-:W-:Y:S02]  /*3c8b0*/  ISETP.LT.OR P2, PT, R26, 0x11, !P0 ;  /* 0x000000111a00780c */ /* 0x000fe40004741670 */
[----:B------:R-:W-:-:S02]  /*3c8c0*/  F2FP.SATFINITE.E4M3.F32.PACK_AB_MERGE_C R209, RZ, R209, RZ ;  /* 0x000000d1ffd1723e */ /* 0x000fc400048070ff */
[----:B------:R0:W-:Y:S01]  /*3c8d0*/  @!P1 STG.E.U8 desc[UR24][R24.64+0x9], R13 ;  /* 0x0000090d18009986 */ /* 0x0001e2000c101118 */
[----:B------:R-:W-:Y:S02]  /*3c8e0*/  F2FP.SATFINITE.E4M3.F32.PACK_AB_MERGE_C R210, RZ, R210, RZ ;  /* 0x000000d2ffd2723e */ /* 0x000fe400048070ff */
[----:B------:R-:W-:Y:S01]  /*3c8f0*/  F2FP.SATFINITE.E4M3.F32.PACK_AB_MERGE_C R211, RZ, R211, RZ ;  /* 0x000000d3ffd3723e */ /* 0x000fe200048070ff */
[----:B------:R2:W-:Y:S01]  /*3c900*/  @!P5 STG.E.U8 desc[UR24][R30.64+0x8], R11 ;  /* 0x0000080b1e00d986 */ /* 0x0005e2000c101118 */
        /* <DEDUP_REMOVED lines=20> */
[----:B------:R-:W-:Y:S02]  /*3ca50*/  ISETP.LT.OR P1, PT, R26, 0x12, !P0 ;  /* 0x000000121a00780c */ /* 0x000fe40004721670 */
[----:B------:R-:W-:Y:S02]  /*3ca60*/  F2FP.SATFINITE.E4M3.F32.PACK_AB_MERGE_C R229, RZ, R229, RZ ;  /* 0x000000e5ffe5723e */ /* 0x000fe400048070ff */
[----:B------:R-:W-:Y:S02]  /*3ca70*/  F2FP.SATFINITE.E4M3.F32.PACK_AB_MERGE_C R230, RZ, R230, RZ ;  /* 0x000000e6ffe6723e */ /* 0x000fe400048070ff */
[----:B------:R-:W-:-:S02]  /*3ca80*/  F2FP.SATFINITE.E4M3.F32.PACK_AB_MERGE_C R231, RZ, R231, RZ ;  /* 0x000000e7ffe7723e */ /* 0x000fc400048070ff */
[----:B------:R-:W-:Y:S02]  /*3ca90*/  F2FP.SATFINITE.E4M3.F32.PACK_AB_MERGE_C R232, RZ, R232, RZ ;  /* 0x000000e8ffe8723e */ /* 0x000fe400048070ff */
[----:B------:R-:W-:Y:S02]  /*3caa0*/  F2FP.SATFINITE.E4M3.F32.PACK_AB_MERGE_C R233, RZ, R233, RZ ;  /* 0x000000e9ffe9723e */ /* 0x000fe400048070ff */
[----:B------:R-:W-:Y:S01]  /*3cab0*/  F2FP.SATFINITE.E4M3.F32.PACK_AB_MERGE_C R234, RZ, R234, RZ ;  /* 0x000000eaffea723e */ /* 0x000fe200048070ff */
[----:B------:R-:W0:Y:S01]  /*3cac0*/  @!P1 LDC.64 R12, c[0x0][0x5c0] ;  /* 0x00017000ff0c9b82 */ /* 0x000e220000000a00 */
[----:B------:R-:W-:Y:S02]  /*3cad0*/  F2FP.SATFINITE.E4M3.F32.PACK_AB_MERGE_C R235, RZ, R235, RZ ;  /* 0x000000ebffeb723e */ /* 0x000fe400048070ff */
[----:B------:R-:W-:Y:S02]  /*3cae0*/  F2FP.SATFINITE.E4M3.F32.PACK_AB_MERGE_C R236, RZ, R236, RZ ;  /* 0x000000ecffec723e */ /* 0x000fe400048070ff */
[----:B------:R-:W-:-:S02]  /*3caf0*/  F2FP.SATFINITE.E4M3.F32.PACK_AB_MERGE_C R237, RZ, R237, RZ ;  /* 0x000000edffed723e */ /* 0x000fc400048070ff */
[----:B0-----:R-:W-:-:S04]  /*3cb00*/  @!P1 IADD3 R24, P5, P6, R6, R12, R3 ;  /* 0x0000000c06189210 */ /* 0x001fc80007ebe003 */
[----:B------:R-:W-:Y:S02]  /*3cb10*/  @!P1 IADD3.X R25, R29, R13, R0, P5, P6 ;  /* 0x0000000d1d199210 */ /* 0x000fe40002fec400 */
[----:B------:R-:W0:Y:S01]  /*3cb20*/  @!P3 LDC.64 R12, c[0x0][0x5c0] ;  /* 0x00017000ff0cbb82 */ /* 0x000e220000000a00 */
[----:B--2---:R-:W-:Y:S02]  /*3cb30*/  FMUL R11, R107, UR17 ;  /* 0x000000116b0b7c20 */ /* 0x004fe40008400000 */
[----:B------:R-:W2:Y:S01]  /*3cb40*/  LDL.LU R107, [R1+0x40c] ;  /* 0x00040c00016b7983 */ /* 0x000ea20000300800 */
[----:B0-----:R-:W-:-:S04]  /*3cb50*/  @!P3 IADD3 R36, P5, P6, R6, R12, R3 ;  /* 0x0000000c0624b210 */ /* 0x001fc80007ebe003 */
[----:B------:R-:W-:Y:S02]  /*3cb60*/  @!P3 IADD3.X R37, R29, R13, R0, P5, P6 ;  /* 0x0000000d1d25b210 */ /* 0x000fe40002fec400 */
[C---:B------:R-:W-:Y:S02]  /*3cb70*/  LOP3.LUT P3, RZ, R7.reuse, 0x80000000, RZ, 0xc0, !PT ;  /* 0x8000000007ff7812 */ /* 0x040fe4000786c0ff */
[----:B------:R-:W-:Y:S02]  /*3cb80*/  ISETP.LT.OR P6, PT, R26, 0x1a, !P0 ;  /* 0x0000001a1a00780c */ /* 0x000fe400047c1670 */
[----:B------:R-:W-:-:S09]  /*3cb90*/  LOP3.LUT R7, R7, 0xdfffffff, RZ, 0xc0, !PT ;  /* 0xdfffffff07077812 */ /* 0x000fd200078ec0ff */
[----:B------:R-:W-:Y:S01]  /*3cba0*/  @!P3 STG.E.U8 desc[UR24][R32.64+0x9], R15 ;  /* 0x0000090f2000b986 */ /* 0x000fe2000c101118 */
[----:B------:R-:W-:-:S13]  /*3cbb0*/  ISETP.LT.OR P3, PT, R26, 0x11, !P4 ;  /* 0x000000111a00780c */ /* 0x000fda0006761670 */
[----:B------:R-:W0:Y:S02]  /*3cbc0*/  @!P3 LDC.64 R12, c[0x0][0x5c0] ;  /* 0x00017000ff0cbb82 */ /* 0x000e240000000a00 */
[----:B0-----:R-:W-:-:S05]  /*3cbd0*/  @!P3 IADD3 R12, P5, R6, R12, RZ ;  /* 0x0000000c060cb210 */ /* 0x001fca0007fbe0ff */
[----:B------:R-:W-:-:S05]  /*3cbe0*/  @!P3 IMAD.X R13, R29, 0x1, R13, P5 ;  /* 0x000000011d0db824 */ /* 0x000fca00028e060d */
[----:B------:R0:W-:Y:S02]  /*3cbf0*/  @!P3 STG.E.U8 desc[UR24][R12.64+0x10], R16 ;  /* 0x000010100c00b986 */ /* 0x0001e4000c101118 */
[----:B0-----:R-:W0:Y:S02]  /*3cc00*/  @!P6 LDC.64 R12, c[0x0][0x5c0] ;  /* 0x00017000ff0ceb82 */ /* 0x001e240000000a00 */
[----:B0-----:R-:W-:-:S04]  /*3cc10*/  @!P6 IADD3 R30, P3, P5, R6, R12, R3 ;  /* 0x0000000c061ee210 */ /* 0x001fc80007d7e003 */
[----:B------:R-:W-:Y:S02]  /*3cc20*/  @!P6 IADD3.X R31, R29, R13, R0, P3, P5 ;  /* 0x0000000d1d1fe210 */ /* 0x000fe40001fea400 */
[----:B------:R-:W-:-:S13]  /*3cc30*/  ISETP.LT.OR P3, PT, R26, 0x12, !P4 ;  /* 0x000000121a00780c */ /* 0x000fda0006761670 */
[----:B------:R-:W0:Y:S02]  /*3cc40*/  @!P3 LDC.64 R12, c[0x0][0x5c0] ;  /* 0x00017000ff0cbb82 */ /* 0x000e240000000a00 */
[----:B0-----:R-:W-:-:S05]  /*3cc50*/  @!P3 IADD3 R12, P5, R6, R12, RZ ;  /* 0x0000000c060cb210 */ /* 0x001fca0007fbe0ff */
[----:B------:R-:W-:Y:S01]  /*3cc60*/  @!P3 IMAD.X R13, R29, 0x1, R13, P5 ;  /* 0x000000011d0db824 */ /* 0x000fe200028e060d */
[----:B------:R-:W-:-:S04]  /*3cc70*/  ISETP.LT.OR P5, PT, R26, 0x21, !P0 ;  /* 0x000000211a00780c */ /* 0x000fc800047a1670 */
[----:B------:R0:W-:Y:S04]  /*3cc80*/  @!P3 STG.E.U8 desc[UR24][R12.64+0x11], R17 ;  /* 0x000011110c00b986 */ /* 0x0001e8000c101118 */
[----:B------:R-:W-:Y:S04]  /*3cc90*/  @!P2 STG.E.U8 desc[UR24][R34.64+0x10], R18 ;  /* 0x000010122200a986 */ /* 0x000fe8000c101118 */
[----:B------:R-:W-:Y:S01]  /*3cca0*/  @!P1 STG.E.U8 desc[UR24][R24.64+0x11], R19 ;  /* 0x0000111318009986 */ /* 0x000fe2000c101118 */
[----:B------:R-:W-:Y:S01]  /*3ccb0*/  ISETP.LT.OR P1, PT, R26, 0x19, !P4 ;  /* 0x000000191a00780c */ /* 0x000fe20006721670 */
[----:B0-----:R-:W0:Y:S02]  /*3ccc0*/  @!P5 LDC.64 R12, c[0x0][0x5c0] ;  /* 0x00017000ff0cdb82 */ /* 0x001e240000000a00 */
[----:B0-----:R-:W-:-:S04]  /*3ccd0*/  @!P5 IADD3 R32, P3, P6, R6, R12, R3 ;  /* 0x0000000c0620d210 */ /* 0x001fc80007e7e003 */
[----:B------:R-:W-:Y:S02]  /*3cce0*/  @!P5 IADD3.X R33, R29, R13, R0, P3, P6 ;  /* 0x0000000d1d21d210 */ /* 0x000fe40001fec400 */
[----:B------:R-:W-:-:S13]  /*3ccf0*/  ISETP.LT.OR P6, PT, R26, 0x22, !P0 ;  /* 0x000000221a00780c */ /* 0x000fda00047c1670 */
[----:B------:R-:W0:Y:S02]  /*3cd00*/  @!P6 LDC.64 R12, c[0x0][0x5c0] ;  /* 0x00017000ff0ceb82 */ /* 0x000e240000000a00 */
[----:B0-----:R-:W-:-:S04]  /*3cd10*/  @!P6 IADD3 R16, P2, P3, R6, R12, R3 ;  /* 0x0000000c0610e210 */ /* 0x001fc80007b5e003 */
[----:B------:R-:W-:Y:S02]  /*3cd20*/  @!P6 IADD3.X R17, R29, R13, R0, P2, P3 ;  /* 0x0000000d1d11e210 */ /* 0x000fe400017e6400 */
[----:B------:R-:W-:-:S13]  /*3cd30*/  ISETP.LT.OR P2, PT, R26, 0x29, !P0 ;  /* 0x000000291a00780c */ /* 0x000fda0004741670 */
[----:B------:R-:W0:Y:S01]  /*3cd40*/  @!P2 LDC.64 R12, c[0x0][0x5c0] ;  /* 0x00017000ff0cab82 */ /* 0x000e220000000a00 */
[----:B------:R-:W-:-:S04]  /*3cd50*/  @P2 LOP3.LUT R7, R7, 0x20000000, RZ, 0xfc, !PT ;  /* 0x2000000007072812 */ /* 0x000fc800078efcff */
[----:B------:R-:W-:Y:S02]  /*3cd60*/  LOP3.LUT R7, R7, 0xbfffffff, RZ, 0xc0, !PT ;  /* 0xbfffffff07077812 */ /* 0x000fe400078ec0ff */
[----:B0-----:R-:W-:-:S04]  /*3cd70*/  @!P2 IADD3 R38, P3, P6, R6, R12, R3 ;  /* 0x0000000c0626a210 */ /* 0x001fc80007e7e003 */
[----:B------:R-:W-:Y:S02]  /*3cd80*/  @!P2 IADD3.X R39, R29, R13, R0, P3, P6 ;  /* 0x0000000d1d27a210 */ /* 0x000fe40001fec400 */
[----:B------:R-:W0:Y:S01]  /*3cd90*/  @!P1 LDC.64 R12, c[0x0][0x5c0] ;  /* 0x00017000ff0c9b82 */ /* 0x000e220000000a00 */
[----:B------:R-:W-:Y:S02]  /*3cda0*/  ISETP.LT.OR P2, PT, R26, 0x19, !P0 ;  /* 0x000000191a00780c */ /* 0x000fe40004741670 */
[----:B0-----:R-:W-:-:S05]  /*3cdb0*/  @!P1 IADD3 R12, P3, R6, R12, RZ ;  /* 0x0000000c060c9210 */ /* 0x001fca0007f7e0ff */
[----:B------:R-:W-:-:S05]  /*3cdc0*/  @!P1 IMAD.X R13, R29, 0x1, R13, P3 ;  /* 0x000000011d0d9824 */ /* 0x000fca00018e060d */
[----:B------:R0:W-:Y:S01]  /*3cdd0*/  @!P1 STG.E.U8 desc[UR24][R12.64+0x18], R20 ;  /* 0x000018140c009986 */ /* 0x0001e2000c101118 */
[----:B------:R-:W-:-:S13]  /*3cde0*/  ISETP.LT.OR P1, PT, R26, 0x2a, !P0 ;  /* 0x0000002a1a00780c */ /* 0x000fda0004721670 */
[----:B0-----:R-:W0:Y:S01]  /*3cdf0*/  @!P1 LDC.64 R12, c[0x0][0x5c0] ;  /* 0x00017000ff0c9b82 */ /* 0x001e220000000a00 */
[----:B------:R-:W-:Y:S02]  /*3ce00*/  @P1 LOP3.LUT R7, R7, 0x40000000, RZ, 0xfc, !PT ;  /* 0x4000000007071812 */ /* 0x000fe400078efcff */
[----:B0-----:R-:W-:-:S04]  /*3ce10*/  @!P1 IADD3 R18, P3, P6, R6, R12, R3 ;  /* 0x0000000c06129210 */ /* 0x001fc80007e7e003 */
[----:B------:R-:W-:Y:S02]  /*3ce20*/  @!P1 IADD3.X R19, R29, R13, R0, P3, P6 ;  /* 0x0000000d1d139210 */ /* 0x000fe40001fec400 */
[C---:B------:R-:W-:Y:S02]  /*3ce30*/  ISETP.LT.OR P3, PT, R26.reuse, 0x1a, !P4 ;  /* 0x0000001a1a00780c */ /* 0x040fe40006761670 */
[----:B------:R-:W-:-:S11]  /*3ce40*/  ISETP.LT.OR P1, PT, R26, 0x31, !P0 ;  /* 0x000000311a00780c */ /* 0x000fd60004721670 */
[----:B------:R-:W0:Y:S02]  /*3ce50*/  @!P3 LDC.64 R12, c[0x0][0x5c0] ;  /* 0x00017000ff0cbb82 */ /* 0x000e240000000a00 */
[----:B0-----:R-:W-:-:S05]  /*3ce60*/  @!P3 IADD3 R12, P6, R6, R12, RZ ;  /* 0x0000000c060cb210 */ /* 0x001fca0007fde0ff */
[----:B------:R-:W-:-:S05]  /*3ce70*/  @!P3 IMAD.X R13, R29, 0x1, R13, P6 ;  /* 0x000000011d0db824 */ /* 0x000fca00030e060d */
[----:B------:R0:W-:Y:S04]  /*3ce80*/  @!P3 STG.E.U8 desc[UR24][R12.64+0x19], R21 ;  /* 0x000019150c00b986 */ /* 0x0001e8000c101118 */
[----:B------:R-:W-:Y:S01]  /*3ce90*/  @!P2 STG.E.U8 desc[UR24][R36.64+0x18], R22 ;  /* 0x000018162400a986 */ /* 0x000fe2000c101118 */
[----:B------:R-:W-:Y:S01]  /*3cea0*/  ISETP.LT.OR P2, PT, R26, 0x1a, !P0 ;  /* 0x0000001a1a00780c */ /* 0x000fe20004741670 */
[----:B0-----:R-:W0:-:S12]  /*3ceb0*/  @!P1 LDC.64 R12, c[0x0][0x5c0] ;  /* 0x00017000ff0c9b82 */ /* 0x001e180000000a00 */
[----:B------:R-:W-:Y:S01]  /*3cec0*/  @!P2 STG.E.U8 desc[UR24][R30.64+0x19], R23 ;  /* 0x000019171e00a986 */ /* 0x000fe2000c101118 */
[----:B------:R-:W-:Y:S02]  /*3ced0*/  ISETP.LT.OR P2, PT, R26, 0x22, !P0 ;  /* 0x000000221a00780c */ /* 0x000fe40004741670 */
[----:B0-----:R-:W-:-:S04]  /*3cee0*/  @!P1 IADD3 R24, P3, P6, R6, R12, R3 ;  /* 0x0000000c06189210 */ /* 0x001fc80007e7e003 */
[----:B------:R-:W-:Y:S02]  /*3cef0*/  @!P1 IADD3.X R25, R29, R13, R0, P3, P6 ;  /* 0x0000000d1d199210 */ /* 0x000fe40001fec400 */
[----:B------:R-:W-:-:S13]  /*3cf00*/  ISETP.LT.OR P1, PT, R26, 0x32, !P0 ;  /* 0x000000321a00780c */ /* 0x000fda0004721670 */
[----:B------:R-:W0:Y:S02]  /*3cf10*/  @!P1 LDC.64 R12, c[0x0][0x5c0] ;  /* 0x00017000ff0c9b82 */ /* 0x000e240000000a00 */
[----:B0-----:R-:W-:-:S04]  /*3cf20*/  @!P1 IADD3 R20, P3, P6, R6, R12, R3 ;  /* 0x0000000c06149210 */ /* 0x001fc80007e7e003 */
[----:B------:R-:W-:Y:S02]  /*3cf30*/  @!P1 IADD3.X R21, R29, R13, R0, P3, P6 ;  /* 0x0000000d1d159210 */ /* 0x000fe40001fec400 */
[----:B------:R-:W-:-:S13]  /*3cf40*/  ISETP.LT.OR P1, PT, R26, 0x39, !P0 ;  /* 0x000000391a00780c */ /* 0x000fda0004721670 */
[----:B------:R-:W0:Y:S02]  /*3cf50*/  @!P1 LDC.64 R12, c[0x0][0x5c0] ;  /* 0x00017000ff0c9b82 */ /* 0x000e240000000a00 */
[----:B0-----:R-:W-:-:S04]  /*3cf60*/  @!P1 IADD3 R40, P3, P6, R6, R12, R3 ;  /* 0x0000000c06289210 */ /* 0x001fc80007e7e003 */
[----:B------:R-:W-:Y:S02]  /*3cf70*/  @!P1 IADD3.X R41, R29, R13, R0, P3, P6 ;  /* 0x0000000d1d299210 */ /* 0x000fe40001fec400 */
[C---:B------:R-:W-:Y:S02]  /*3cf80*/  ISETP.LT.OR P3, PT, R26.reuse, 0x21, !P4 ;  /* 0x000000211a00780c */ /* 0x040fe40006761670 */
[----:B------:R-:W-:-:S11]  /*3cf90*/  ISETP.LT.OR P1, PT, R26, 0x3a, !P0 ;  /* 0x0000003a1a00780c */ /* 0x000fd60004721670 */
        /* <DEDUP_REMOVED lines=10> */
[----:B------:R-:W-:-:S05]  /*3d040*/  @!P3 IMAD.X R13, R29, 0x1, R13, P6 ;  /* 0x000000011d0db824 */ /* 0x000fca00030e060d */
[----:B------:R0:W-:Y:S01]  /*3d050*/  @!P3 STG.E.U8 desc[UR24][R12.64+0x21], R153 ;  /* 0x000021990c00b986 */ /* 0x0001e2000c101118 */
[----:B------:R-:W-:-:S03]  /*3d060*/  ISETP.LT.OR P3, PT, R26, 0x41, !P0 ;  /* 0x000000411a00780c */ /* 0x000fc60004761670 */
[----:B------:R-:W-:Y:S04]  /*3d070*/  @!P5 STG.E.U8 desc[UR24][R32.64+0x20], R154 ;  /* 0x0000209a2000d986 */ /* 0x000fe8000c101118 */
[----:B------:R-:W-:Y:S01]  /*3d080*/  @!P2 STG.E.U8 desc[UR24][R16.64+0x21], R155 ;  /* 0x0000219b1000a986 */ /* 0x000fe2000c101118 */
[----:B------:R-:W-:-:S05]  /*3d090*/  ISETP.LT.OR P2, PT, R26, 0x4a, !P0 ;  /* 0x0000004a1a00780c */ /* 0x000fca0004741670 */
        /* <DEDUP_REMOVED lines=11> */
[----:B------:R-:W-:Y:S02]  /*3d150*/  ISETP.LT.OR P5, PT, R26, 0x29, !P4 ;  /* 0x000000291a00780c */ /* 0x000fe400067a1670 */
[----:B------:R-:W-:-:S11]  /*3d160*/  LOP3.LUT P1, RZ, R7, 0x40000000, RZ, 0xc0, !PT ;  /* 0x4000000007ff7812 */ /* 0x000fd6000782c0ff */
[----:B------:R-:W0:Y:S02]  /*3d170*/  @!P5 LDC.64 R12, c[0x0][0x5c0] ;  /* 0x00017000ff0cdb82 */ /* 0x000e240000000a00 */
[----:B0-----:R-:W-:-:S05]  /*3d180*/  @!P5 IADD3 R12, P6, R6, R12, RZ ;  /* 0x0000000c060cd210 */ /* 0x001fca0007fde0ff */
[----:B------:R-:W-:-:S05]  /*3d190*/  @!P5 IMAD.X R13, R29, 0x1, R13, P6 ;  /* 0x000000011d0dd824 */ /* 0x000fca00030e060d */
[----:B------:R0:W-:Y:S02]  /*3d1a0*/  @!P5 STG.E.U8 desc[UR24][R12.64+0x28], R156 ;  /* 0x0000289c0c00d986 */ /* 0x0001e4000c101118 */
[----:B0-----:R-:W0:Y:S02]  /*3d1b0*/  @!P2 LDC.64 R12, c[0x0][0x5c0] ;  /* 0x00017000ff0cab82 */ /* 0x001e240000000a00 */
        /* <DEDUP_REMOVED lines=11> */
[----:B------:R-:W-:Y:S02]  /*3d270*/  ISETP.LT.OR P6, PT, R26, 0x52, !P0 ;  /* 0x000000521a00780c */ /* 0x000fe400047c1670 */
[C---:B------:R-:W-:Y:S02]  /*3d280*/  LOP3.LUT P2, RZ, R7.reuse, 0x20000000, RZ, 0xc0, !PT ;  /* 0x2000000007ff7812 */ /* 0x040fe4000784c0ff */
[----:B------:R-:W-:-:S09]  /*3d290*/  LOP3.LUT R7, R7, 0xf7ffffff, RZ, 0xc0, !PT ;  /* 0xf7ffffff07077812 */ /* 0x000fd200078ec0ff */
[----:B------:R-:W0:Y:S02]  /*3d2a0*/  @!P6 LDC.64 R12, c[0x0][0x5c0] ;  /* 0x00017000ff0ceb82 */ /* 0x000e240000000a00 */
[----:B------:R-:W-:Y:S04]  /*3d2b0*/  @!P2 STG.E.U8 desc[UR24][R38.64+0x28], R158 ;  /* 0x0000289e2600a986 */ /* 0x000fe8000c101118 */
[----:B------:R-:W-:Y:S01]  /*3d2c0*/  @!P1 STG.E.U8 desc[UR24][R18.64+0x29], R159 ;  /* 0x0000299f12009986 */ /* 0x000fe2000c101118 */
[----:B------:R-:W-:Y:S02]  /*3d2d0*/  ISETP.LT.OR P1, PT, R26, 0x31, !P4 ;  /* 0x000000311a00780c */ /* 0x000fe40006721670 */
        /* <DEDUP_REMOVED lines=24> */
[----:B------:R1:W-:Y:S01]  /*3d460*/  @!P2 STG.E.U8 desc[UR24][R24.64+0x30], R162 ;  /* 0x000030a21800a986 */ /* 0x0003e2000c101118 */
[----:B------:R-:W-:Y:S01]  /*3d470*/  ISETP.LT.OR P2, PT, R26, 0x32, !P0 ;  /* 0x000000321a00780c */ /* 0x000fe20004741670 */
[----:B0-----:R-:W0:-:S12]  /*3d480*/  @!P1 LDC.64 R12, c[0x0][0x5c0] ;  /* 0x00017000ff0c9b82 */ /* 0x001e180000000a00 */
[----:B------:R-:W-:Y:S01]  /*3d490*/  @!P2 STG.E.U8 desc[UR24][R20.64+0x31], R163 ;  /* 0x000031a31400a986 */ /* 0x000fe2000c101118 */
[----:B------:R-:W-:Y:S02]  /*3d4a0*/  ISETP.LT.OR P2, PT, R26, 0x39, !P0 ;  /* 0x000000391a00780c */ /* 0x000fe40004741670 */
[----:B0-----:R-:W-:-:S04]  /*3d4b0*/  @!P1 IADD3 R38, P5, P6, R6, R12, R3 ;  /* 0x0000000c06269210 */ /* 0x001fc80007ebe003 */
[----:B------:R-:W-:Y:S02]  /*3d4c0*/  @!P1 IADD3.X R39, R29, R13, R0, P5, P6 ;  /* 0x0000000d1d279210 */ /* 0x000fe40002fec400 */
[----:B------:R-:W-:-:S13]  /*3d4d0*/  ISETP.LT.OR P1, PT, R26, 0x62, !P0 ;  /* 0x000000621a00780c */ /* 0x000fda0004721670 */
[----:B------:R-:W1:Y:S02]  /*3d4e0*/  @!P1 LDC.64 R12, c[0x0][0x5c0] ;  /* 0x00017000ff0c9b82 */ /* 0x000e640000000a00 */
[----:B-1----:R-:W-:-:S04]  /*3d4f0*/  @!P1 IADD3 R24, P5, P6, R6, R12, R3 ;  /* 0x0000000c06189210 */ /* 0x002fc80007ebe003 */
        /* <DEDUP_REMOVED lines=50> */
[----:B------:R1:W-:Y:S04]  /*3d820*/  @!P3 STG.E.U8 desc[UR24][R34.64+0x40], R170 ;  /* 0x000040aa2200b986 */ /* 0x0003e8000c101118 */
[----:B------:R-:W-:Y:S01]  /*3d830*/  @!P2 STG.E.U8 desc[UR24][R30.64+0x41], R171 ;  /* 0x000041ab1e00a986 */ /* 0x000fe2000c101118 */
[----:B------:R-:W-:-:S05]  /*3d840*/  ISETP.LT.OR P2, PT, R26, 0x49, !P0 ;  /* 0x000000491a00780c */ /* 0x000fca0004741670 */
[----:B0-----:R-:W0:Y:S02]  /*3d850*/  @!P5 LDC.64 R12, c[0x0][0x5c0] ;  /* 0x00017000ff0cdb82 */ /* 0x001e240000000a00 */
[----:B0-----:R-:W-:-:S04]  /*3d860*/  @!P5 IADD3 R48, P1, P6, R6, R12, R3 ;  /* 0x0000000c0630d210 */ /* 0x001fc80007e3e003 */
[----:B------:R-:W-:Y:S02]  /*3d870*/  @!P5 IADD3.X R49, R29, R13, R0, P1, P6 ;  /* 0x0000000d1d31d210 */ /* 0x000fe40000fec400 */
[----:B------:R-:W-:-:S13]  /*3d880*/  ISETP.LT.OR P1, PT, R26, 0x82, !P0 ;  /* 0x000000821a00780c */ /* 0x000fda0004721670 */
[----:B------:R-:W1:Y:S01]  /*3d890*/  @!P1 LDC.64 R12, c[0x0][0x5c0] ;  /* 0x00017000ff0c9b82 */ /* 0x000e620000000a00 */
[----:B------:R-:W-:-:S04]  /*3d8a0*/  @P1 LOP3.LUT R8, R8, 0x4000, RZ, 0xfc, !PT ;  /* 0x0000400008081812 */ /* 0x000fc800078efcff */
[----:B------:R-:W-:Y:S02]  /*3d8b0*/  LOP3.LUT R8, R8, 0xffff7fff, RZ, 0xc0, !PT ;  /* 0xffff7fff08087812 */ /* 0x000fe400078ec0ff */
[----:B-1----:R-:W-:-:S04]  /*3d8c0*/  @!P1 IADD3 R34, P3, P6, R6, R12, R3 ;  /* 0x0000000c06229210 */ /* 0x002fc80007e7e003 */
[----:B------:R-:W-:Y:S02]  /*3d8d0*/  @!P1 IADD3.X R35, R29, R13, R0, P3, P6 ;  /* 0x0000000d1d239210 */ /* 0x000fe40001fec400 */
[----:B------:R-:W-:-:S13]  /*3d8e0*/  ISETP.LT.OR P1, PT, R26, 0x89, !P0 ;  /* 0x000000891a00780c */ /* 0x000fda0004721670 */
[----:B------:R-:W0:Y:S01]  /*3d8f0*/  @!P1 LDC.64 R12, c[0x0][0x5c0] ;  /* 0x00017000ff0c9b82 */ /* 0x000e220000000a00 */
[----:B------:R-:W-:-:S04]  /*3d900*/  @P1 LOP3.LUT R8, R8, 0x8000, RZ, 0xfc, !PT ;  /* 0x0000800008081812 */ /* 0x000fc800078efcff */
[----:B------:R-:W-:Y:S02]  /*3d910*/  LOP3.LUT R8, R8, 0xffffffbf, RZ, 0xc0, !PT ;  /* 0xffffffbf08087812 */ /* 0x000fe400078ec0ff */
[----:B0-----:R-:W-:-:S04]  /*3d920*/  @!P1 IADD3 R58, P3, P6, R6, R12, R3 ;  /* 0x0000000c063a9210 */ /* 0x001fc80007e7e003 */
[----:B------:R-:W-:Y:S02]  /*3d930*/  @!P1 IADD3.X R59, R29, R13, R0, P3, P6 ;  /* 0x0000000d1d3b9210 */ /* 0x000fe40001fec400 */
[C---:B------:R-:W-:Y:S02]  /*3d940*/  ISETP.LT.OR P3, PT, R26.reuse, 0x49, !P4 ;  /* 0x000000491a00780c */ /* 0x040fe40006761670 */
[----:B------:R-:W-:-:S11]  /*3d950*/  ISETP.LT.OR P1, PT, R26, 0x8a, !P0 ;  /* 0x0000008a1a00780c */ /* 0x000fd60004721670 */
[----:B------:R-:W0:Y:S02]  /*3d960*/  @!P3 LDC.64 R12, c[0x0][0x5c0] ;  /* 0x00017000ff0cbb82 */ /* 0x000e240000000a00 */
[----:B------:R-:W-:-:S04]  /*3d970*/  @P1 LOP3.LUT R8, R8, 0x40, RZ, 0xfc, !PT ;  /* 0x0000004008081812 */ /* 0x000fc800078efcff */
[----:B------:R-:W-:Y:S02]  /*3d980*/  LOP3.LUT R8, R8, 0xfffeffff, RZ, 0xc0, !PT ;  /* 0xfffeffff08087812 */ /* 0x000fe400078ec0ff */
        /* <DEDUP_REMOVED lines=68> */
[----:B------:R-:W-:-:S04]  /*3ddd0*/  LOP3.LUT R8, R8, 0xfffffdff, RZ, 0xc0, !PT ;  /* 0xfffffdff08087812 */ /* 0x000fc800078ec0ff */
[----:B------:R-:W-:-:S04]  /*3dde0*/  @P2 LOP3.LUT R8, R8, 0x200, RZ, 0xfc, !PT ;  /* 0x0000020008082812 */ /* 0x000fc800078efcff */
[----:B------:R-:W-:Y:S02]  /*3ddf0*/  LOP3.LUT R8, R8, 0xffefffff, RZ, 0xc0, !PT ;  /* 0xffefffff08087812 */ /* 0x000fe400078ec0ff */
        /* <DEDUP_REMOVED lines=25> */
[----:B------:R-:W0:Y:S01]  /*3df90*/  @!P6 LDC.64 R12, c[0x0][0x5c0] ;  /* 0x00017000ff0ceb82 */ /* 0x000e220000000a00 */
[----:B------:R-:W-:Y:S01]  /*3dfa0*/  @P6 LOP3.LUT R8, R8, 0x200000, RZ, 0xfc, !PT ;  /* 0x0020000008086812 */ /* 0x000fe200078efcff */
[----:B------:R0:W-:Y:S03]  /*3dfb0*/  @!P2 STG.E.U8 desc[UR24][R46.64+0x58], R182 ;  /* 0x000058b62e00a986 */ /* 0x0001e6000c101118 */
[----:B------:R-:W-:Y:S01]  /*3dfc0*/  LOP3.LUT R8, R8, 0xffbfffff, RZ, 0xc0, !PT ;  /* 0xffbfffff08087812 */ /* 0x000fe200078ec0ff */
        /* <DEDUP_REMOVED lines=158> */
[----:B------:R-:W-:Y:S02]  /*3e9b0*/  @P1 LOP3.LUT R8, R8, 0x40000000, RZ, 0xfc, !PT ;  /* 0x4000000008081812 */ /* 0x000fe400078efcff */
[----:B0-----:R-:W-:-:S04]  /*3e9c0*/  @!P1 IADD3 R84, P2, P6, R6, R12, R3 ;  /* 0x0000000c06549210 */ /* 0x001fc80007e5e003 */
[----:B------:R-:W-:Y:S02]  /*3e9d0*/  @!P1 IADD3.X R85, R29, R13, R0, P2, P6 ;  /* 0x0000000d1d559210 */ /* 0x000fe400017ec400 */
[----:B------:R-:W-:Y:S02]  /*3e9e0*/  ISETP.LT.OR P2, PT, R26, 0x81, !P4 ;  /* 0x000000811a00780c */ /* 0x000fe40006741670 */
[C---:B------:R-:W-:Y:S02]  /*3e9f0*/  LOP3.LUT P1, RZ, R8.reuse, 0x4000, RZ, 0xc0, !PT ;  /* 0x0000400008ff7812 */ /* 0x040fe4000782c0ff */
[----:B------:R-:W-:-:S04]  /*3ea00*/  LOP3.LUT R8, R8, 0xdfffffff, RZ, 0xc0, !PT ;  /* 0xdfffffff08087812 */ /* 0x000fc800078ec0ff */
[----:B------:R-:W-:-:S04]  /*3ea10*/  @P3 LOP3.LUT R8, R8, 0x20000000, RZ, 0xfc, !PT ;  /* 0x2000000008083812 */ /* 0x000fc800078efcff */
[----:B------:R-:W-:Y:S01]  /*3ea20*/  LOP3.LUT R8, R8, 0xfffffffd, RZ, 0xc0, !PT ;  /* 0xfffffffd08087812 */ /* 0x000fe200078ec0ff */
        /* <DEDUP_REMOVED lines=11> */
[----:B------:R-:W-:-:S04]  /*3eae0*/  ISETP.GE.AND P2, PT, R27, 0x81, PT ;  /* 0x000000811b00780c */ /* 0x000fc80003f46270 */
[----:B------:R0:W-:Y:S01]  /*3eaf0*/  @!P0 STG.E.U8 desc[UR24][R12.64+0x81], R201 ;  /* 0x000081c90c008986 */ /* 0x0001e2000c101118 */
[----:B------:R-:W-:-:S03]  /*3eb00*/  ISETP.LT.OR P0, PT, R26, 0x1, !P2 ;  /* 0x000000011a00780c */ /* 0x000fc60005701670 */
[----:B------:R1:W-:Y:S04]  /*3eb10*/  @!P5 STG.E.U8 desc[UR24][R48.64+0x80], R202 ;  /* 0x000080ca3000d986 */ /* 0x0003e8000c101118 */
[----:B------:R-:W-:Y:S06]  /*3eb20*/  @!P1 STG.E.U8 desc[UR24][R34.64+0x81], R203 ;  /* 0x000081cb22009986 */ /* 0x000fec000c101118 */
[----:B0-----:R-:W0:Y:S01]  /*3eb30*/  @!P0 LDC.64 R12, c[0x0][0x5c0] ;  /* 0x00017000ff0c8b82 */ /* 0x001e220000000a00 */
[----:B------:R-:W-:-:S02]  /*3eb40*/  @P0 LOP3.LUT R7, R7, 0x1000000, RZ, 0xfc, !PT ;  /* 0x0100000007070812 */ /* 0x000fc400078efcff */
[----:B0-----:R-:W-:-:S04]  /*3eb50*/  @!P0 IADD3 R22, P3, P6, R6, R12, R4 ;  /* 0x0000000c06168210 */ /* 0x001fc80007e7e004 */
[----:B------:R-:W-:Y:S02]  /*3eb60*/  @!P0 IADD3.X R23, R29, R13, R2, P3, P6 ;  /* 0x0000000d1d178210 */ /* 0x000fe40001fec402 */
[C---:B------:R-:W-:Y:S02]  /*3eb70*/  ISETP.LT.OR P3, PT, R26.reuse, 0x2, !P2 ;  /* 0x000000021a00780c */ /* 0x040fe40005761670 */
[----:B------:R-:W-:-:S11]  /*3eb80*/  ISETP.LT.OR P0, PT, R26, 0x9, !P2 ;  /* 0x000000091a00780c */ /* 0x000fd60005701670 */
[----:B------:R-:W1:Y:S01]  /*3eb90*/  @!P3 LDC.64 R12, c[0x0][0x5c0] ;  /* 0x00017000ff0cbb82 */ /* 0x000e620000000a00 */
[----:B------:R-:W-:Y:S02]  /*3eba0*/  @P3 LOP3.LUT R8, R8, 0x2, RZ, 0xfc, !PT ;  /* 0x0000000208083812 */ /* 0x000fe400078efcff */
[----:B-1----:R-:W-:-:S04]  /*3ebb0*/  @!P3 IADD3 R48, P5, P6, R6, R12, R4 ;  /* 0x0000000c0630b210 */ /* 0x002fc80007ebe004 */
[----:B------:R-:W-:Y:S02]  /*3ebc0*/  @!P3 IADD3.X R49, R29, R13, R2, P5, P6 ;  /* 0x0000000d1d31b210 */ /* 0x000fe40002fec402 */
[----:B------:R-:W0:Y:S01]  /*3ebd0*/  @!P0 LDC.64 R12, c[0x0][0x5c0] ;  /* 0x00017000ff0c8b82 */ /* 0x000e220000000a00 */
[C---:B------:R-:W-:Y:S02]  /*3ebe0*/  LOP3.LUT P3, RZ, R8.reuse, 0x8000, RZ, 0xc0, !PT ;  /* 0x0000800008ff7812 */ /* 0x040fe4000786c0ff */
[----:B------:R-:W-:-:S04]  /*3ebf0*/  LOP3.LUT R8, R8, 0x7fffffff, RZ, 0xc0, !PT ;  /* 0x7fffffff08087812 */ /* 0x000fc800078ec0ff */
[----:B------:R-:W-:-:S04]  /*3ec00*/  @P0 LOP3.LUT R8, R8, 0x80000000, RZ, 0xfc, !PT ;  /* 0x8000000008080812 */ /* 0x000fc800078efcff */
[C---:B------:R-:W-:Y:S02]  /*3ec10*/  LOP3.LUT P1, RZ, R8.reuse, 0x40, RZ, 0xc0, !PT ;  /* 0x0000004008ff7812 */ /* 0x040fe4000782c0ff */
        /* <DEDUP_REMOVED lines=22> */
[----:B------:R1:W-:Y:S04]  /*3ed80*/  @!P3 STG.E.U8 desc[UR24][R58.64+0x88], R206 ;  /* 0x000088ce3a00b986 */ /* 0x0003e8000c101118 */
[----:B------:R-:W-:Y:S01]  /*3ed90*/  @!P1 STG.E.U8 desc[UR24][R30.64+0x89], R207 ;  /* 0x000089cf1e009986 */ /* 0x000fe2000c101118 */
[----:B0-----:R-:W0:Y:S02]  /*3eda0*/  @!P0 LDC.64 R12, c[0x0][0x5c0] ;  /* 0x00017000ff0c8b82 */ /* 0x001e240000000a00 */
[----:B0-----:R-:W-:-:S04]  /*3edb0*/  @!P0 IADD3 R88, P5, P6, R6, R12, R4 ;  /* 0x0000000c06588210 */ /* 0x001fc80007ebe004 */
[----:B------:R-:W-:Y:S02]  /*3edc0*/  @!P0 IADD3.X R89, R29, R13, R2, P5, P6 ;  /* 0x0000000d1d598210 */ /* 0x000fe40002fec402 */
[----:B------:R-:W-:-:S13]  /*3edd0*/  ISETP.LT.OR P0, PT, R26, 0x12, !P2 ;  /* 0x000000121a00780c */ /* 0x000fda0005701670 */
[----:B------:R-:W1:Y:S01]  /*3ede0*/  @!P0 LDC.64 R12, c[0x0][0x5c0] ;  /* 0x00017000ff0c8b82 */ /* 0x000e620000000a00 */
[----:B------:R-:W-:-:S04]  /*3edf0*/  @P0 LOP3.LUT R8, R8, 0x8000, RZ, 0xfc, !PT ;  /* 0x0000800008080812 */ /* 0x000fc800078efcff */
[C---:B------:R-:W-:Y:S02]  /*3ee00*/  LOP3.LUT P3, RZ, R8.reuse, 0x10000, RZ, 0xc0, !PT ;  /* 0x0001000008ff7812 */ /* 0x040fe4000786c0ff */
[C---:B------:R-:W-:Y:S02]  /*3ee10*/  LOP3.LUT P1, RZ, R8.reuse, 0x80, RZ, 0xc0, !PT ;  /* 0x0000008008ff7812 */ /* 0x040fe4000782c0ff */
        /* <DEDUP_REMOVED lines=144> */
[----:B------:R-:W-:Y:S01]  /*3f720*/  ISETP.LT.OR P1, PT, R26, 0x5a, !P2 ;  /* 0x0000005a1a00780c */ /* 0x000fe20005721670 */
[----:B0-----:R-:W0:Y:S02]  /*3f730*/  @!P0 LDC.64 R12, c[0x0][0x5c0] ;  /* 0x00017000ff0c8b82 */ /* 0x001e240000000a00 */
[----:B0-----:R-:W-:-:S04]  /*3f740*/  @!P0 IADD3 R108, P5, P6, R6, R12, R4 ;  /* 0x0000000c066c8210 */ /* 0x001fc80007ebe004 */
[----:B------:R-:W-:Y:S02]  /*3f750*/  @!P0 IADD3.X R109, R29, R13, R2, P5, P6 ;  /* 0x0000000d1d6d8210 */ /* 0x000fe40002fec402 */
[----:B------:R-:W-:-:S13]  /*3f760*/  ISETP.LT.OR P0, PT, R26, 0x52, !P2 ;  /* 0x000000521a00780c */ /* 0x000fda0005701670 */
[----:B------:R-:W1:Y:S01]  /*3f770*/  @!P0 LDC.64 R12, c[0x0][0x5c0] ;  /* 0x00017000ff0c8b82 */ /* 0x000e620000000a00 */
[----:B------:R-:W-:-:S04]  /*3f780*/  @P0 LOP3.LUT R8, R8, 0x80000, RZ, 0xfc, !PT ;  /* 0x0008000008080812 */ /* 0x000fc800078efcff */
[----:B------:R-:W-:Y:S02]  /*3f790*/  LOP3.LUT P3, RZ, R8, 0x100000, RZ, 0xc0, !PT ;  /* 0x0010000008ff7812 */ /* 0x000fe4000786c0ff */
        /* <DEDUP_REMOVED lines=29> */
[----:B------:R-:W-:-:S03]  /*3f970*/  ISETP.LT.OR P3, PT, R26, 0x62, !P2 ;  /* 0x000000621a00780c */ /* 0x000fc60005761670 */
[----:B------:R-:W-:Y:S01]  /*3f980*/  @!P0 STG.E.U8 desc[UR24][R46.64+0xb1], R227 ;  /* 0x0000b1e32e008986 */ /* 0x000fe2000c101118 */
[----:B------:R-:W-:Y:S01]  /*3f990*/  ISETP.LT.OR P0, PT, R26, 0x6a, !P2 ;  /* 0x0000006a1a00780c */ /* 0x000fe20005701670 */
[----:B0-----:R-:W0:Y:S08]  /*3f9a0*/  @!P1 LDC.64 R12, c[0x0][0x5c0] ;  /* 0x00017000ff0c9b82 */ /* 0x001e300000000a00 */
[----:B------:R-:W-:-:S04]  /*3f9b0*/  @P3 LOP3.LUT R8, R8, 0x100000, RZ, 0xfc, !PT ;  /* 0x0010000008083812 */ /* 0x000fc800078efcff */
[----:B------:R-:W-:-:S04]  /*3f9c0*/  LOP3.LUT R8, R8, 0xffdfffff, RZ, 0xc0, !PT ;  /* 0xffdfffff08087812 */ /* 0x000fc800078ec0ff */
[----:B------:R-:W-:-:S04]  /*3f9d0*/  @P0 LOP3.LUT R8, R8, 0x200000, RZ, 0xfc, !PT ;  /* 0x0020000008080812 */ /* 0x000fc800078efcff */
[----:B------:R-:W-:Y:S02]  /*3f9e0*/  LOP3.LUT R8, R8, 0xfffffffe, RZ, 0xc0, !PT ;  /* 0xfffffffe08087812 */ /* 0x000fe400078ec0ff */
[----:B0-----:R-:W-:-:S04]  /*3f9f0*/  @!P1 IADD3 R116, P5, P6, R6, R12, R4 ;  /* 0x0000000c06749210 */ /* 0x001fc80007ebe004 */
[----:B------:R-:W-:Y:S02]  /*3fa00*/  @!P1 IADD3.X R117, R29, R13, R2, P5, P6 ;  /* 0x0000000d1d759210 */ /* 0x000fe40002fec402 */
[----:B------:R-:W1:Y:S01]  /*3fa10*/  @!P3 LDC.64 R12, c[0x0][0x5c0] ;  /* 0x00017000ff0cbb82 */ /* 0x000e620000000a00 */
        /* <DEDUP_REMOVED lines=11> */
[----:B------:R-:W-:-:S09]  /*3fad0*/  LOP3.LUT R7, R7, 0xfffffdff, RZ, 0xc0, !PT ;  /* 0xfffffdff07077812 */ /* 0x000fd200078ec0ff */
        /* <DEDUP_REMOVED lines=34> */
[C---:B------:R-:W-:Y:S02]  /*3fd00*/  LOP3.LUT P0, RZ, R8.reuse, 0x400, RZ, 0xc0, !PT ;  /* 0x0000040008ff7812 */ /* 0x040fe4000780c0ff */
[----:B------:R-:W-:Y:S02]  /*3fd10*/  LOP3.LUT R8, R8, 0xffbfffff, RZ, 0xc0, !PT ;  /* 0xffbfffff08087812 */ /* 0x000fe400078ec0ff */
        /* <DEDUP_REMOVED lines=26> */
[----:B------:R-:W-:Y:S02]  /*3fec0*/  F2FP.SATFINITE.E4M3.F32.PACK_AB_MERGE_C R11, RZ, R11, RZ ;  /* 0x0000000bff0b723e */ /* 0x000fe400048070ff */
        /* <DEDUP_REMOVED lines=12> */
[----:B------:R-:W-:Y:S02]  /*3ff90*/  @P1 LOP3.LUT R8, R8, 0x400, RZ, 0xfc, !PT ;  /* 0x0000040008081812 */ /* 0x000fe400078efcff */
        /* <DEDUP_REMOVED lines=12> */
[----:B------:R0:W-:Y:S04]  /*40060*/  @!P3 STG.E.U8 desc[UR24][R12.64+0xc9], R237 ;  /* 0x0000c9ed0c00b986 */ /* 0x0001e8000c101118 */
[----:B------:R3:W-:Y:S01]  /*40070*/  @!P6 STG.E.U8 desc[UR24][R70.64+0xc8], R11 ;  /* 0x0000c80b4600e986 */ /* 0x0007e2000c101118 */
[----:B0-----:R-:W0:Y:S01]  /*40080*/  @!P1 LDC.64 R12, c[0x0][0x5c0] ;  /* 0x00017000ff0c9b82 */ /* 0x001e220000000a00 */
[----:B---3--:R-:W-:Y:S02]  /*40090*/  FMUL R11, R110, UR17 ;  /* 0x000000116e0b7c20 */ /* 0x008fe40008400000 */
[----:B------:R-:W3:Y:S01]  /*400a0*/  LDL.LU R110, [R1+0x410] ;  /* 0x00041000016e7983 */ /* 0x000ee20000300800 */
[----:B0-----:R-:W-:-:S04]  /*400b0*/  @!P1 IADD3 R150, P3, P5, R6, R12, R4 ;  /* 0x0000000c06969210 */ /* 0x001fc80007d7e004 */
[----:B------:R-:W-:Y:S02]  /*400c0*/  @!P1 IADD3.X R151, R29, R13, R2, P3, P5 ;  /* 0x0000000d1d979210 */ /* 0x000fe40001fea402 */
[----:B------:R-:W-:-:S13]  /*400d0*/  ISETP.LT.OR P1, PT, R26, 0x92, !P2 ;  /* 0x000000921a00780c */ /* 0x000fda0005721670 */
[----:B------:R-:W0:Y:S01]  /*400e0*/  @!P1 LDC.64 R12, c[0x0][0x5c0] ;  /* 0x00017000ff0c9b82 */ /* 0x000e220000000a00 */
[----:B------:R-:W-:Y:S02]  /*400f0*/  LOP3.LUT R8, R8, 0xff7fffff, RZ, 0xc0, !PT ;  /* 0xff7fffff08087812 */ /* 0x000fe400078ec0ff */
[----:B------:R-:W-:Y:S02]  /*40100*/  F2FP.SATFINITE.E4M3.F32.PACK_AB_MERGE_C R11, RZ, R11, RZ ;  /* 0x0000000bff0b723e */ /* 0x000fe400048070ff */
[----:B------:R-:W-:-:S03]  /*40110*/  @P1 LOP3.LUT R8, R8, 0x800000, RZ, 0xfc, !PT ;  /* 0x0080000008081812 */ /* 0x000fc600078efcff */
[----:B------:R4:W-:Y:S01]  /*40120*/  @!P0 STG.E.U8 desc[UR24][R24.64+0xc9], R11 ;  /* 0x0000c90b18008986 */ /* 0x0009e2000c101118 */
[----:B0-----:R-:W-:-:S04]  /*40130*/  @!P1 IADD3 R152, P3, P5, R6, R12, R4 ;  /* 0x0000000c06989210 */ /* 0x001fc80007d7e004 */
[----:B------:R-:W-:Y:S02]  /*40140*/  @!P1 IADD3.X R153, R29, R13, R2, P3, P5 ;  /* 0x0000000d1d999210 */ /* 0x000fe40001fea402 */
[----:B------:R-:W-:Y:S01]  /*40150*/  ISETP.LT.OR P1, PT, R26, 0x99, !P2 ;  /* 0x000000991a00780c */ /* 0x000fe20005721670 */
[----:B----4-:R-:W-:Y:S02]  /*40160*/  FMUL R11, R106, UR17 ;  /* 0x000000116a0b7c20 */ /* 0x010fe40008400000 */
[----:B------:R-:W4:Y:S10]  /*40170*/  LDL.LU R106, [R1+0x414] ;  /* 0x00041400016a7983 */ /* 0x000f340000300800 */
[----:B------:R-:W0:Y:S02]  /*40180*/  @!P1 LDC.64 R12, c[0x0][0x5c0] ;  /* 0x00017000ff0c9b82 */ /* 0x000e240000000a00 */
[----:B0-----:R-:W-:-:S04]  /*40190*/  @!P1 IADD3 R160, P3, P5, R6, R12, R4 ;  /* 0x0000000c06a09210 */ /* 0x001fc80007d7e004 */
[----:B------:R-:W-:Y:S02]  /*401a0*/  @!P1 IADD3.X R161, R29, R13, R2, P3, P5 ;  /* 0x0000000d1da19210 */ /* 0x000fe40001fea402 */
[----:B------:R-:W-:-:S13]  /*401b0*/  ISETP.LT.OR P3, PT, R26, 0xd1, !P4 ;  /* 0x000000d11a00780c */ /* 0x000fda0006761670 */
[----:B------:R-:W0:Y:S01]  /*401c0*/  @!P3 LDC.64 R12, c[0x0][0x5c0] ;  /* 0x00017000ff0cbb82 */ /* 0x000e220000000a00 */
[----:B------:R-:W-:Y:S02]  /*401d0*/  F2FP.SATFINITE.E4M3.F32.PACK_AB_MERGE_C R11, RZ, R11, RZ ;  /* 0x0000000bff0b723e */ /* 0x000fe400048070ff */
[----:B0-----:R-:W-:-:S05]  /*401e0*/  @!P3 IADD3 R12, P5, R6, R12, RZ ;  /* 0x0000000c060cb210 */ /* 0x001fca0007fbe0ff */
[----:B------:R-:W-:-:S05]  /*401f0*/  @!P3 IMAD.X R13, R29, 0x1, R13, P5 ;  /* 0x000000011d0db824 */ /* 0x000fca00028e060d */
[----:B------:R2:W-:Y:S02]  /*40200*/  @!P3 STG.E.U8 desc[UR24][R12.64+0xd0], R11 ;  /* 0x0000d00b0c00b986 */ /* 0x0005e4000c101118 */
[----:B--2---:R-:W-:Y:S02]  /*40210*/  FMUL R11, R107, UR17 ;  /* 0x000000116b0b7c20 */ /* 0x004fe40008400000 */
[----:B------:R-:W2:Y:S01]  /*40220*/  LDL.LU R107, [R1+0x418] ;  /* 0x00041800016b7983 */ /* 0x000ea20000300800 */
[----:B------:R-:W-:-:S04]  /*40230*/  LOP3.LUT R9, R9, 0xfffdffff, RZ, 0xc0, !PT ;  /* 0xfffdffff09097812 */ /* 0x000fc800078ec0ff */
[----:B------:R-:W-:Y:S02]  /*40240*/  @P1 LOP3.LUT R9, R9, 0x20000, RZ, 0xfc, !PT ;  /* 0x0002000009091812 */ /* 0x000fe400078efcff */
[----:B------:R-:W-:-:S13]  /*40250*/  ISETP.LT.OR P1, PT, R26, 0x9a, !P2 ;  /* 0x0000009a1a00780c */ /* 0x000fda0005721670 */
        /* <DEDUP_REMOVED lines=9> */
[----:B---3--:R-:W-:Y:S02]  /*402f0*/  FMUL R11, R110, UR17 ;  /* 0x000000116e0b7c20 */ /* 0x008fe40008400000 */
[----:B------:R-:W3:Y:S01]  /*40300*/  LDL.LU R110, [R1+0x41c] ;  /* 0x00041c00016e7983 */ /* 0x000ee20000300800 */
[----:B------:R-:W-:Y:S02]  /*40310*/  LOP3.LUT P6, RZ, R8, 0x1000000, RZ, 0xc0, !PT ;  /* 0x0100000008ff7812 */ /* 0x000fe400078cc0ff */
[----:B------:R-:W-:-:S11]  /*40320*/  F2FP.SATFINITE.E4M3.F32.PACK_AB_MERGE_C R11, RZ, R11, RZ ;  /* 0x0000000bff0b723e */ /* 0x000fd600048070ff */
[----:B------:R4:W-:Y:S01]  /*40330*/  @!P6 STG.E.U8 desc[UR24][R72.64+0xd0], R11 ;  /* 0x0000d00b4800e986 */ /* 0x0009e2000c101118 */
[----:B------:R-:W-:-:S04]  /*40340*/  LOP3.LUT R9, R9, 0xfffbffff, RZ, 0xc0, !PT ;  /* 0xfffbffff09097812 */ /* 0x000fc800078ec0ff */
[----:B------:R-:W-:Y:S02]  /*40350*/  @P1 LOP3.LUT R9, R9, 0x40000, RZ, 0xfc, !PT ;  /* 0x0004000009091812 */ /* 0x000fe400078efcff */
[----:B------:R-:W-:-:S13]  /*40360*/  ISETP.LT.OR P1, PT, R26, 0xa1, !P2 ;  /* 0x000000a11a00780c */ /* 0x000fda0005721670 */
[----:B------:R-:W0:Y:S01]  /*40370*/  @!P1 LDC.64 R12, c[0x0][0x5c0] ;  /* 0x00017000ff0c9b82 */ /* 0x000e220000000a00 */
[----:B----4-:R-:W-:Y:S02]  /*40380*/  FMUL R11, R106, UR17 ;  /* 0x000000116a0b7c20 */ /* 0x010fe40008400000 */
[----:B------:R-:W4:Y:S01]  /*40390*/  LDL.LU R106, [R1+0x420] ;  /* 0x00042000016a7983 */ /* 0x000f220000300800 */
[----:B------:R-:W-:Y:S02]  /*403a0*/  LOP3.LUT P0, RZ, R8, 0x800, RZ, 0xc0, !PT ;  /* 0x0000080008ff7812 */ /* 0x000fe4000780c0ff */
[----:B------:R-:W-:Y:S02]  /*403b0*/  LOP3.LUT R9, R9, 0xfff7ffff, RZ, 0xc0, !PT ;  /* 0xfff7ffff09097812 */ /* 0x000fe400078ec0ff */
[----:B0-----:R-:W-:Y:S02]  /*403c0*/  @!P1 IADD3 R164, P3, P5, R6, R12, R4 ;  /* 0x0000000c06a49210 */ /* 0x001fe40007d7e004 */
[----:B------:R-:W-:-:S02]  /*403d0*/  @P1 LOP3.LUT R9, R9, 0x80000, RZ, 0xfc, !PT ;  /* 0x0008000009091812 */ /* 0x000fc400078efcff */
[----:B------:R-:W-:Y:S02]  /*403e0*/  @!P1 IADD3.X R165, R29, R13, R2, P3, P5 ;  /* 0x0000000d1da59210 */ /* 0x000fe40001fea402 */
[----:B------:R-:W-:Y:S02]  /*403f0*/  F2FP.SATFINITE.E4M3.F32.PACK_AB_MERGE_C R11, RZ, R11, RZ ;  /* 0x0000000bff0b723e */ /* 0x000fe400048070ff */
[----:B------:R-:W-:-:S03]  /*40400*/  ISETP.LT.OR P1, PT, R26, 0xa2, !P2 ;  /* 0x000000a21a00780c */ /* 0x000fc60005721670 */
[----:B------:R2:W-:Y:S10]  /*40410*/  @!P0 STG.E.U8 desc[UR24][R50.64+0xd1], R11 ;  /* 0x0000d10b32008986 */ /* 0x0005f4000c101118 */
[----:B------:R-:W0:Y:S01]  /*40420*/  @!P1 LDC.64 R12, c[0x0][0x5c0] ;  /* 0x00017000ff0c9b82 */ /* 0x000e220000000a00 */
[----:B------:R-:W-:-:S04]  /*40430*/  LOP3.LUT R8, R8, 0xfeffffff, RZ, 0xc0, !PT ;  /* 0xfeffffff08087812 */ /* 0x000fc800078ec0ff */
[----:B------:R-:W-:Y:S02]  /*40440*/  @P1 LOP3.LUT R8, R8, 0x1000000, RZ, 0xfc, !PT ;  /* 0x0100000008081812 */ /* 0x000fe400078efcff */
[----:B0-----:R-:W-:-:S04]  /*40450*/  @!P1 IADD3 R166, P3, P5, R6, R12, R4 ;  /* 0x0000000c06a69210 */ /* 0x001fc80007d7e004 */
[----:B------:R-:W-:Y:S02]  /*40460*/  @!P1 IADD3.X R167, R29, R13, R2, P3, P5 ;  /* 0x0000000d1da79210 */ /* 0x000fe40001fea402 */
[----:B------:R-:W-:-:S13]  /*40470*/  ISETP.LT.OR P1, PT, R26, 0xa9, !P2 ;  /* 0x000000a91a00780c */ /* 0x000fda0005721670 */
[----:B------:R-:W0:Y:S01]  /*40480*/  @!P1 LDC.64 R12, c[0x0][0x5c0] ;  /* 0x00017000ff0c9b82 */ /* 0x000e220000000a00 */
[----:B--2---:R-:W-:Y:S02]  /*40490*/  FMUL R11, R107, UR17 ;  /* 0x000000116b0b7c20 */ /* 0x004fe40008400000 */
[----:B------:R-:W2:Y:S01]  /*404a0*/  LDL.LU R107, [R1+0x424] ;  /* 0x00042400016b7983 */ /* 0x000ea20000300800 */
[----:B0-----:R-:W-:-:S04]  /*404b0*/  @!P1 IADD3 R202, P3, P5, R6, R12, R4 ;  /* 0x0000000c06ca9210 */ /* 0x001fc80007d7e004 */
[----:B------:R-:W-:Y:S02]  /*404c0*/  @!P1 IADD3.X R203, R29, R13, R2, P3, P5 ;  /* 0x0000000d1dcb9210 */ /* 0x000fe40001fea402 */
[----:B------:R-:W-:-:S13]  /*404d0*/  ISETP.LT.OR P3, PT, R26, 0xd9, !P4 ;  /* 0x000000d91a00780c */ /* 0x000fda0006761670 */
[----:B------:R-:W0:Y:S01]  /*404e0*/  @!P3 LDC.64 R12, c[0x0][0x5c0] ;  /* 0x00017000ff0cbb82 */ /* 0x000e220000000a00 */
[----:B------:R-:W-:Y:S02]  /*404f0*/  LOP3.LUT R9, R9, 0xffdfffff, RZ, 0xc0, !PT ;  /* 0xffdfffff09097812 */ /* 0x000fe400078ec0ff */
[----:B------:R-:W-:Y:S02]  /*40500*/  F2FP.SATFINITE.E4M3.F32.PACK_AB_MERGE_C R11, RZ, R11, RZ ;  /* 0x0000000bff0b723e */ /* 0x000fe400048070ff */
[----:B------:R-:W-:Y:S02]  /*40510*/  @P1 LOP3.LUT R9, R9, 0x200000, RZ, 0xfc, !PT ;  /* 0x0020000009091812 */ /* 0x000fe400078efcff */
[----:B------:R-:W-:Y:S02]  /*40520*/  ISETP.LT.OR P1, PT, R26, 0xaa, !P2 ;  /* 0x000000aa1a00780c */ /* 0x000fe40005721670 */
[----:B0-----:R-:W-:-:S05]  /*40530*/  @!P3 IADD3 R12, P5, R6, R12, RZ ;  /* 0x0000000c060cb210 */ /* 0x001fca0007fbe0ff */
[----:B------:R-:W-:-:S05]  /*40540*/  @!P3 IMAD.X R13, R29, 0x1, R13, P5 ;  /* 0x000000011d0db824 */ /* 0x000fca00028e060d */
[----:B------:R0:W-:Y:S02]  /*40550*/  @!P3 STG.E.U8 desc[UR24][R12.64+0xd8], R11 ;  /* 0x0000d80b0c00b986 */ /* 0x0001e4000c101118 */
[----:B0-----:R-:W0:Y:S02]  /*40560*/  @!P1 LDC.64 R12, c[0x0][0x5c0] ;  /* 0x00017000ff0c9b82 */ /* 0x001e240000000a00 */
[----:B0-----:R-:W-:Y:S01]  /*40570*/  @!P1 IADD3 R188, P3, P5, R6, R12, R4 ;  /* 0x0000000c06bc9210 */ /* 0x001fe20007d7e004 */
[----:B---3--:R-:W-:Y:S02]  /*40580*/  FMUL R11, R110, UR17 ;  /* 0x000000116e0b7c20 */ /* 0x008fe40008400000 */
[----:B------:R-:W3:Y:S01]  /*40590*/  LDL.LU R110, [R1+0x428] ;  /* 0x00042800016e7983 */ /* 0x000ee20000300800 */
[----:B------:R-:W-:Y:S02]  /*405a0*/  @!P1 IADD3.X R189, R29, R13, R2, P3, P5 ;  /* 0x0000000d1dbd9210 */ /* 0x000fe40001fea402 */
[----:B------:R-:W-:-:S13]  /*405b0*/  ISETP.LT.OR P3, PT, R26, 0xda, !P4 ;  /* 0x000000da1a00780c */ /* 0x000fda0006761670 */
[----:B------:R-:W0:Y:S01]  /*405c0*/  @!P3 LDC.64 R12, c[0x0][0x5c0] ;  /* 0x00017000ff0cbb82 */ /* 0x000e220000000a00 */
[----:B------:R-:W-:Y:S02]  /*405d0*/  F2FP.SATFINITE.E4M3.F32.PACK_AB_MERGE_C R11, RZ, R11, RZ ;  /* 0x0000000bff0b723e */ /* 0x000fe400048070ff */
[----:B0-----:R-:W-:-:S05]  /*405e0*/  @!P3 IADD3 R12, P5, R6, R12, RZ ;  /* 0x0000000c060cb210 */ /* 0x001fca0007fbe0ff */
[----:B------:R-:W-:-:S05]  /*405f0*/  @!P3 IMAD.X R13, R29, 0x1, R13, P5 ;  /* 0x000000011d0db824 */ /* 0x000fca00028e060d */
[----:B------:R4:W-:Y:S02]  /*40600*/  @!P3 STG.E.U8 desc[UR24][R12.64+0xd9], R11 ;  /* 0x0000d90b0c00b986 */ /* 0x0009e4000c101118 */
[----:B----4-:R-:W-:Y:S02]  /*40610*/  FMUL R11, R106, UR17 ;  /* 0x000000116a0b7c20 */ /* 0x010fe40008400000 */
[----:B------:R-:W4:Y:S01]  /*40620*/  LDL.LU R106, [R1+0x42c] ;  /* 0x00042c00016a7983 */ /* 0x000f220000300800 */
[----:B------:R-:W-:Y:S02]  /*40630*/  LOP3.LUT P6, RZ, R8, 0x2000000, RZ, 0xc0, !PT ;  /* 0x0200000008ff7812 */ /* 0x000fe400078cc0ff */
[----:B------:R-:W-:-:S11]  /*40640*/  F2FP.SATFINITE.E4M3.F32.PACK_AB_MERGE_C R11, RZ, R11, RZ ;  /* 0x0000000bff0b723e */ /* 0x000fd600048070ff */
[----:B------:R2:W-:Y:S01]  /*40650*/  @!P6 STG.E.U8 desc[UR24][R74.64+0xd8], R11 ;  /* 0x0000d80b4a00e986 */ /* 0x0005e2000c101118 */
[----:B------:R-:W-:-:S04]  /*40660*/  LOP3.LUT R9, R9, 0xffefffff, RZ, 0xc0, !PT ;  /* 0xffefffff09097812 */ /* 0x000fc800078ec0ff */
[----:B------:R-:W-:Y:S02]  /*40670*/  @P1 LOP3.LUT R9, R9, 0x100000, RZ, 0xfc, !PT ;  /* 0x0010000009091812 */ /* 0x000fe400078efcff */
[----:B------:R-:W-:-:S13]  /*40680*/  ISETP.LT.OR P1, PT, R26, 0xb1, !P2 ;  /* 0x000000b11a00780c */ /* 0x000fda0005721670 */
[----:B------:R-:W0:Y:S01]  /*40690*/  @!P1 LDC.64 R12, c[0x0][0x5c0] ;  /* 0x00017000ff0c9b82 */ /* 0x000e220000000a00 */
[----:B--2---:R-:W-:Y:S02]  /*406a0*/  FMUL R11, R107, UR17 ;  /* 0x000000116b0b7c20 */ /* 0x004fe40008400000 */
[----:B------:R-:W2:Y:S01]  /*406b0*/  LDL.LU R107, [R1+0x430] ;  /* 0x00043000016b7983 */ /* 0x000ea20000300800 */
[----:B------:R-:W-:Y:S02]  /*406c0*/  LOP3.LUT R9, R9, 0xffbfffff, RZ, 0xc0, !PT ;  /* 0xffbfffff09097812 */ /* 0x000fe400078ec0ff */
[----:B0-----:R-:W-:Y:S02]  /*406d0*/  @!P1 IADD3 R192, P3, P5, R6, R12, R4 ;  /* 0x0000000c06c09210 */ /* 0x001fe40007d7e004 */
[----:B------:R-:W-:Y:S02]  /*406e0*/  @P1 LOP3.LUT R9, R9, 0x400000, RZ, 0xfc, !PT ;  /* 0x0040000009091812 */ /* 0x000fe400078efcff */
[----:B------:R-:W-:-:S02]  /*406f0*/  @!P1 IADD3.X R193, R29, R13, R2, P3, P5 ;  /* 0x0000000d1dc19210 */ /* 0x000fc40001fea402 */
[----:B------:R-:W-:-:S13]  /*40700*/  ISETP.LT.OR P1, PT, R26, 0xb2, !P2 ;  /* 0x000000b21a00780c */ /* 0x000fda0005721670 */
[----:B------:R-:W0:Y:S01]  /*40710*/  @!P1 LDC.64 R12, c[0x0][0x5c0] ;  /* 0x00017000ff0c9b82 */ /* 0x000e220000000a00 */
[C---:B------:R-:W-:Y:S02]  /*40720*/  LOP3.LUT P0, RZ, R8.reuse, 0x10, RZ, 0xc0, !PT ;  /* 0x0000001008ff7812 */ /* 0x040fe4000780c0ff */
[----:B------:R-:W-:Y:S02]  /*40730*/  LOP3.LUT R8, R8, 0xfdffffff, RZ, 0xc0, !PT ;  /* 0xfdffffff08087812 */ /* 0x000fe400078ec0ff */
[----:B------:R-:W-:Y:S02]  /*40740*/  F2FP.SATFINITE.E4M3.F32.PACK_AB_MERGE_C R11, RZ, R11, RZ ;  /* 0x0000000bff0b723e */ /* 0x000fe400048070ff */
[----:B------:R-:W-:-:S07]  /*40750*/  @P1 LOP3.LUT R8, R8, 0x2000000, RZ, 0xfc, !PT ;  /* 0x0200000008081812 */ /* 0x000fce00078efcff */
[----:B------:R3:W-:Y:S01]  /*40760*/  @!P0 STG.E.U8 desc[UR24][R20.64+0xd9], R11 ;  /* 0x0000d90b14008986 */ /* 0x0007e2000c101118 */
[----:B0-----:R-:W-:-:S04]  /*40770*/  @!P1 IADD3 R184, P3, P5, R6, R12, R4 ;  /* 0x0000000c06b89210 */ /* 0x001fc80007d7e004 */
[----:B------:R-:W-:Y:S02]  /*40780*/  @!P1 IADD3.X R185, R29, R13, R2, P3, P5 ;  /* 0x0000000d1db99210 */ /* 0x000fe40001fea402 */
[----:B------:R-:W-:-:S13]  /*40790*/  ISETP.LT.OR P1, PT, R26, 0xb9, !P2 ;  /* 0x000000b91a00780c */ /* 0x000fda0005721670 */
[----:B------:R-:W0:Y:S02]  /*407a0*/  @!P1 LDC.64 R12, c[0x0][0x5c0] ;  /* 0x00017000ff0c9b82 */ /* 0x000e240000000a00 */
[----:B0-----:R-:W-:Y:S01]  /*407b0*/  @!P1 IADD3 R200, P3, P5, R6, R12, R4 ;  /* 0x0000000c06c89210 */ /* 0x001fe20007d7e004 */
[----:B---3--:R-:W-:Y:S02]  /*407c0*/  FMUL R11, R110, UR17 ;  /* 0x000000116e0b7c20 */ /* 0x008fe40008400000 */
[----:B------:R-:W3:Y:S01]  /*407d0*/  LDL.LU R110, [R1+0x434] ;  /* 0x00043400016e7983 */ /* 0x000ee20000300800 */
        /* <DEDUP_REMOVED lines=10> */
[----:B0-----:R-:W0:Y:S01]  /*40880*/  @!P1 LDC.64 R12, c[0x0][0x5c0] ;  /* 0x00017000ff0c9b82 */ /* 0x001e220000000a00 */
[----:B----4-:R-:W-:Y:S02]  /*40890*/  FMUL R11, R106, UR17 ;  /* 0x000000116a0b7c20 */ /* 0x010fe40008400000 */
[----:B------:R-:W4:Y:S01]  /*408a0*/  LDL.LU R106, [R1+0x438] ;  /* 0x00043800016a7983 */ /* 0x000f220000300800 */
        /* <DEDUP_REMOVED lines=10> */
[----:B------:R-:W-:Y:S02]  /*40950*/  LOP3.LUT P6, RZ, R8, 0x4000000, RZ, 0xc0, !PT ;  /* 0x0400000008ff7812 */ /* 0x000fe400078cc0ff */
[----:B------:R-:W-:Y:S02]  /*40960*/  F2FP.SATFINITE.E4M3.F32.PACK_AB_MERGE_C R11, RZ, R11, RZ ;  /* 0x0000000bff0b723e */ /* 0x000fe400048070ff */
[----:B------:R-:W-:-:S04]  /*40970*/  LOP3.LUT R10, R10, 0xffffffef, RZ, 0xc0, !PT ;  /* 0xffffffef0a0a7812 */ /* 0x000fc800078ec0ff */
[----:B------:R-:W-:Y:S02]  /*40980*/  @P1 LOP3.LUT R10, R10, 0x10, RZ, 0xfc, !PT ;  /* 0x000000100a0a1812 */ /* 0x000fe400078efcff */
        /* <DEDUP_REMOVED lines=9> */
[----:B---3--:R-:W-:Y:S02]  /*40a20*/  FMUL R11, R110, UR17 ;  /* 0x000000116e0b7c20 */ /* 0x008fe40008400000 */
[----:B------:R-:W3:Y:S01]  /*40a30*/  LDL.LU R110, [R1+0x440] ;  /* 0x00044000016e7983 */ /* 0x000ee20000300800 */
[C---:B------:R-:W-:Y:S02]  /*40a40*/  LOP3.LUT P0, RZ, R8.reuse, 0x1000, RZ, 0xc0, !PT ;  /* 0x0000100008ff7812 */ /* 0x040fe4000780c0ff */
[----:B------:R-:W-:Y:S02]  /*40a50*/  LOP3.LUT R8, R8, 0xfbffffff, RZ, 0xc0, !PT ;  /* 0xfbffffff08087812 */ /* 0x000fe400078ec0ff */
[----:B0-----:R-:W-:Y:S02]  /*40a60*/  @!P1 IADD3 R174, P3, P5, R6, R12, R4 ;  /* 0x0000000c06ae9210 */ /* 0x001fe40007d7e004 */
[----:B------:R-:W-:-:S02]  /*40a70*/  F2FP.SATFINITE.E4M3.F32.PACK_AB_MERGE_C R11, RZ, R11, RZ ;  /* 0x0000000bff0b723e */ /* 0x000fc400048070ff */
[----:B------:R-:W-:Y:S02]  /*40a80*/  @P1 LOP3.LUT R8, R8, 0x4000000, RZ, 0xfc, !PT ;  /* 0x0400000008081812 */ /* 0x000fe400078efcff */
[----:B------:R-:W-:Y:S02]  /*40a90*/  @!P1 IADD3.X R175, R29, R13, R2, P3, P5 ;  /* 0x0000000d1daf9210 */ /* 0x000fe40001fea402 */
[----:B------:R-:W-:Y:S01]  /*40aa0*/  ISETP.LT.OR P1, PT, R26, 0xc9, !P2 ;  /* 0x000000c91a00780c */ /* 0x000fe20005721670 */
[----:B------:R4:W-:-:S12]  /*40ab0*/  @!P0 STG.E.U8 desc[UR24][R44.64+0xe1], R11 ;  /* 0x0000e10b2c008986 */ /* 0x0009d8000c101118 */
[----:B------:R-:W0:Y:S01]  /*40ac0*/  @!P1 LDC.64 R12, c[0x0][0x5c0] ;  /* 0x00017000ff0c9b82 */ /* 0x000e220000000a00 */
        /* <DEDUP_REMOVED lines=9> */
[----:B------:R0:W-:Y:S01]  /*40b60*/  @!P3 STG.E.U8 desc[UR24][R12.64+0xe8], R11 ;  /* 0x0000e80b0c00b986 */ /* 0x0001e2000c101118 */
[----:B------:R-:W-:-:S04]  /*40b70*/  LOP3.LUT R10, R10, 0xfffeffff, RZ, 0xc0, !PT ;  /* 0xfffeffff0a0a7812 */ /* 0x000fc800078ec0ff */
[----:B------:R-:W-:Y:S02]  /*40b80*/  @P1 LOP3.LUT R10, R10, 0x10000, RZ, 0xfc, !PT ;  /* 0x000100000a0a1812 */ /* 0x000fe400078efcff */
[----:B------:R-:W-:-:S13]  /*40b90*/  ISETP.LT.OR P1, PT, R26, 0xca, !P2 ;  /* 0x000000ca1a00780c */ /* 0x000fda0005721670 */
[----:B0-----:R-:W0:Y:S01]  /*40ba0*/  @!P1 LDC.64 R12, c[0x0][0x5c0] ;  /* 0x00017000ff0c9b82 */ /* 0x001e220000000a00 */
[----:B--2---:R-:W-:Y:S02]  /*40bb0*/  FMUL R11, R107, UR17 ;  /* 0x000000116b0b7c20 */ /* 0x004fe40008400000 */
[----:B------:R-:W2:Y:S01]  /*40bc0*/  LDL.LU R107, [R1+0x448] ;  /* 0x00044800016b7983 */ /* 0x000ea20000300800 */
        /* <DEDUP_REMOVED lines=8> */
[----:B------:R-:W-:Y:S01]  /*40c50*/  LOP3.LUT P6, RZ, R8, 0x8000000, RZ, 0xc0, !PT ;  /* 0x0800000008ff7812 */ /* 0x000fe200078cc0ff */
[----:B---3--:R-:W-:Y:S02]  /*40c60*/  FMUL R11, R110, UR17 ;  /* 0x000000116e0b7c20 */ /* 0x008fe40008400000 */
[----:B------:R-:W3:Y:S03]  /*40c70*/  LDL.LU R110, [R1+0x44c] ;  /* 0x00044c00016e7983 */ /* 0x000ee60000300800 */
[----:B------:R-:W-:-:S07]  /*40c80*/  F2FP.SATFINITE.E4M3.F32.PACK_AB_MERGE_C R11, RZ, R11, RZ ;  /* 0x0000000bff0b723e */ /* 0x000fce00048070ff */
        /* <DEDUP_REMOVED lines=57> */
[----:B0-----:R-:W-:Y:S02]  /*41020*/  @!P1 IADD3 R196, P3, P5, R6, R12, R4 ;  /* 0x0000000c06c49210 */ /* 0x001fe40007d7e004 */
[----:B------:R-:W-:Y:S02]  /*41030*/  @P1 LOP3.LUT R5, R5, 0x1, RZ, 0xfc, !PT ;  /* 0x0000000105051812 */ /* 0x000fe400078efcff */
[----:B------:R-:W-:Y:S02]  /*41040*/  @!P1 IADD3.X R197, R29, R13, R2, P3, P5 ;  /* 0x0000000d1dc59210 */ /* 0x000fe40001fea402 */
[----:B------:R-:W-:-:S13]  /*41050*/  ISETP.LT.OR P1, PT, R26, 0xe2, !P2 ;  /* 0x000000e21a00780c */ /* 0x000fda0005721670 */
[----:B------:R-:W0:Y:S01]  /*41060*/  @!P1 LDC.64 R12, c[0x0][0x5c0] ;  /* 0x00017000ff0c9b82 */ /* 0x000e220000000a00 */
[----:B------:R-:W-:Y:S02]  /*41070*/  LOP3.LUT P0, RZ, R8, 0x2000, RZ, 0xc0, !PT ;  /* 0x0000200008ff7812 */ /* 0x000fe4000780c0ff */
        /* <DEDUP_REMOVED lines=8> */
[----:B0-----:R-:W-:-:S04]  /*41100*/  @!P1 IADD3 R210, P3, P5, R6, R12, R4 ;  /* 0x0000000c06d29210 */ /* 0x001fc80007d7e004 */
[----:B------:R-:W-:Y:S01]  /*41110*/  @!P1 IADD3.X R211, R29, R13, R2, P3, P5 ;  /* 0x0000000d1dd39210 */ /* 0x000fe20001fea402 */
[----:B---3--:R-:W-:Y:S02]  /*41120*/  FMUL R11, R110, UR17 ;  /* 0x000000116e0b7c20 */ /* 0x008fe40008400000 */
[----:B------:R-:W3:Y:S01]  /*41130*/  LDL.LU R110, [R1+0x464] ;  /* 0x00046400016e7983 */ /* 0x000ee20000300800 */
[----:B------:R-:W-:-:S13]  /*41140*/  ISETP.LT.OR P3, PT, R26, 0xf9, !P4 ;  /* 0x000000f91a00780c */ /* 0x000fda0006761670 */
[----:B------:R-:W0:Y:S01]  /*41150*/  @!P3 LDC.64 R12, c[0x0][0x5c0] ;  /* 0x00017000ff0cbb82 */ /* 0x000e220000000a00 */
[----:B------:R-:W-:Y:S02]  /*41160*/  F2FP.SATFINITE.E4M3.F32.PACK_AB_MERGE_C R11, RZ, R11, RZ ;  /* 0x0000000bff0b723e */ /* 0x000fe400048070ff */
[----:B------:R-:W-:Y:S02]  /*41170*/  ISETP.LT.OR P0, PT, R26, 0xea, !P2 ;  /* 0x000000ea1a00780c */ /* 0x000fe40005701670 */
[----:B0-----:R-:W-:-:S05]  /*41180*/  @!P3 IADD3 R12, P5, R6, R12, RZ ;  /* 0x0000000c060cb210 */ /* 0x001fca0007fbe0ff */
[----:B------:R-:W-:-:S05]  /*41190*/  @!P3 IMAD.X R13, R29, 0x1, R13, P5 ;  /* 0x000000011d0db824 */ /* 0x000fca00028e060d */
[----:B------:R0:W-:Y:S02]  /*411a0*/  @!P3 STG.E.U8 desc[UR24][R12.64+0xf8], R11 ;  /* 0x0000f80b0c00b986 */ /* 0x0001e4000c101118 */
[----:B0-----:R-:W0:Y:S01]  /*411b0*/  @!P0 LDC.64 R12, c[0x0][0x5c0] ;  /* 0x00017000ff0c8b82 */ /* 0x001e220000000a00 */
[----:B----4-:R-:W-:Y:S02]  /*411c0*/  FMUL R11, R106, UR17 ;  /* 0x000000116a0b7c20 */ /* 0x010fe40008400000 */
[----:B------:R-:W4:Y:S01]  /*411d0*/  LDL.LU R106, [R1+0x468] ;  /* 0x00046800016a7983 */ /* 0x000f220000300800 */
[----:B------:R-:W-:Y:S02]  /*411e0*/  ISETP.LT.OR P4, PT, R26, 0xfa, !P4 ;  /* 0x000000fa1a00780c */ /* 0x000fe40006781670 */
[----:B0-----:R-:W-:-:S04]  /*411f0*/  @!P0 IADD3 R206, P3, P5, R6, R12, R4 ;  /* 0x0000000c06ce8210 */ /* 0x001fc80007d7e004 */
[----:B------:R-:W-:-:S07]  /*41200*/  @!P0 IADD3.X R207, R29, R13, R2, P3, P5 ;  /* 0x0000000d1dcf8210 */ /* 0x000fce0001fea402 */
[----:B------:R-:W0:Y:S01]  /*41210*/  @!P4 LDC.64 R12, c[0x0][0x5c0] ;  /* 0x00017000ff0ccb82 */ /* 0x000e220000000a00 */
[----:B------:R-:W-:Y:S02]  /*41220*/  F2FP.SATFINITE.E4M3.F32.PACK_AB_MERGE_C R11, RZ, R11, RZ ;  /* 0x0000000bff0b723e */ /* 0x000fe400048070ff */
[----:B0-----:R-:W-:-:S05]  /*41230*/  @!P4 IADD3 R12, P3, R6, R12, RZ ;  /* 0x0000000c060cc210 */ /* 0x001fca0007f7e0ff */
[----:B------:R-:W-:-:S05]  /*41240*/  @!P4 IMAD.X R13, R29, 0x1, R13, P3 ;  /* 0x000000011d0dc824 */ /* 0x000fca00018e060d */
[----:B------:R2:W-:Y:S02]  /*41250*/  @!P4 STG.E.U8 desc[UR24][R12.64+0xf9], R11 ;  /* 0x0000f90b0c00c986 */ /* 0x0005e4000c101118 */
[----:B--2---:R-:W-:Y:S02]  /*41260*/  FMUL R11, R107, UR17 ;  /* 0x000000116b0b7c20 */ /* 0x004fe40008400000 */
[----:B------:R-:W2:Y:S01]  /*41270*/  LDL.LU R107, [R1+0x46c] ;  /* 0x00046c00016b7983 */ /* 0x000ea20000300800 */
[----:B------:R-:W-:Y:S02]  /*41280*/  ISETP.LT.OR P5, PT, R26, 0xf1, !P2 ;  /* 0x000000f11a00780c */ /* 0x000fe400057a1670 */
[----:B------:R-:W-:Y:S02]  /*41290*/  LOP3.LUT P6, RZ, R8, 0x40000000, RZ, 0xc0, !PT ;  /* 0x4000000008ff7812 */ /* 0x000fe400078cc0ff */
[----:B------:R-:W-:-:S09]  /*412a0*/  LOP3.LUT R5, R5, 0xffffffbf, RZ, 0xc0, !PT ;  /* 0xffffffbf05057812 */ /* 0x000fd200078ec0ff */
[----:B------:R-:W0:Y:S01]  /*412b0*/  @!P5 LDC.64 R12, c[0x0][0x5c0] ;  /* 0x00017000ff0cdb82 */ /* 0x000e220000000a00 */
[----:B------:R-:W-:Y:S02]  /*412c0*/  @P1 LOP3.LUT R5, R5, 0x40, RZ, 0xfc, !PT ;  /* 0x0000004005051812 */ /* 0x000fe400078efcff */
[----:B------:R-:W-:Y:S02]  /*412d0*/  F2FP.SATFINITE.E4M3.F32.PACK_AB_MERGE_C R11, RZ, R11, RZ ;  /* 0x0000000bff0b723e */ /* 0x000fe400048070ff */
[----:B------:R-:W-:-:S03]  /*412e0*/  LOP3.LUT R5, R5, 0xffffffef, RZ, 0xc0, !PT ;  /* 0xffffffef05057812 */ /* 0x000fc600078ec0ff */
[----:B------:R3:W-:Y:S01]  /*412f0*/  @!P6 STG.E.U8 desc[UR24][R84.64+0xf8], R11 ;  /* 0x0000f80b5400e986 */ /* 0x0007e2000c101118 */
[----:B------:R-:W-:-:S04]  /*41300*/  @P0 LOP3.LUT R5, R5, 0x10, RZ, 0xfc, !PT ;  /* 0x0000001005050812 */ /* 0x000fc800078efcff */
[----:B------:R-:W-:-:S04]  /*41310*/  LOP3.LUT R5, R5, 0xfffff7ff, RZ, 0xc0, !PT ;  /* 0xfffff7ff05057812 */ /* 0x000fc800078ec0ff */
[----:B------:R-:W-:Y:S02]  /*41320*/  @P5 LOP3.LUT R5, R5, 0x800, RZ, 0xfc, !PT ;  /* 0x0000080005055812 */ /* 0x000fe400078efcff */
[----:B0-----:R-:W-:-:S04]  /*41330*/  @!P5 IADD3 R216, P3, P4, R6, R12, R4 ;  /* 0x0000000c06d8d210 */ /* 0x001fc80007c7e004 */
[----:B------:R-:W-:Y:S02]  /*41340*/  @!P5 IADD3.X R217, R29, R13, R2, P3, P4 ;  /* 0x0000000d1dd9d210 */ /* 0x000fe40001fe8402 */
[----:B------:R-:W-:-:S13]  /*41350*/  ISETP.LT.OR P5, PT, R26, 0xf2, !P2 ;  /* 0x000000f21a00780c */ /* 0x000fda00057a1670 */
[----:B------:R-:W0:Y:S01]  /*41360*/  @!P5 LDC.64 R12, c[0x0][0x5c0] ;  /* 0x00017000ff0cdb82 */ /* 0x000e220000000a00 */
[----:B------:R-:W-:-:S04]  /*41370*/  LOP3.LUT R5, R5, 0xfffffbff, RZ, 0xc0, !PT ;  /* 0xfffffbff05057812 */ /* 0x000fc800078ec0ff */
[----:B------:R-:W-:Y:S02]  /*41380*/  @P5 LOP3.LUT R5, R5, 0x400, RZ, 0xfc, !PT ;  /* 0x0000040005055812 */ /* 0x000fe400078efcff */
[----:B0-----:R-:W-:Y:S01]  /*41390*/  @!P5 IADD3 R214, P3, P4, R6, R12, R4 ;  /* 0x0000000c06d6d210 */ /* 0x001fe20007c7e004 */
[----:B---3--:R-:W-:Y:S02]  /*413a0*/  FMUL R11, R110, UR17 ;  /* 0x000000116e0b7c20 */ /* 0x008fe40008400000 */
[----:B------:R-:W3:Y:S01]  /*413b0*/  LDL.LU R110, [R1+0x470] ;  /* 0x00047000016e7983 */ /* 0x000ee20000300800 */
[----:B------:R-:W-:Y:S02]  /*413c0*/  @!P5 IADD3.X R215, R29, R13, R2, P3, P4 ;  /* 0x0000000d1dd7d210 */ /* 0x000fe40001fe8402 */
[----:B------:R-:W-:Y:S02]  /*413d0*/  ISETP.LT.OR P5, PT, R26, 0xf9, !P2 ;  /* 0x000000f91a00780c */ /* 0x000fe400057a1670 */
[----:B------:R-:W-:-:S11]  /*413e0*/  LOP3.LUT P1, RZ, R8, 0x20000000, RZ, 0xc0, !PT ;  /* 0x2000000008ff7812 */ /* 0x000fd6000782c0ff */
[----:B------:R-:W0:Y:S01]  /*413f0*/  @!P5 LDC.64 R12, c[0x0][0x5c0] ;  /* 0x00017000ff0cdb82 */ /* 0x000e220000000a00 */
[----:B------:R-:W-:-:S05]  /*41400*/  F2FP.SATFINITE.E4M3.F32.PACK_AB_MERGE_C R11, RZ, R11, RZ ;  /* 0x0000000bff0b723e */ /* 0x000fca00048070ff */
[----:B------:R4:W-:Y:S01]  /*41410*/  @!P1 STG.E.U8 desc[UR24][R82.64+0xf9], R11 ;  /* 0x0000f90b52009986 */ /* 0x0009e2000c101118 */
[----:B------:R-:W-:Y:S02]  /*41420*/  ISETP.LT.OR P1, PT, R26, 0xfa, !P2 ;  /* 0x000000fa1a00780c */ /* 0x000fe40005721670 */
[----:B0-----:R-:W-:-:S04]  /*41430*/  @!P5 IADD3 R224, P3, P4, R6, R12, R4 ;  /* 0x0000000c06e0d210 */ /* 0x001fc80007c7e004 */
[----:B------:R-:W-:-:S07]  /*41440*/  @!P5 IADD3.X R225, R29, R13, R2, P3, P4 ;  /* 0x0000000d1de1d210 */ /* 0x000fce0001fe8402 */
[----:B------:R-:W0:Y:S01]  /*41450*/  @!P1 LDC.64 R12, c[0x0][0x5c0] ;  /* 0x00017000ff0c9b82 */ /* 0x000e220000000a00 */
[----:B----4-:R-:W-:Y:S02]  /*41460*/  FMUL R11, R106, UR17 ;  /* 0x000000116a0b7c20 */ /* 0x010fe40008400000 */
[----:B------:R-:W4:Y:S01]  /*41470*/  LDL.LU R106, [R1+0x474] ;  /* 0x00047400016a7983 */ /* 0x000f220000300800 */
[----:B------:R-:W-:Y:S02]  /*41480*/  LOP3.LUT R5, R5, 0xfffeffff, RZ, 0xc0, !PT ;  /* 0xfffeffff05057812 */ /* 0x000fe400078ec0ff */
[----:B0-----:R-:W-:Y:S02]  /*41490*/  @!P1 IADD3 R222, P2, P3, R6, R12, R4 ;  /* 0x0000000c06de9210 */ /* 0x001fe40007b5e004 */
[----:B------:R-:W-:Y:S02]  /*414a0*/  @P5 LOP3.LUT R5, R5, 0x10000, RZ, 0xfc, !PT ;  /* 0x0001000005055812 */ /* 0x000fe400078efcff */
[----:B------:R-:W-:-:S02]  /*414b0*/  @!P1 IADD3.X R223, R29, R13, R2, P2, P3 ;  /* 0x0000000d1ddf9210 */ /* 0x000fc400017e6402 */
[----:B------:R-:W-:Y:S02]  /*414c0*/  LOP3.LUT R5, R5, 0xffff7fff, RZ, 0xc0, !PT ;  /* 0xffff7fff05057812 */ /* 0x000fe400078ec0ff */
[----:B------:R-:W-:Y:S02]  /*414d0*/  ISETP.GE.AND P2, PT, R27, 0x101, PT ;  /* 0x000001011b00780c */ /* 0x000fe40003f46270 */
[----:B------:R-:W-:Y:S02]  /*414e0*/  @P1 LOP3.LUT R5, R5, 0x8000, RZ, 0xfc, !PT ;  /* 0x0000800005051812 */ /* 0x000fe400078efcff */
[----:B------:R-:W-:Y:S02]  /*414f0*/  ISETP.LT.OR P1, PT, R26, 0x1, !P2 ;  /* 0x000000011a00780c */ /* 0x000fe40005721670 */
[----:B------:R-:W-:-:S11]  /*41500*/  LOP3.LUT P0, RZ, R7, 0x1000000, RZ, 0xc0, !PT ;  /* 0x0100000007ff7812 */ /* 0x000fd6000780c0ff */
[----:B------:R-:W0:Y:S01]  /*41510*/  @!P1 LDC.64 R12, c[0x0][0x5c0] ;  /* 0x00017000ff0c9b82 */ /* 0x000e220000000a00 */
[----:B------:R-:W-:Y:S01]  /*41520*/  F2FP.SATFINITE.E4M3.F32.PACK_AB_MERGE_C R11, RZ, R11, RZ ;  /* 0x0000000bff0b723e */ /* 0x000fe200048070ff */
[----:B------:R-:W-:Y:S02]  /*41530*/  USHF.L.U32 UR6, UR12, 0x8, URZ ;  /* 0x000000080c067899 */ /* 0x000fe4000800063f */
[----:B------:R-:W-:Y:S02]  /*41540*/  USHF.L.U64.HI UR13, UR12, 0x8, UR13 ;  /* 0x000000080c0d7899 */ /* 0x000fe4000801020d */
[----:B------:R2:W-:Y:S02]  /*41550*/  @!P0 STG.E.U8 desc[UR24][R22.64], R11 ;  /* 0x0000000b16008986 */ /* 0x0005e4000c101118 */
[----:B0-----:R-:W-:-:S04]  /*41560*/  @!P1 IADD3 R16, P0, P3, R6, UR6, R12 ;  /* 0x0000000606109c10 */ /* 0x001fc8000fb1e00c */
[----:B------:R-:W-:-:S05]  /*41570*/  @!P1 IADD3.X R17, R29, UR13, R13, P0, P3 ;  /* 0x0000000d1d119c10 */ /* 0x000fca00087e640d */
[----:B------:R0:W-:Y:S01]  /*41580*/  @!P1 STL.64 [R1+0x18], R16 ;  /* 0x0000181001009387 */ /* 0x0001e20000100a00 */
[----:B--2---:R-:W-:-:S03]  /*41590*/  FMUL R11, R107, UR17 ;  /* 0x000000116b0b7c20 */ /* 0x004fc60008400000 */
[----:B------:R-:W2:Y:S01]  /*415a0*/  LDL.LU R107, [R1+0x478] ;  /* 0x00047800016b7983 */ /* 0x000ea20000300800 */
[----:B------:R-:W-:Y:S02]  /*415b0*/  LOP3.LUT P6, RZ, R8, 0x2, RZ, 0xc0, !PT ;  /* 0x0000000208ff7812 */ /* 0x000fe400078cc0ff */
[----:B------:R-:W-:-:S04]  /*415c0*/  ISETP.GE.AND P0, PT, R27, 0x89, PT ;  /* 0x000000891b00780c */ /* 0x000fc80003f06270 */
[----:B------:R-:W-:Y:S02]  /*415d0*/  ISETP.LT.OR P3, PT, R26, 0x1, !P0 ;  /* 0x000000011a00780c */ /* 0x000fe40004761670 */
[----:B------:R-:W-:-:S05]  /*415e0*/  F2FP.SATFINITE.E4M3.F32.PACK_AB_MERGE_C R11, RZ, R11, RZ ;  /* 0x0000000bff0b723e */ /* 0x000fca00048070ff */
[----:B------:R3:W-:Y:S06]  /*415f0*/  @!P6 STG.E.U8 desc[UR24][R48.64+0x1], R11 ;  /* 0x0000010b3000e986 */ /* 0x0007ec000c101118 */
[----:B0-----:R-:W0:Y:S01]  /*41600*/  @!P3 LDC.64 R16, c[0x0][0x5c0] ;  /* 0x00017000ff10bb82 */ /* 0x001e220000000a00 */
[----:B------:R-:W-:Y:S02]  /*41610*/  ISETP.LT.OR P1, PT, R26, 0x2, !P2 ;  /* 0x000000021a00780c */ /* 0x000fe40005721670 */
[----:B------:R-:W-:-:S04]  /*41620*/  @!P3 IADD3 R12, P4, P5, R4, R6, R3 ;  /* 0x00000006040cb210 */ /* 0x000fc80007d9e003 */
[----:B------:R-:W-:Y:S02]  /*41630*/  @!P3 IADD3.X R15, R2, R29, R0, P4, P5 ;  /* 0x0000001d020fb210 */ /* 0x000fe400027ea400 */
[----:B0-----:R-:W-:-:S05]  /*41640*/  @!P3 IADD3 R16, P4, R12, R16, RZ ;  /* 0x000000100c10b210 */ /* 0x001fca0007f9e0ff */
[----:B------:R-:W0:Y:S01]  /*41650*/  @!P1 LDC.64 R12, c[0x0][0x5c0] ;  /* 0x00017000ff0c9b82 */ /* 0x000e220000000a00 */
[----:B------:R-:W-:Y:S01]  /*41660*/  @!P3 IMAD.X R17, R15, 0x1, R17, P4 ;  /* 0x000000010f11b824 */ /* 0x000fe200020e0611 */
[----:B0-----:R-:W-:Y:S01]  /*41670*/  @!P1 IADD3 R228, P5, P6, R6, UR6, R12 ;  /* 0x0000000606e49c10 */ /* 0x001fe2000febe00c */
[----:B---3--:R-:W-:Y:S02]  /*41680*/  FMUL R11, R110, UR17 ;  /* 0x000000116e0b7c20 */ /* 0x008fe40008400000 */
[----:B------:R-:W3:Y:S03]  /*41690*/  LDL.LU R110, [R1+0x47c] ;  /* 0x00047c00016e7983 */ /* 0x000ee60000300800 */
[----:B------:R-:W-:-:S05]  /*416a0*/  F2FP.SATFINITE.E4M3.F32.PACK_AB_MERGE_C R11, RZ, R11, RZ ;  /* 0x0000000bff0b723e */ /* 0x000fca00048070ff */
[----:B------:R0:W-:Y:S01]  /*416b0*/  @!P3 STG.E.U8 desc[UR24][R16.64], R11 ;  /* 0x0000000b1000b986 */ /* 0x0001e2000c101118 */
[----:B------:R-:W-:Y:S02]  /*416c0*/  ISETP.LT.OR P3, PT, R26, 0x2, !P0 ;  /* 0x000000021a00780c */ /* 0x000fe40004761670 */
[----:B------:R-:W-:-:S11]  /*416d0*/  @!P1 IADD3.X R229, R29, UR13, R13, P5, P6 ;  /* 0x0000000d1de59c10 */ /* 0x000fd6000afec40d */
[----:B------:R-:W1:Y:S01]  /*416e0*/  @!P3 LDC.64 R12, c[0x0][0x5c0] ;  /* 0x00017000ff0cbb82 */ /* 0x000e620000000a00 */
[----:B0-----:R-:W-:-:S04]  /*416f0*/  @!P3 IADD3 R16, P4, P5, R4, R6, R3 ;  /* 0x000000060410b210 */ /* 0x001fc80007d9e003 */
[----:B------:R-:W-:Y:S02]  /*41700*/  @!P3 IADD3.X R11, R2, R29, R0, P4, P5 ;  /* 0x0000001d020bb210 */ /* 0x000fe400027ea400 */
[----:B-1----:R-:W-:-:S05]  /*41710*/  @!P3 IADD3 R16, P4, R16, R12, RZ ;  /* 0x0000000c1010b210 */ /* 0x002fca0007f9e0ff */
[----:B------:R-:W-:Y:S02]  /*41720*/  @!P3 IMAD.X R17, R11, 0x1, R13, P4 ;  /* 0x000000010b11b824 */ /* 0x000fe400020e060d */
[----:B----4-:R-:W-:Y:S02]  /*41730*/  FMUL R11, R106, UR17 ;  /* 0x000000116a0b7c20 */ /* 0x010fe40008400000 */
[----:B------:R-:W4:Y:S01]  /*41740*/  LDL.LU R106, [R1+0x480] ;  /* 0x00048000016a7983 */ /* 0x000f220000300800 */
[----:B------:R-:W-:Y:S02]  /*41750*/  LOP3.LUT P6, RZ, R8, 0x80000000, RZ, 0xc0, !PT ;  /* 0x8000000008ff7812 */ /* 0x000fe400078cc0ff */
[----:B------:R-:W-:Y:S02]  /*41760*/  LOP3.LUT R7, R7, 0xff7fffff, RZ, 0xc0, !PT ;  /* 0xff7fffff07077812 */ /* 0x000fe400078ec0ff */
[----:B------:R-:W-:-:S05]  /*41770*/  F2FP.SATFINITE.E4M3.F32.PACK_AB_MERGE_C R11, RZ, R11, RZ ;  /* 0x0000000bff0b723e */ /* 0x000fca00048070ff */
[----:B------:R2:W-:Y:S04]  /*41780*/  @!P3 STG.E.U8 desc[UR24][R16.64+0x1], R11 ;  /* 0x0000010b1000b986 */ /* 0x0005e8000c101118 */
[----:B------:R-:W-:Y:S02]  /*41790*/  @P6 LOP3.LUT R7, R7, 0x800000, RZ, 0xfc, !PT ;  /* 0x0080000007076812 */ /* 0x000fe400078efcff */
[----:B------:R-:W-:-:S13]  /*417a0*/  ISETP.LT.OR P6, PT, R26, 0x9, !P2 ;  /* 0x000000091a00780c */ /* 0x000fda00057c1670 */
[----:B------:R-:W0:Y:S02]  /*417b0*/  @!P6 LDC.64 R12, c[0x0][0x5c0] ;  /* 0x00017000ff0ceb82 */ /* 0x000e240000000a00 */
[----:B0-----:R-:W-:-:S04]  /*417c0*/  @!P6 IADD3 R236, P4, P5, R6, UR6, R12 ;  /* 0x0000000606ecec10 */ /* 0x001fc8000fd9e00c */
[----:B------:R-:W-:Y:S02]  /*417d0*/  @!P6 IADD3.X R237, R29, UR13, R13, P4, P5 ;  /* 0x0000000d1dedec10 */ /* 0x000fe4000a7ea40d */
[----:B------:R-:W-:-:S13]  /*417e0*/  ISETP.LT.OR P5, PT, R26, 0xa, !P2 ;  /* 0x0000000a1a00780c */ /* 0x000fda00057a1670 */
[----:B------:R-:W0:Y:S01]  /*417f0*/  @!P5 LDC.64 R12, c[0x0][0x5c0] ;  /* 0x00017000ff0cdb82 */ /* 0x000e220000000a00 */
[----:B--2---:R-:W-:Y:S02]  /*41800*/  FMUL R11, R107, UR17 ;  /* 0x000000116b0b7c20 */ /* 0x004fe40008400000 */
[----:B------:R-:W2:Y:S01]  /*41810*/  LDL.LU R107, [R1+0x484] ;  /* 0x00048400016b7983 */ /* 0x000ea20000300800 */
[----:B0-----:R-:W-:-:S04]  /*41820*/  @!P5 IADD3 R226, P3, P4, R6, UR6, R12 ;  /* 0x0000000606e2dc10 */ /* 0x001fc8000fc7e00c */
[----:B------:R-:W-:Y:S02]  /*41830*/  @!P5 IADD3.X R227, R29, UR13, R13, P3, P4 ;  /* 0x0000000d1de3dc10 */ /* 0x000fe40009fe840d */
[----:B------:R-:W-:-:S13]  /*41840*/  ISETP.LT.OR P5, PT, R26, 0x11, !P2 ;  /* 0x000000111a00780c */ /* 0x000fda00057a1670 */
[----:B------:R-:W0:Y:S01]  /*41850*/  @!P5 LDC.64 R12, c[0x0][0x5c0] ;  /* 0x00017000ff0cdb82 */ /* 0x000e220000000a00 */
[----:B------:R-:W-:Y:S02]  /*41860*/  LOP3.LUT P6, RZ, R7, 0x800000, RZ, 0xc0, !PT ;  /* 0x0080000007ff7812 */ /* 0x000fe400078cc0ff */
[----:B------:R-:W-:-:S11]  /*41870*/  F2FP.SATFINITE.E4M3.F32.PACK_AB_MERGE_C R11, RZ, R11, RZ ;  /* 0x0000000bff0b723e */ /* 0x000fd600048070ff */
[----:B------:R-:W-:Y:S01]  /*41880*/  @!P6 STG.E.U8 desc[UR24][R86.64+0x8], R11 ;  /* 0x0000080b5600e986 */ /* 0x000fe2000c101118 */
[----:B0-----:R-:W-:-:S04]  /*41890*/  @!P5 IADD3 R16, P3, P4, R6, UR6, R12 ;  /* 0x000000060610dc10 */ /* 0x001fc8000fc7e00c */
[----:B------:R-:W-:-:S05]  /*418a0*/  @!P5 IADD3.X R17, R29, UR13, R13, P3, P4 ;  /* 0x0000000d1d11dc10 */ /* 0x000fca0009fe840d */
[----:B------:R0:W-:Y:S01]  /*418b0*/  @!P5 STL.64 [R1+0x30], R16 ;  /* 0x000030100100d387 */ /* 0x0001e20000100a00 */
[----:B------:R-:W-:Y:S02]  /*418c0*/  ISETP.LT.OR P3, PT, R26, 0x9, !P0 ;  /* 0x000000091a00780c */ /* 0x000fe40004761670 */
[----:B------:R-:W-:-:S11]  /*418d0*/  LOP3.LUT P1, RZ, R8, 0x4000, RZ, 0xc0, !PT ;  /* 0x0000400008ff7812 */ /* 0x000fd6000782c0ff */
[----:B0-----:R-:W0:Y:S01]  /*418e0*/  @!P3 LDC.64 R16, c[0x0][0x5c0] ;  /* 0x00017000ff10bb82 */ /* 0x001e220000000a00 */
[----:B------:R-:W-:-:S04]  /*418f0*/  @!P3 IADD3 R12, P4, P5, R4, R6, R3 ;  /* 0x00000006040cb210 */ /* 0x000fc80007d9e003 */
[----:B------:R-:W-:Y:S01]  /*41900*/  @!P3 IADD3.X R15, R2, R29, R0, P4, P5 ;  /* 0x0000001d020fb210 */ /* 0x000fe200027ea400 */
[----:B---3--:R-:W-:Y:S02]  /*41910*/  FMUL R11, R110, UR17 ;  /* 0x000000116e0b7c20 */ /* 0x008fe40008400000 */
[----:B------:R-:W3:Y:S03]  /*41920*/  LDL.LU R110, [R1+0x488] ;  /* 0x00048800016e7983 */ /* 0x000ee60000300800 */
[----:B------:R-:W-:-:S05]  /*41930*/  F2FP.SATFINITE.E4M3.F32.PACK_AB_MERGE_C R11, RZ, R11, RZ ;  /* 0x0000000bff0b723e */ /* 0x000fca00048070ff */
[----:B------:R4:W-:Y:S01]  /*41940*/  @!P1 STG.E.U8 desc[UR24][R34.64+0x9], R11 ;  /* 0x0000090b22009986 */ /* 0x0009e2000c101118 */
[----:B------:R-:W-:Y:S02]  /*41950*/  ISETP.LT.OR P1, PT, R26, 0x12, !P2 ;  /* 0x000000121a00780c */ /* 0x000fe40005721670 */
[----:B0-----:R-:W-:-:S11]  /*41960*/  @!P3 IADD3 R16, P4, R12, R16, RZ ;  /* 0x000000100c10b210 */ /* 0x001fd60007f9e0ff */
[----:B------:R-:W0:Y:S01]  /*41970*/  @!P1 LDC.64 R12, c[0x0][0x5c0] ;  /* 0x00017000ff0c9b82 */ /* 0x000e220000000a00 */
[----:B------:R-:W-:Y:S01]  /*41980*/  @!P3 IMAD.X R17, R15, 0x1, R17, P4 ;  /* 0x000000010f11b824 */ /* 0x000fe200020e0611 */
[----:B0-----:R-:W-:-:S04]  /*41990*/  @!P1 IADD3 R20, P5, P6, R6, UR6, R12 ;  /* 0x0000000606149c10 */ /* 0x001fc8000febe00c */
[----:B------:R-:W-:-:S05]  /*419a0*/  @!P1 IADD3.X R21, R29, UR13, R13, P5, P6 ;  /* 0x0000000d1d159c10 */ /* 0x000fca000afec40d */
[----:B------:R-:W-:Y:S01]  /*419b0*/  @!P1 STL.64 [R1], R20 ;  /* 0x0000001401009387 */ /* 0x000fe20000100a00 */
[----:B----4-:R-:W-:-:S03]  /*419c0*/  FMUL R11, R106, UR17 ;  /* 0x000000116a0b7c20 */ /* 0x010fc60008400000 */
[----:B------:R-:W4:Y:S02]  /*419d0*/  LDL.LU R106, [R1+0x48c] ;  /* 0x00048c00016a7983 */ /* 0x000f240000300800 */
[----:B------:R-:W-:-:S05]  /*419e0*/  F2FP.SATFINITE.E4M3.F32.PACK_AB_MERGE_C R11, RZ, R11, RZ ;  /* 0x0000000bff0b723e */ /* 0x000fca00048070ff */
[----:B------:R0:W-:Y:S01]  /*419f0*/  @!P3 STG.E.U8 desc[UR24][R16.64+0x8], R11 ;  /* 0x0000080b1000b986 */ /* 0x0001e2000c101118 */
[----:B------:R-:W-:Y:S02]  /*41a00*/  ISETP.LT.OR P3, PT, R26, 0xa, !P0 ;  /* 0x0000000a1a00780c */ /* 0x000fe40004761670 */
[----:B------:R-:W-:-:S11]  /*41a10*/  LOP3.LUT P6, RZ, R9, 0x1, RZ, 0xc0, !PT ;  /* 0x0000000109ff7812 */ /* 0x000fd600078cc0ff */
[----:B------:R-:W1:Y:S01]  /*41a20*/  @!P3 LDC.64 R12, c[0x0][0x5c0] ;  /* 0x00017000ff0cbb82 */ /* 0x000e620000000a00 */
[----:B------:R-:W-:-:S04]  /*41a30*/  LOP3.LUT R7, R7, 0xffbfffff, RZ, 0xc0, !PT ;  /* 0xffbfffff07077812 */ /* 0x000fc800078ec0ff */
[----:B------:R-:W-:Y:S02]  /*41a40*/  @P6 LOP3.LUT R7, R7, 0x400000, RZ, 0xfc, !PT ;  /* 0x0040000007076812 */ /* 0x000fe400078efcff */
[----:B------:R-:W-:Y:S02]  /*41a50*/  ISETP.LT.OR P6, PT, R26, 0x19, !P2 ;  /* 0x000000191a00780c */ /* 0x000fe400057c1670 */
[----:B0-----:R-:W-:-:S04]  /*41a60*/  @!P3 IADD3 R16, P4, P5, R4, R6, R3 ;  /* 0x000000060410b210 */ /* 0x001fc80007d9e003 */
[----:B------:R-:W-:Y:S02]  /*41a70*/  @!P3 IADD3.X R11, R2, R29, R0, P4, P5 ;  /* 0x0000001d020bb210 */ /* 0x000fe400027ea400 */
[----:B-1----:R-:W-:-:S05]  /*41a80*/  @!P3 IADD3 R16, P4, R16, R12, RZ ;  /* 0x0000000c1010b210 */ /* 0x002fca0007f9e0ff */
[----:B------:R-:W-:Y:S02]  /*41a90*/  @!P3 IMAD.X R17, R11, 0x1, R13, P4 ;  /* 0x000000010b11b824 */ /* 0x000fe400020e060d */
[----:B------:R-:W0:Y:S02]  /*41aa0*/  @!P6 LDC.64 R12, c[0x0][0x5c0] ;  /* 0x00017000ff0ceb82 */ /* 0x000e240000000a00 */
[----:B0-----:R-:W-:-:S04]  /*41ab0*/  @!P6 IADD3 R20, P4, P5, R6, UR6, R12 ;  /* 0x000000060614ec10 */ /* 0x001fc8000fd9e00c */
[----:B------:R-:W-:-:S05]  /*41ac0*/  @!P6 IADD3.X R21, R29, UR13, R13, P4, P5 ;  /* 0x0000000d1d15ec10 */ /* 0x000fca000a7ea40d */
[----:B------:R-:W-:Y:S01]  /*41ad0*/  @!P6 STL.64 [R1+0x10], R20 ;  /* 0x000010140100e387 */ /* 0x000fe20000100a00 */
[----:B--2---:R-:W-:-:S03]  /*41ae0*/  FMUL R11, R107, UR17 ;  /* 0x000000116b0b7c20 */ /* 0x004fc60008400000 */
[----:B------:R-:W2:Y:S02]  /*41af0*/  LDL.LU R107, [R1+0x490] ;  /* 0x00049000016b7983 */ /* 0x000ea40000300800 */
[----:B------:R-:W-:Y:S02]  /*41b00*/  F2FP.SATFINITE.E4M3.F32.PACK_AB_MERGE_C R11, RZ, R11, RZ ;  /* 0x0000000bff0b723e */ /* 0x000fe400048070ff */
[----:B------:R-:W-:-:S03]  /*41b10*/  ISETP.LT.OR P5, PT, R26, 0x1a, !P2 ;  /* 0x0000001a1a00780c */ /* 0x000fc600057a1670 */
[----:B------:R3:W-:Y:S10]  /*41b20*/  @!P3 STG.E.U8 desc[UR24][R16.64+0x9], R11 ;  /* 0x0000090b1000b986 */ /* 0x0007f4000c101118 */
[----:B------:R-:W0:Y:S02]  /*41b30*/  @!P5 LDC.64 R12, c[0x0][0x5c0] ;  /* 0x00017000ff0cdb82 */ /* 0x000e240000000a00 */
[----:B0-----:R-:W-:-:S04]  /*41b40*/  @!P5 IADD3 R234, P3, P4, R6, UR6, R12 ;  /* 0x0000000606eadc10 */ /* 0x001fc8000fc7e00c */
[----:B------:R-:W-:Y:S02]  /*41b50*/  @!P5 IADD3.X R235, R29, UR13, R13, P3, P4 ;  /* 0x0000000d1debdc10 */ /* 0x000fe40009fe840d */
[----:B------:R-:W-:-:S13]  /*41b60*/  ISETP.LT.OR P5, PT, R26, 0x21, !P2 ;  /* 0x000000211a00780c */ /* 0x000fda00057a1670 */
[----:B------:R-:W0:Y:S01]  /*41b70*/  @!P5 LDC.64 R12, c[0x0][0x5c0] ;  /* 0x00017000ff0cdb82 */ /* 0x000e220000000a00 */
[----:B---3--:R-:W-:Y:S02]  /*41b80*/  FMUL R11, R110, UR17 ;  /* 0x000000116e0b7c20 */ /* 0x008fe40008400000 */
[----:B------:R-:W3:Y:S01]  /*41b90*/  LDL.LU R110, [R1+0x494] ;  /* 0x00049400016e7983 */ /* 0x000ee20000300800 */
[----:B------:R-:W-:Y:S02]  /*41ba0*/  LOP3.LUT P6, RZ, R7, 0x400000, RZ, 0xc0, !PT ;  /* 0x0040000007ff7812 */ /* 0x000fe400078cc0ff */
[----:B0-----:R-:W-:Y:S02]  /*41bb0*/  @!P5 IADD3 R16, P3, P4, R6, UR6, R12 ;  /* 0x000000060610dc10 */ /* 0x001fe4000fc7e00c */
[----:B------:R-:W-:Y:S02]  /*41bc0*/  F2FP.SATFINITE.E4M3.F32.PACK_AB_MERGE_C R11, RZ, R11, RZ ;  /* 0x0000000bff0b723e */ /* 0x000fe400048070ff */
[----:B------:R-:W-:-:S05]  /*41bd0*/  @!P5 IADD3.X R17, R29, UR13, R13, P3, P4 ;  /* 0x0000000d1d11dc10 */ /* 0x000fca0009fe840d */
[----:B------:R0:W-:Y:S04]  /*41be0*/  @!P5 STL.64 [R1+0x48], R16 ;  /* 0x000048100100d387 */ /* 0x0001e80000100a00 */
[----:B------:R4:W-:Y:S01]  /*41bf0*/  @!P6 STG.E.U8 desc[UR24][R88.64+0x10], R11 ;  /* 0x0000100b5800e986 */ /* 0x0009e2000c101118 */
[----:B------:R-:W-:Y:S02]  /*41c00*/  ISETP.LT.OR P3, PT, R26, 0x11, !P0 ;  /* 0x000000111a00780c */ /* 0x000fe40004761670 */
[----:B------:R-:W-:-:S11]  /*41c10*/  LOP3.LUT P1, RZ, R8, 0x8000, RZ, 0xc0, !PT ;  /* 0x0000800008ff7812 */ /* 0x000fd6000782c0ff */
[----:B0-----:R-:W0:Y:S01]  /*41c20*/  @!P3 LDC.64 R16, c[0x0][0x5c0] ;  /* 0x00017000ff10bb82 */ /* 0x001e220000000a00 */
[----:B----4-:R-:W-:Y:S02]  /*41c30*/  FMUL R11, R106, UR17 ;  /* 0x000000116a0b7c20 */ /* 0x010fe40008400000 */
[----:B------:R-:W4:Y:S03]  /*41c40*/  LDL.LU R106, [R1+0x498] ;  /* 0x00049800016a7983 */ /* 0x000f260000300800 */
[----:B------:R-:W-:-:S05]  /*41c50*/  F2FP.SATFINITE.E4M3.F32.PACK_AB_MERGE_C R11, RZ, R11, RZ ;  /* 0x0000000bff0b723e */ /* 0x000fca00048070ff */
[----:B------:R2:W-:Y:S01]  /*41c60*/  @!P1 STG.E.U8 desc[UR24][R58.64+0x11], R11 ;  /* 0x0000110b3a009986 */ /* 0x0005e2000c101118 */
[----:B------:R-:W-:Y:S02]  /*41c70*/  ISETP.LT.OR P1, PT, R26, 0x22, !P2 ;  /* 0x000000221a00780c */ /* 0x000fe40005721670 */
[----:B------:R-:W-:-:S04]  /*41c80*/  @!P3 IADD3 R12, P4, P5, R4, R6, R3 ;  /* 0x00000006040cb210 */ /* 0x000fc80007d9e003 */
[----:B------:R-:W-:Y:S02]  /*41c90*/  @!P3 IADD3.X R15, R2, R29, R0, P4, P5 ;  /* 0x0000001d020fb210 */ /* 0x000fe400027ea400 */
[----:B0-----:R-:W-:-:S05]  /*41ca0*/  @!P3 IADD3 R16, P4, R12, R16, RZ ;  /* 0x000000100c10b210 */ /* 0x001fca0007f9e0ff */
[----:B------:R-:W0:Y:S02]  /*41cb0*/  @!P1 LDC.64 R12, c[0x0][0x5c0] ;  /* 0x00017000ff0c9b82 */ /* 0x000e240000000a00 */
[----:B0-----:R-:W-:-:S04]  /*41cc0*/  @!P1 IADD3 R20, P5, P6, R6, UR6, R12 ;  /* 0x0000000606149c10 */ /* 0x001fc8000febe00c */
[----:B------:R-:W-:-:S05]  /*41cd0*/  @!P1 IADD3.X R21, R29, UR13, R13, P5, P6 ;  /* 0x0000000d1d159c10 */ /* 0x000fca000afec40d */
[----:B------:R-:W-:Y:S01]  /*41ce0*/  @!P1 STL.64 [R1+0x20], R20 ;  /* 0x0000201401009387 */ /* 0x000fe20000100a00 */
[----:B--2---:R-:W-:-:S03]  /*41cf0*/  FMUL R11, R107, UR17 ;  /* 0x000000116b0b7c20 */ /* 0x004fc60008400000 */
[----:B------:R-:W2:Y:S01]  /*41d00*/  LDL.LU R107, [R1+0x49c] ;  /* 0x00049c00016b7983 */ /* 0x000ea20000300800 */
[----:B------:R-:W-:Y:S01]  /*41d10*/  @!P3 IMAD.X R17, R15, 0x1, R17, P4 ;  /* 0x000000010f11b824 */ /* 0x000fe200020e0611 */
        /* <DEDUP_REMOVED lines=15> */
[----:B------:R0:W-:Y:S01]  /*41e10*/  @!P6 STL.64 [R1+0x28], R20 ;  /* 0x000028140100e387 */ /* 0x0001e20000100a00 */
[----:B------:R-:W-:-:S13]  /*41e20*/  ISETP.LT.OR P5, PT, R26, 0x2a, !P2 ;  /* 0x0000002a1a00780c */ /* 0x000fda00057a1670 */
[----:B------:R-:W0:Y:S01]  /*41e30*/  @!P5 LDC.64 R12, c[0x0][0x5c0] ;  /* 0x00017000ff0cdb82 */ /* 0x000e220000000a00 */
[----:B---3--:R-:W-:Y:S02]  /*41e40*/  FMUL R11, R110, UR17 ;  /* 0x000000116e0b7c20 */ /* 0x008fe40008400000 */
[----:B------:R-:W3:Y:S03]  /*41e50*/  LDL.LU R110, [R1+0x4a0] ;  /* 0x0004a000016e7983 */ /* 0x000ee60000300800 */
[----:B------:R-:W-:-:S05]  /*41e60*/  F2FP.SATFINITE.E4M3.F32.PACK_AB_MERGE_C R11, RZ, R11, RZ ;  /* 0x0000000bff0b723e */ /* 0x000fca00048070ff */
[----:B------:R4:W-:Y:S01]  /*41e70*/  @!P3 STG.E.U8 desc[UR24][R16.64+0x11], R11 ;  /* 0x0000110b1000b986 */ /* 0x0009e2000c101118 */
[----:B0-----:R-:W-:-:S04]  /*41e80*/  @!P5 IADD3 R20, P3, P4, R6, UR6, R12 ;  /* 0x000000060614dc10 */ /* 0x001fc8000fc7e00c */
[----:B------:R-:W-:-:S05]  /*41e90*/  @!P5 IADD3.X R21, R29, UR13, R13, P3, P4 ;  /* 0x0000000d1d15dc10 */ /* 0x000fca0009fe840d */
[----:B------:R-:W-:Y:S01]  /*41ea0*/  @!P5 STL.64 [R1+0x8], R20 ;  /* 0x000008140100d387 */ /* 0x000fe20000100a00 */
[----:B------:R-:W-:-:S13]  /*41eb0*/  ISETP.LT.OR P5, PT, R26, 0x31, !P2 ;  /* 0x000000311a00780c */ /* 0x000fda00057a1670 */
[----:B------:R-:W0:Y:S01]  /*41ec0*/  @!P5 LDC.64 R12, c[0x0][0x5c0] ;  /* 0x00017000ff0cdb82 */ /* 0x000e220000000a00 */
[----:B----4-:R-:W-:Y:S02]  /*41ed0*/  FMUL R11, R106, UR17 ;  /* 0x000000116a0b7c20 */ /* 0x010fe40008400000 */
[----:B------:R-:W4:Y:S01]  /*41ee0*/  LDL.LU R106, [R1+0x4a4] ;  /* 0x0004a400016a7983 */ /* 0x000f220000300800 */
[----:B------:R-:W-:Y:S02]  /*41ef0*/  LOP3.LUT P6, RZ, R7, 0x200000, RZ, 0xc0, !PT ;  /* 0x0020000007ff7812 */ /* 0x000fe400078cc0ff */
[----:B0-----:R-:W-:Y:S02]  /*41f00*/  @!P5 IADD3 R16, P3, P4, R6, UR6, R12 ;  /* 0x000000060610dc10 */ /* 0x001fe4000fc7e00c */
[----:B------:R-:W-:Y:S02]  /*41f10*/  F2FP.SATFINITE.E4M3.F32.PACK_AB_MERGE_C R11, RZ, R11, RZ ;  /* 0x0000000bff0b723e */ /* 0x000fe400048070ff */
[----:B------:R-:W-:-:S05]  /*41f20*/  @!P5 IADD3.X R17, R29, UR13, R13, P3, P4 ;  /* 0x0000000d1d11dc10 */ /* 0x000fca0009fe840d */
[----:B------:R-:W-:Y:S04]  /*41f30*/  @!P5 STL.64 [R1+0x50], R16 ;  /* 0x000050100100d387 */ /* 0x000fe80000100a00 */
[----:B------:R2:W-:Y:S02]  /*41f40*/  @!P6 STG.E.U8 desc[UR24][R90.64+0x18], R11 ;  /* 0x0000180b5a00e986 */ /* 0x0005e4000c101118 */
[----:B--2---:R-:W-:Y:S02]  /*41f50*/  FMUL R11, R107, UR17 ;  /* 0x000000116b0b7c20 */ /* 0x004fe40008400000 */
[----:B------:R-:W2:Y:S01]  /*41f60*/  LDL.LU R107, [R1+0x4a8] ;  /* 0x0004a800016b7983 */ /* 0x000ea20000300800 */
[----:B------:R-:W-:Y:S02]  /*41f70*/  ISETP.LT.OR P3, PT, R26, 0x19, !P0 ;  /* 0x000000191a00780c */ /* 0x000fe40004761670 */
[----:B------:R-:W-:-:S02]  /*41f80*/  LOP3.LUT P1, RZ, R8, 0x40, RZ, 0xc0, !PT ;  /* 0x0000004008ff7812 */ /* 0x000fc4000782c0ff */
[----:B------:R-:W-:-:S09]  /*41f90*/  F2FP.SATFINITE.E4M3.F32.PACK_AB_MERGE_C R11, RZ, R11, RZ ;  /* 0x0000000bff0b723e */ /* 0x000fd200048070ff */
[----:B------:R-:W0:Y:S02]  /*41fa0*/  @!P3 LDC.64 R16, c[0x0][0x5c0] ;  /* 0x00017000ff10bb82 */ /* 0x000e240000000a00 */
[----:B------:R3:W-:Y:S01]  /*41fb0*/  @!P1 STG.E.U8 desc[UR24][R30.64+0x19], R11 ;  /* 0x0000190b1e009986 */ /* 0x0007e2000c101118 */
[----:B------:R-:W-:Y:S02]  /*41fc0*/  ISETP.LT.OR P1, PT, R26, 0x32, !P2 ;  /* 0x000000321a00780c */ /* 0x000fe40005721670 */
[----:B------:R-:W-:-:S04]  /*41fd0*/  @!P3 IADD3 R12, P4, P5, R4, R6, R3 ;  /* 0x00000006040cb210 */ /* 0x000fc80007d9e003 */
[----:B------:R-:W-:Y:S02]  /*41fe0*/  @!P3 IADD3.X R15, R2, R29, R0, P4, P5 ;  /* 0x0000001d020fb210 */ /* 0x000fe400027ea400 */
[----:B0-----:R-:W-:-:S05]  /*41ff0*/  @!P3 IADD3 R16, P4, R12, R16, RZ ;  /* 0x000000100c10b210 */ /* 0x001fca0007f9e0ff */
[----:B------:R-:W0:Y:S01]  /*42000*/  @!P1 LDC.64 R12, c[0x0][0x5c0] ;  /* 0x00017000ff0c9b82 */ /* 0x000e220000000a00 */
[----:B------:R-:W-:Y:S01]  /*42010*/  @!P3 IMAD.X R17, R15, 0x1, R17, P4 ;  /* 0x000000010f11b824 */ /* 0x000fe200020e0611 */
[----:B------:R-:W-:Y:S02]  /*42020*/  LOP3.LUT R7, R7, 0xffefffff, RZ, 0xc0, !PT ;  /* 0xffefffff07077812 */ /* 0x000fe400078ec0ff */
[----:B0-----:R-:W-:-:S04]  /*42030*/  @!P1 IADD3 R20, P5, P6, R6, UR6, R12 ;  /* 0x0000000606149c10 */ /* 0x001fc8000febe00c */
[----:B------:R-:W-:Y:S02]  /*42040*/  @!P1 IADD3.X R21, R29, UR13, R13, P5, P6 ;  /* 0x0000000d1d159c10 */ /* 0x000fe4000afec40d */
[----:B------:R-:W-:-:S13]  /*42050*/  LOP3.LUT P6, RZ, R9, 0x4, RZ, 0xc0, !PT ;  /* 0x0000000409ff7812 */ /* 0x000fda00078cc0ff */
[----:B------:R-:W-:Y:S02]  /*42060*/  @P6 LOP3.LUT R7, R7, 0x100000, RZ, 0xfc, !PT ;  /* 0x0010000007076812 */ /* 0x000fe400078efcff */
[----:B------:R-:W-:Y:S01]  /*42070*/  ISETP.LT.OR P6, PT, R26, 0x39, !P2 ;  /* 0x000000391a00780c */ /* 0x000fe200057c1670 */
[----:B---3--:R-:W-:-:S05]  /*42080*/  FMUL R11, R110, UR17 ;  /* 0x000000116e0b7c20 */ /* 0x008fca0008400000 */
[----:B------:R-:W-:-:S05]  /*42090*/  F2FP.SATFINITE.E4M3.F32.PACK_AB_MERGE_C R11, RZ, R11, RZ ;  /* 0x0000000bff0b723e */ /* 0x000fca00048070ff */
[----:B------:R0:W-:Y:S01]  /*420a0*/  @!P3 STG.E.U8 desc[UR24][R16.64+0x18], R11 ;  /* 0x0000180b1000b986 */ /* 0x0001e2000c101118 */
[----:B------:R-:W-:-:S13]  /*420b0*/  ISETP.LT.OR P3, PT, R26, 0x1a, !P0 ;  /* 0x0000001a1a00780c */ /* 0x000fda0004761670 */
[----:B------:R-:W1:Y:S01]  /*420c0*/  @!P3 LDC.64 R12, c[0x0][0x5c0] ;  /* 0x00017000ff0cbb82 */ /* 0x000e620000000a00 */
[----:B0-----:R-:W-:-:S04]  /*420d0*/  @!P3 IADD3 R16, P4, P5, R4, R6, R3 ;  /* 0x000000060410b210 */ /* 0x001fc80007d9e003 */
[----:B------:R-:W-:Y:S02]  /*420e0*/  @!P3 IADD3.X R11, R2, R29, R0, P4, P5 ;  /* 0x0000001d020bb210 */ /* 0x000fe400027ea400 */
[----:B-1----:R-:W-:-:S05]  /*420f0*/  @!P3 IADD3 R16, P4, R16, R12, RZ ;  /* 0x0000000c1010b210 */ /* 0x002fca0007f9e0ff */
[----:B------:R-:W-:Y:S02]  /*42100*/  @!P3 IMAD.X R17, R11, 0x1, R13, P4 ;  /* 0x000000010b11b824 */ /* 0x000fe400020e060d */
[----:B------:R-:W0:Y:S01]  /*42110*/  @!P6 LDC.64 R12, c[0x0][0x5c0] ;  /* 0x00017000ff0ceb82 */ /* 0x000e220000000a00 */
[----:B------:R0:W-:Y:S04]  /*42120*/  @!P1 STL.64 [R1+0x38], R20 ;  /* 0x0000381401009387 */ /* 0x0001e80000100a00 */
[----:B------:R-:W3:Y:S01]  /*42130*/  LDL.LU R110, [R1+0x4ac] ;  /* 0x0004ac00016e7983 */ /* 0x000ee20000300800 */
[----:B----4-:R-:W-:Y:S01]  /*42140*/  FMUL R11, R106, UR17 ;  /* 0x000000116a0b7c20 */ /* 0x010fe20008400000 */
[----:B0-----:R-:W-:-:S04]  /*42150*/  @!P6 IADD3 R20, P4, P5, R6, UR6, R12 ;  /* 0x000000060614ec10 */ /* 0x001fc8000fd9e00c */
[----:B------:R-:W-:-:S05]  /*42160*/  @!P6 IADD3.X R21, R29, UR13, R13, P4, P5 ;  /* 0x0000000d1d15ec10 */ /* 0x000fca000a7ea40d */
[----:B------:R-:W-:Y:S04]  /*42170*/  @!P6 STL.64 [R1+0x40], R20 ;  /* 0x000040140100e387 */ /* 0x000fe80000100a00 */
[----:B------:R-:W4:Y:S01]  /*42180*/  LDL.LU R106, [R1+0x4b0] ;  /* 0x0004b000016a7983 */ /* 0x000f220000300800 */
[----:B------:R-:W-:-:S05]  /*42190*/  F2FP.SATFINITE.E4M3.F32.PACK_AB_MERGE_C R11, RZ, R11, RZ ;  /* 0x0000000bff0b723e */ /* 0x000fca00048070ff */
[----:B------:R2:W-:Y:S02]  /*421a0*/  @!P3 STG.E.U8 desc[UR24][R16.64+0x19], R11 ;  /* 0x0000190b1000b986 */ /* 0x0005e4000c101118 */
[----:B--2---:R-:W-:Y:S02]  /*421b0*/  FMUL R11, R107, UR17 ;  /* 0x000000116b0b7c20 */ /* 0x004fe40008400000 */
[----:B------:R-:W2:Y:S01]  /*421c0*/  LDL.LU R107, [R1+0x4b4] ;  /* 0x0004b400016b7983 */ /* 0x000ea20000300800 */
[----:B------:R-:W-:-:S13]  /*421d0*/  ISETP.LT.OR P5, PT, R26, 0x3a, !P2 ;  /* 0x0000003a1a00780c */ /* 0x000fda00057a1670 */
[----:B------:R-:W0:Y:S02]  /*421e0*/  @!P5 LDC.64 R12, c[0x0][0x5c0] ;  /* 0x00017000ff0cdb82 */ /* 0x000e240000000a00 */
[----:B0-----:R-:W-:-:S04]  /*421f0*/  @!P5 IADD3 R232, P3, P4, R6, UR6, R12 ;  /* 0x0000000606e8dc10 */ /* 0x001fc8000fc7e00c */
[----:B------:R-:W-:Y:S02]  /*42200*/  @!P5 IADD3.X R233, R29, UR13, R13, P3, P4 ;  /* 0x0000000d1de9dc10 */ /* 0x000fe40009fe840d */
[----:B------:R-:W-:-:S13]  /*42210*/  ISETP.LT.OR P5, PT, R26, 0x41, !P2 ;  /* 0x000000411a00780c */ /* 0x000fda00057a1670 */
[----:B------:R-:W0:Y:S01]  /*42220*/  @!P5 LDC.64 R12, c[0x0][0x5c0] ;  /* 0x00017000ff0cdb82 */ /* 0x000e220000000a00 */
[----:B------:R-:W-:Y:S02]  /*42230*/  LOP3.LUT P6, RZ, R7, 0x100000, RZ, 0xc0, !PT ;  /* 0x0010000007ff7812 */ /* 0x000fe400078cc0ff */
[----:B------:R-:W-:Y:S02]  /*42240*/  F2FP.SATFINITE.E4M3.F32.PACK_AB_MERGE_C R11, RZ, R11, RZ ;  /* 0x0000000bff0b723e */ /* 0x000fe400048070ff */
[----:B------:R-:W-:-:S09]  /*42250*/  LOP3.LUT P1, RZ, R8, 0x10000, RZ, 0xc0, !PT ;  /* 0x0001000008ff7812 */ /* 0x000fd2000782c0ff */
[----:B------:R3:W-:Y:S01]  /*42260*/  @!P6 STG.E.U8 desc[UR24][R92.64+0x20], R11 ;  /* 0x0000200b5c00e986 */ /* 0x0007e2000c101118 */
[----:B0-----:R-:W-:-:S04]  /*42270*/  @!P5 IADD3 R230, P3, P4, R6, UR6, R12 ;  /* 0x0000000606e6dc10 */ /* 0x001fc8000fc7e00c */
[----:B------:R-:W-:Y:S02]  /*42280*/  @!P5 IADD3.X R231, R29, UR13, R13, P3, P4 ;  /* 0x0000000d1de7dc10 */ /* 0x000fe40009fe840d */
[----:B------:R-:W-:-:S13]  /*42290*/  ISETP.LT.OR P3, PT, R26, 0x21, !P0 ;  /* 0x000000211a00780c */ /* 0x000fda0004761670 */
[----:B------:R-:W0:Y:S01]  /*422a0*/  @!P3 LDC.64 R16, c[0x0][0x5c0] ;  /* 0x00017000ff10bb82 */ /* 0x000e220000000a00 */
[----:B------:R-:W-:-:S04]  /*422b0*/  @!P3 IADD3 R12, P4, P5, R4, R6, R3 ;  /* 0x00000006040cb210 */ /* 0x000fc80007d9e003 */
[----:B------:R-:W-:Y:S02]  /*422c0*/  @!P3 IADD3.X R15, R2, R29, R0, P4, P5 ;  /* 0x0000001d020fb210 */ /* 0x000fe400027ea400 */
[----:B0-----:R-:W-:-:S05]  /*422d0*/  @!P3 IADD3 R16, P4, R12, R16, RZ ;  /* 0x000000100c10b210 */ /* 0x001fca0007f9e0ff */
[----:B------:R-:W-:Y:S02]  /*422e0*/  @!P3 IMAD.X R17, R15, 0x1, R17, P4 ;  /* 0x000000010f11b824 */ /* 0x000fe400020e0611 */
[----:B---3--:R-:W-:Y:S02]  /*422f0*/  FMUL R11, R110, UR17 ;  /* 0x000000116e0b7c20 */ /* 0x008fe40008400000 */
[----:B------:R-:W3:Y:S03]  /*42300*/  LDL.LU R110, [R1+0x4b8] ;  /* 0x0004b800016e7983 */ /* 0x000ee60000300800 */
[----:B------:R-:W-:-:S05]  /*42310*/  F2FP.SATFINITE.E4M3.F32.PACK_AB_MERGE_C R11, RZ, R11, RZ ;  /* 0x0000000bff0b723e */ /* 0x000fca00048070ff */
[----:B------:R4:W-:Y:S01]  /*42320*/  @!P1 STG.E.U8 desc[UR24][R52.64+0x21], R11 ;  /* 0x0000210b34009986 */ /* 0x0009e2000c101118 */
[----:B------:R-:W-:-:S13]  /*42330*/  ISETP.LT.OR P1, PT, R26, 0x42, !P2 ;  /* 0x000000421a00780c */ /* 0x000fda0005721670 */
[----:B------:R-:W0:Y:S01]  /*42340*/  @!P1 LDC.64 R12, c[0x0][0x5c0] ;  /* 0x00017000ff0c9b82 */ /* 0x000e220000000a00 */
[----:B----4-:R-:W-:Y:S02]  /*42350*/  FMUL R11, R106, UR17 ;  /* 0x000000116a0b7c20 */ /* 0x010fe40008400000 */
[----:B------:R-:W4:Y:S03]  /*42360*/  LDL.LU R106, [R1+0x4bc] ;  /* 0x0004bc00016a7983 */ /* 0x000f260000300800 */
[----:B------:R-:W-:-:S05]  /*42370*/  F2FP.SATFINITE.E4M3.F32.PACK_AB_MERGE_C R11, RZ, R11, RZ ;  /* 0x0000000bff0b723e */ /* 0x000fca00048070ff */
[----:B------:R1:W-:Y:S01]  /*42380*/  @!P3 STG.E.U8 desc[UR24][R16.64+0x20], R11 ;  /* 0x0000200b1000b986 */ /* 0x0003e2000c101118 */
[----:B------:R-:W-:Y:S02]  /*42390*/  ISETP.LT.OR P3, PT, R26, 0x22, !P0 ;  /* 0x000000221a00780c */ /* 0x000fe40004761670 */
[----:B0-----:R-:W-:-:S04]  /*423a0*/  @!P1 IADD3 R220, P5, P6, R6, UR6, R12 ;  /* 0x0000000606dc9c10 */ /* 0x001fc8000febe00c */
[----:B------:R-:W-:-:S07]  /*423b0*/  @!P1 IADD3.X R221, R29, UR13, R13, P5, P6 ;  /* 0x0000000d1ddd9c10 */ /* 0x000fce000afec40d */
[----:B------:R-:W0:Y:S01]  /*423c0*/  @!P3 LDC.64 R12, c[0x0][0x5c0] ;  /* 0x00017000ff0cbb82 */ /* 0x000e220000000a00 */
[----:B-1----:R-:W-:-:S04]  /*423d0*/  @!P3 IADD3 R16, P4, P5, R4, R6, R3 ;  /* 0x000000060410b210 */ /* 0x002fc80007d9e003 */
[----:B------:R-:W-:Y:S02]  /*423e0*/  @!P3 IADD3.X R11, R2, R29, R0, P4, P5 ;  /* 0x0000001d020bb210 */ /* 0x000fe400027ea400 */
[----:B0-----:R-:W-:-:S05]  /*423f0*/  @!P3 IADD3 R16, P4, R16, R12, RZ ;  /* 0x0000000c1010b210 */ /* 0x001fca0007f9e0ff */
[----:B------:R-:W-:Y:S02]  /*42400*/  @!P3 IMAD.X R17, R11, 0x1, R13, P4 ;  /* 0x000000010b11b824 */ /* 0x000fe400020e060d */
[----:B--2---:R-:W-:Y:S02]  /*42410*/  FMUL R11, R107, UR17 ;  /* 0x000000116b0b7c20 */ /* 0x004fe40008400000 */
[----:B------:R-:W2:Y:S01]  /*42420*/  LDL.LU R107, [R1+0x4c0] ;  /* 0x0004c000016b7983 */ /* 0x000ea20000300800 */
[----:B------:R-:W-:Y:S02]  /*42430*/  LOP3.LUT P6, RZ, R9, 0x8, RZ, 0xc0, !PT ;  /* 0x0000000809ff7812 */ /* 0x000fe400078cc0ff */
[----:B------:R-:W-:-:S11]  /*42440*/  LOP3.LUT R7, R7, 0xfff7ffff, RZ, 0xc0, !PT ;  /* 0xfff7ffff07077812 */ /* 0x000fd600078ec0ff */
[----:B------:R-:W-:Y:S02]  /*42450*/  @P6 LOP3.LUT R7, R7, 0x80000, RZ, 0xfc, !PT ;  /* 0x0008000007076812 */ /* 0x000fe400078efcff */
[----:B------:R-:W-:-:S13]  /*42460*/  ISETP.LT.OR P6, PT, R26, 0x49, !P2 ;  /* 0x000000491a00780c */ /* 0x000fda00057c1670 */
[----:B------:R-:W0:Y:S02]  /*42470*/  @!P6 LDC.64 R12, c[0x0][0x5c0] ;  /* 0x00017000ff0ceb82 */ /* 0x000e240000000a00 */
[----:B0-----:R-:W-:-:S04]  /*42480*/  @!P6 IADD3 R218, P4, P5, R6, UR6, R12 ;  /* 0x0000000606daec10 */ /* 0x001fc8000fd9e00c */
[----:B------:R-:W-:Y:S02]  /*42490*/  @!P6 IADD3.X R219, R29, UR13, R13, P4, P5 ;  /* 0x0000000d1ddbec10 */ /* 0x000fe4000a7ea40d */
[----:B------:R-:W-:-:S13]  /*424a0*/  ISETP.LT.OR P5, PT, R26, 0x4a, !P2 ;  /* 0x0000004a1a00780c */ /* 0x000fda00057a1670 */
[----:B------:R-:W0:Y:S01]  /*424b0*/  @!P5 LDC.64 R12, c[0x0][0x5c0] ;  /* 0x00017000ff0cdb82 */ /* 0x000e220000000a00 */
[----:B------:R-:W-:-:S05]  /*424c0*/  F2FP.SATFINITE.E4M3.F32.PACK_AB_MERGE_C R11, RZ, R11, RZ ;  /* 0x0000000bff0b723e */ /* 0x000fca00048070ff */
[----:B------:R1:W-:Y:S01]  /*424d0*/  @!P3 STG.E.U8 desc[UR24][R16.64+0x21], R11 ;  /* 0x0000210b1000b986 */ /* 0x0003e2000c101118 */
[----:B0-----:R-:W-:-:S04]  /*424e0*/  @!P5 IADD3 R212, P3, P4, R6, UR6, R12 ;  /* 0x0000000606d4dc10 */ /* 0x001fc8000fc7e00c */
[----:B------:R-:W-:Y:S02]  /*424f0*/  @!P5 IADD3.X R213, R29, UR13, R13, P3, P4 ;  /* 0x0000000d1dd5dc10 */ /* 0x000fe40009fe840d */
[----:B------:R-:W-:-:S13]  /*42500*/  ISETP.LT.OR P5, PT, R26, 0x51, !P2 ;  /* 0x000000511a00780c */ /* 0x000fda00057a1670 */
[----:B------:R-:W0:Y:S01]  /*42510*/  @!P5 LDC.64 R12, c[0x0][0x5c0] ;  /* 0x00017000ff0cdb82 */ /* 0x000e220000000a00 */
[----:B------:R-:W-:Y:S02]  /*42520*/  LOP3.LUT P6, RZ, R7, 0x80000, RZ, 0xc0, !PT ;  /* 0x0008000007ff7812 */ /* 0x000fe400078cc0ff */
[----:B0-----:R-:W-:-:S04]  /*42530*/  @!P5 IADD3 R208, P3, P4, R6, UR6, R12 ;  /* 0x0000000606d0dc10 */ /* 0x001fc8000fc7e00c */
[----:B------:R-:W-:Y:S01]  /*42540*/  @!P5 IADD3.X R209, R29, UR13, R13, P3, P4 ;  /* 0x0000000d1dd1dc10 */ /* 0x000fe20009fe840d */
[----:B------:R-:W-:Y:S04]  /*42550*/  STL [R1+0x900], R208 ;  /* 0x000900d001007387 */ /* 0x000fe80000100800 */
[----:B------:R-:W-:Y:S01]  /*42560*/  STL [R1+0x8fc], R209 ;  /* 0x0008fcd101007387 */ /* 0x000fe20000100800 */
[----:B------:R-:W-:Y:S02]  /*42570*/  ISETP.LT.OR P3, PT, R26, 0x29, !P0 ;  /* 0x000000291a00780c */ /* 0x000fe40004761670 */
[----:B------:R-:W-:-:S11]  /*42580*/  LOP3.LUT P1, RZ, R8, 0x80, RZ, 0xc0, !PT ;  /* 0x0000008008ff7812 */ /* 0x000fd6000782c0ff */
[----:B-1----:R-:W0:Y:S01]  /*42590*/  @!P3 LDC.64 R16, c[0x0][0x5c0] ;  /* 0x00017000ff10bb82 */ /* 0x002e220000000a00 */
[----:B---3--:R-:W-:-:S05]  /*425a0*/  FMUL R11, R110, UR17 ;  /* 0x000000116e0b7c20 */ /* 0x008fca0008400000 */
[----:B------:R-:W-:-:S05]  /*425b0*/  F2FP.SATFINITE.E4M3.F32.PACK_AB_MERGE_C R11, RZ, R11, RZ ;  /* 0x0000000bff0b723e */ /* 0x000fca00048070ff */
[----:B------:R4:W-:Y:S02]  /*425c0*/  @!P6 STG.E.U8 desc[UR24][R94.64+0x28], R11 ;  /* 0x0000280b5e00e986 */ /* 0x0009e4000c101118 */
[----:B----4-:R-:W-:Y:S02]  /*425d0*/  FMUL R11, R106, UR17 ;  /* 0x000000116a0b7c20 */ /* 0x010fe40008400000 */
[----:B------:R-:W3:Y:S03]  /*425e0*/  LDL.LU R106, [R1+0x4c4] ;  /* 0x0004c400016a7983 */ /* 0x000ee60000300800 */
[----:B------:R-:W-:Y:S01]  /*425f0*/  F2FP.SATFINITE.E4M3.F32.PACK_AB_MERGE_C R11, RZ, R11, RZ ;  /* 0x0000000bff0b723e */ /* 0x000fe200048070ff */
[----:B------:R-:W4:Y:S04]  /*42600*/  LDL.LU R110, [R1+0x4c8] ;  /* 0x0004c800016e7983 */ /* 0x000f280000300800 */
[----:B------:R2:W-:Y:S01]  /*42610*/  @!P1 STG.E.U8 desc[UR24][R42.64+0x29], R11 ;  /* 0x0000290b2a009986 */ /* 0x0005e2000c101118 */
[----:B------:R-:W-:-:S02]  /*42620*/  ISETP.LT.OR P1, PT, R26, 0x52, !P2 ;  /* 0x000000521a00780c */ /* 0x000fc40005721670 */
[----:B------:R-:W-:-:S04]  /*42630*/  @!P3 IADD3 R12, P4, P5, R4, R6, R3 ;  /* 0x00000006040cb210 */ /* 0x000fc80007d9e003 */
[----:B------:R-:W-:Y:S02]  /*42640*/  @!P3 IADD3.X R15, R2, R29, R0, P4, P5 ;  /* 0x0000001d020fb210 */ /* 0x000fe400027ea400 */
[----:B0-----:R-:W-:-:S05]  /*42650*/  @!P3 IADD3 R16, P4, R12, R16, RZ ;  /* 0x000000100c10b210 */ /* 0x001fca0007f9e0ff */
[----:B------:R-:W0:Y:S02]  /*42660*/  @!P1 LDC.64 R12, c[0x0][0x5c0] ;  /* 0x00017000ff0c9b82 */ /* 0x000e240000000a00 */
[----:B0-----:R-:W-:-:S04]  /*42670*/  @!P1 IADD3 R204, P5, P6, R6, UR6, R12 ;  /* 0x0000000606cc9c10 */ /* 0x001fc8000febe00c */
[----:B------:R-:W-:Y:S01]  /*42680*/  @!P1 IADD3.X R205, R29, UR13, R13, P5, P6 ;  /* 0x0000000d1dcd9c10 */ /* 0x000fe2000afec40d */
[----:B------:R-:W-:Y:S04]  /*42690*/  STL [R1+0x904], R204 ;  /* 0x000904cc01007387 */ /* 0x000fe80000100800 */
[----:B------:R-:W-:Y:S01]  /*426a0*/  STL [R1+0x8f8], R205 ;  /* 0x0008f8cd01007387 */ /* 0x000fe20000100800 */
        /* <DEDUP_REMOVED lines=17> */
[----:B------:R-:W-:Y:S01]  /*427c0*/  @!P6 IADD3.X R181, R29, UR13, R13, P4, P5 ;  /* 0x0000000d1db5ec10 */ /* 0x000fe2000a7ea40d */
[----:B------:R-:W-:Y:S01]  /*427d0*/  STL [R1+0x8f0], R180 ;  /* 0x0008f0b401007387 */ /* 0x000fe20000100800 */
[----:B------:R-:W-:-:S03]  /*427e0*/  ISETP.LT.OR P5, PT, R26, 0x5a, !P2 ;  /* 0x0000005a1a00780c */ /* 0x000fc600057a1670 */
[----:B------:R-:W-:Y:S10]  /*427f0*/  STL [R1+0x8ec], R181 ;  /* 0x0008ecb501007387 */ /* 0x000ff40000100800 */
[----:B------:R-:W0:Y:S01]  /*42800*/  @!P5 LDC.64 R12, c[0x0][0x5c0] ;  /* 0x00017000ff0cdb82 */ /* 0x000e220000000a00 */
[----:B------:R-:W-:Y:S01]  /*42810*/  LOP3.LUT P6, RZ, R7, 0x40000, RZ, 0xc0, !PT ;  /* 0x0004000007ff7812 */ /* 0x000fe200078cc0ff */
[----:B---3--:R-:W-:-:S02]  /*42820*/  FMUL R11, R106, UR17 ;  /* 0x000000116a0b7c20 */ /* 0x008fc40008400000 */
[----:B------:R-:W3:Y:S03]  /*42830*/  LDL.LU R106, [R1+0x4d0] ;  /* 0x0004d000016a7983 */ /* 0x000ee60000300800 */
[----:B------:R-:W-:-:S05]  /*42840*/  F2FP.SATFINITE.E4M3.F32.PACK_AB_MERGE_C R11, RZ, R11, RZ ;  /* 0x0000000bff0b723e */ /* 0x000fca00048070ff */
[----:B------:R4:W-:Y:S01]  /*42850*/  @!P3 STG.E.U8 desc[UR24][R16.64+0x29], R11 ;  /* 0x0000290b1000b986 */ /* 0x0009e2000c101118 */
[----:B0-----:R-:W-:-:S04]  /*42860*/  @!P5 IADD3 R168, P3, P4, R6, UR6, R12 ;  /* 0x0000000606a8dc10 */ /* 0x001fc8000fc7e00c */
[----:B------:R-:W-:Y:S02]  /*42870*/  @!P5 IADD3.X R169, R29, UR13, R13, P3, P4 ;  /* 0x0000000d1da9dc10 */ /* 0x000fe40009fe840d */
[----:B------:R-:W-:-:S13]  /*42880*/  ISETP.LT.OR P5, PT, R26, 0x61, !P2 ;  /* 0x000000611a00780c */ /* 0x000fda00057a1670 */
[----:B------:R-:W0:Y:S01]  /*42890*/  @!P5 LDC.64 R12, c[0x0][0x5c0] ;  /* 0x00017000ff0cdb82 */ /* 0x000e220000000a00 */
[----:B----4-:R-:W-:Y:S01]  /*428a0*/  FMUL R11, R110, UR17 ;  /* 0x000000116e0b7c20 */ /* 0x010fe20008400000 */
[----:B------:R-:W-:Y:S04]  /*428b0*/  STL [R1+0x8f4], R168 ;  /* 0x0008f4a801007387 */ /* 0x000fe80000100800 */
[----:B------:R-:W-:Y:S01]  /*428c0*/  F2FP.SATFINITE.E4M3.F32.PACK_AB_MERGE_C R11, RZ, R11, RZ ;  /* 0x0000000bff0b723e */ /* 0x000fe200048070ff */
[----:B------:R-:W-:Y:S04]  /*428d0*/  STL [R1+0x8e8], R169 ;  /* 0x0008e8a901007387 */ /* 0x000fe80000100800 */
[----:B------:R2:W-:Y:S01]  /*428e0*/  @!P6 STG.E.U8 desc[UR24][R96.64+0x30], R11 ;  /* 0x0000300b6000e986 */ /* 0x0005e2000c101118 */
[----:B0-----:R-:W-:-:S04]  /*428f0*/  @!P5 IADD3 R162, P3, P4, R6, UR6, R12 ;  /* 0x0000000606a2dc10 */ /* 0x001fc8000fc7e00c */
[----:B------:R-:W-:Y:S01]  /*42900*/  @!P5 IADD3.X R163, R29, UR13, R13, P3, P4 ;  /* 0x0000000d1da3dc10 */ /* 0x000fe20009fe840d */
[----:B------:R-:W-:Y:S04]  /*42910*/  STL [R1+0x8e0], R162 ;  /* 0x0008e0a201007387 */ /* 0x000fe80000100800 */
[----:B------:R-:W-:Y:S01]  /*42920*/  STL [R1+0x8dc], R163 ;  /* 0x0008dca301007387 */ /* 0x000fe20000100800 */
[----:B--2---:R-:W-:-:S03]  /*42930*/  FMUL R11, R107, UR17 ;  /* 0x000000116b0b7c20 */ /* 0x004fc60008400000 */
[----:B------:R-:W2:Y:S01]  /*42940*/  LDL.LU R107, [R1+0x4d4] ;  /* 0x0004d400016b7983 */ /* 0x000ea20000300800 */
[----:B------:R-:W-:Y:S02]  /*42950*/  ISETP.LT.OR P3, PT, R26, 0x31, !P0 ;  /* 0x000000311a00780c */ /* 0x000fe40004761670 */
[----:B------:R-:W-:Y:S01]  /*42960*/  LOP3.LUT P1, RZ, R8, 0x20000, RZ, 0xc0, !PT ;  /* 0x0002000008ff7812 */ /* 0x000fe2000782c0ff */
[----:B------:R-:W4:Y:S01]  /*42970*/  LDL.LU R110, [R1+0x4d8] ;  /* 0x0004d800016e7983 */ /* 0x000f220000300800 */
        /* <DEDUP_REMOVED lines=9> */
[----:B0-----:R-:W-:-:S04]  /*42a10*/  @!P1 IADD3 R156, P5, P6, R6, UR6, R12 ;  /* 0x00000006069c9c10 */ /* 0x001fc8000febe00c */
[----:B------:R-:W-:Y:S01]  /*42a20*/  @!P1 IADD3.X R157, R29, UR13, R13, P5, P6 ;  /* 0x0000000d1d9d9c10 */ /* 0x000fe2000afec40d */
[----:B------:R-:W-:Y:S04]  /*42a30*/  STL [R1+0x8e4], R156 ;  /* 0x0008e49c01007387 */ /* 0x000fe80000100800 */
[----:B------:R-:W-:Y:S01]  /*42a40*/  STL [R1+0x8d8], R157 ;  /* 0x0008d89d01007387 */ /* 0x000fe20000100800 */
[----:B------:R-:W-:Y:S02]  /*42a50*/  LOP3.LUT P6, RZ, R9, 0x20, RZ, 0xc0, !PT ;  /* 0x0000002009ff7812 */ /* 0x000fe400078cc0ff */
[----:B------:R-:W-:-:S11]  /*42a60*/  LOP3.LUT R7, R7, 0xfffdffff, RZ, 0xc0, !PT ;  /* 0xfffdffff07077812 */ /* 0x000fd600078ec0ff */
[----:B------:R-:W-:Y:S02]  /*42a70*/  @P6 LOP3.LUT R7, R7, 0x20000, RZ, 0xfc, !PT ;  /* 0x0002000007076812 */ /* 0x000fe400078efcff */
[----:B------:R-:W-:Y:S01]  /*42a80*/  ISETP.LT.OR P6, PT, R26, 0x69, !P2 ;  /* 0x000000691a00780c */ /* 0x000fe200057c1670 */
[----:B---3--:R-:W-:Y:S02]  /*42a90*/  FMUL R11, R106, UR17 ;  /* 0x000000116a0b7c20 */ /* 0x008fe40008400000 */
[----:B------:R-:W3:Y:S03]  /*42aa0*/  LDL.LU R106, [R1+0x4dc] ;  /* 0x0004dc00016a7983 */ /* 0x000ee60000300800 */
        /* <DEDUP_REMOVED lines=12> */
[----:B--2---:R-:W-:-:S03]  /*42b70*/  FMUL R11, R107, UR17 ;  /* 0x000000116b0b7c20 */ /* 0x004fc60008400000 */
[----:B------:R-:W-:Y:S04]  /*42b80*/  STL [R1+0x8cc], R155 ;  /* 0x0008cc9b01007387 */ /* 0x000fe80000100800 */
[----:B------:R-:W2:Y:S01]  /*42b90*/  LDL.LU R107, [R1+0x4e0] ;  /* 0x0004e000016b7983 */ /* 0x000ea20000300800 */
        /* <DEDUP_REMOVED lines=8> */
[----:B------:R-:W-:Y:S01]  /*42c20*/  LOP3.LUT P6, RZ, R7, 0x20000, RZ, 0xc0, !PT ;  /* 0x0002000007ff7812 */ /* 0x000fe200078cc0ff */
[----:B----4-:R-:W-:Y:S01]  /*42c30*/  FMUL R11, R110, UR17 ;  /* 0x000000116e0b7c20 */ /* 0x010fe20008400000 */
[----:B------:R-:W-:Y:S04]  /*42c40*/  STL [R1+0x8d4], R148 ;  /* 0x0008d49401007387 */ /* 0x000fe80000100800 */
[----:B------:R-:W-:Y:S01]  /*42c50*/  F2FP.SATFINITE.E4M3.F32.PACK_AB_MERGE_C R11, RZ, R11, RZ ;  /* 0x0000000bff0b723e */ /* 0x000fe200048070ff */
[----:B------:R-:W-:Y:S06]  /*42c60*/  STL [R1+0x8c8], R149 ;  /* 0x0008c89501007387 */ /* 0x000fec0000100800 */
[----:B------:R3:W-:Y:S01]  /*42c70*/  @!P6 STG.E.U8 desc[UR24][R100.64+0x38], R11 ;  /* 0x0000380b6400e986 */ /* 0x0007e2000c101118 */
[----:B0-----:R-:W-:-:S04]  /*42c80*/  @!P5 IADD3 R144, P3, P4, R6, UR6, R12 ;  /* 0x000000060690dc10 */ /* 0x001fc8000fc7e00c */
[----:B------:R-:W-:Y:S01]  /*42c90*/  @!P5 IADD3.X R145, R29, UR13, R13, P3, P4 ;  /* 0x0000000d1d91dc10 */ /* 0x000fe20009fe840d */
[----:B------:R-:W-:Y:S04]  /*42ca0*/  STL [R1+0x8c0], R144 ;  /* 0x0008c09001007387 */ /* 0x000fe80000100800 */
[----:B------:R-:W-:Y:S01]  /*42cb0*/  STL [R1+0x8bc], R145 ;  /* 0x0008bc9101007387 */ /* 0x000fe20000100800 */
[----:B------:R-:W-:Y:S02]  /*42cc0*/  ISETP.LT.OR P3, PT, R26, 0x39, !P0 ;  /* 0x000000391a00780c */ /* 0x000fe40004761670 */
[----:B------:R-:W-:-:S11]  /*42cd0*/  LOP3.LUT P1, RZ, R8, 0x4, RZ, 0xc0, !PT ;  /* 0x0000000408ff7812 */ /* 0x000fd6000782c0ff */
[----:B------:R-:W0:Y:S01]  /*42ce0*/  @!P3 LDC.64 R16, c[0x0][0x5c0] ;  /* 0x00017000ff10bb82 */ /* 0x000e220000000a00 */
[----:B------:R-:W-:-:S04]  /*42cf0*/  @!P3 IADD3 R12, P4, P5, R4, R6, R3 ;  /* 0x00000006040cb210 */ /* 0x000fc80007d9e003 */
[----:B------:R-:W-:Y:S02]  /*42d00*/  @!P3 IADD3.X R15, R2, R29, R0, P4, P5 ;  /* 0x0000001d020fb210 */ /* 0x000fe400027ea400 */
[----:B0-----:R-:W-:Y:S01]  /*42d10*/  @!P3 IADD3 R16, P4, R12, R16, RZ ;  /* 0x000000100c10b210 */ /* 0x001fe20007f9e0ff */
[----:B---3--:R-:W-:Y:S02]  /*42d20*/  FMUL R11, R106, UR17 ;  /* 0x000000116a0b7c20 */ /* 0x008fe40008400000 */
[----:B------:R-:W3:Y:S03]  /*42d30*/  LDL.LU R106, [R1+0x4e4] ;  /* 0x0004e400016a7983 */ /* 0x000ee60000300800 */
[----:B------:R-:W-:Y:S01]  /*42d40*/  F2FP.SATFINITE.E4M3.F32.PACK_AB_MERGE_C R11, RZ, R11, RZ ;  /* 0x0000000bff0b723e */ /* 0x000fe200048070ff */
[----:B------:R-:W4:Y:S04]  /*42d50*/  LDL.LU R110, [R1+0x4e8] ;  /* 0x0004e800016e7983 */ /* 0x000f280000300800 */
[----:B------:R2:W-:Y:S01]  /*42d60*/  @!P1 STG.E.U8 desc[UR24][R98.64+0x39], R11 ;  /* 0x0000390b62009986 */ /* 0x0005e2000c101118 */
[----:B------:R-:W-:-:S13]  /*42d70*/  ISETP.LT.OR P1, PT, R26, 0x72, !P2 ;  /* 0x000000721a00780c */ /* 0x000fda0005721670 */
        /* <DEDUP_REMOVED lines=38> */
[----:B------:R-:W-:-:S05]  /*42fe0*/  F2FP.SATFINITE.E4M3.F32.PACK_AB_MERGE_C R11, RZ, R11, RZ ;  /* 0x0000000bff0b723e */ /* 0x000fca00048070ff */
        /* <DEDUP_REMOVED lines=25> */
[----:B------:R-:W-:Y:S04]  /*43180*/  STL [R1+0x8a8], R124 ;  /* 0x0008a87c01007387 */ /* 0x000fe80000100800 */
[----:B------:R-:W-:Y:S01]  /*43190*/  STL [R1+0x89c], R125 ;  /* 0x00089c7d01007387 */ /* 0x000fe20000100800 */
[----:B---3--:R-:W-:-:S03]  /*431a0*/  FMUL R11, R106, UR17 ;  /* 0x000000116a0b7c20 */ /* 0x008fc60008400000 */
[----:B------:R-:W3:Y:S02]  /*431b0*/  LDL.LU R106, [R1+0x4fc] ;  /* 0x0004fc00016a7983 */ /* 0x000ee40000300800 */
        /* <DEDUP_REMOVED lines=11> */
[----:B------:R-:W-:Y:S04]  /*43270*/  STL [R1+0x894], R122 ;  /* 0x0008947a01007387 */ /* 0x000fe80000100800 */
[----:B------:R-:W-:Y:S01]  /*43280*/  STL [R1+0x890], R123 ;  /* 0x0008907b01007387 */ /* 0x000fe20000100800 */
[----:B--2---:R-:W-:-:S03]  /*43290*/  FMUL R11, R107, UR17 ;  /* 0x000000116b0b7c20 */ /* 0x004fc60008400000 */
        /* <DEDUP_REMOVED lines=10> */
[----:B------:R-:W-:Y:S01]  /*43340*/  STL [R1+0x898], R120 ;  /* 0x0008987801007387 */ /* 0x000fe20000100800 */
[----:B------:R-:W-:Y:S01]  /*43350*/  LOP3.LUT P1, RZ, R8, 0x100, RZ, 0xc0, !PT ;  /* 0x0000010008ff7812 */ /* 0x000fe2000782c0ff */
[----:B----4-:R-:W-:Y:S02]  /*43360*/  FMUL R11, R110, UR17 ;  /* 0x000000116e0b7c20 */ /* 0x010fe40008400000 */
[----:B------:R-:W-:Y:S01]  /*43370*/  STL [R1+0x88c], R121 ;  /* 0x00088c7901007387 */ /* 0x000fe20000100800 */
[----:B0-----:R-:W-:-:S04]  /*43380*/  @!P5 IADD3 R118, P3, P4, R6, UR6, R12 ;  /* 0x000000060676dc10 */ /* 0x001fc8000fc7e00c */
[----:B------:R-:W-:Y:S02]  /*43390*/  @!P5 IADD3.X R119, R29, UR13, R13, P3, P4 ;  /* 0x0000000d1d77dc10 */ /* 0x000fe40009fe840d */
[----:B------:R-:W-:Y:S02]  /*433a0*/  ISETP.LT.OR P3, PT, R26, 0x49, !P0 ;  /* 0x000000491a00780c */ /* 0x000fe40004761670 */
[----:B------:R-:W-:-:S05]  /*433b0*/  F2FP.SATFINITE.E4M3.F32.PACK_AB_MERGE_C R11, RZ, R11, RZ ;  /* 0x0000000bff0b723e */ /* 0x000fca00048070ff */
[----:B------:R0:W-:Y:S06]  /*433c0*/  @!P6 STG.E.U8 desc[UR24][R104.64+0x48], R11 ;  /* 0x0000480b6800e986 */ /* 0x0001ec000c101118 */
[----:B------:R-:W1:Y:S01]  /*433d0*/  @!P3 LDC.64 R16, c[0x0][0x5c0] ;  /* 0x00017000ff10bb82 */ /* 0x000e620000000a00 */
[----:B0-----:R-:W-:-:S04]  /*433e0*/  @!P3 IADD3 R11, P4, P5, R4, R6, R3 ;  /* 0x00000006040bb210 */ /* 0x001fc80007d9e003 */
[----:B------:R-:W-:Y:S02]  /*433f0*/  @!P3 IADD3.X R15, R2, R29, R0, P4, P5 ;  /* 0x0000001d020fb210 */ /* 0x000fe400027ea400 */
[----:B-1----:R-:W-:-:S05]  /*43400*/  @!P3 IADD3 R16, P4, R11, R16, RZ ;  /* 0x000000100b10b210 */ /* 0x002fca0007f9e0ff */
[----:B------:R-:W-:Y:S01]  /*43410*/  @!P3 IMAD.X R17, R15, 0x1, R17, P4 ;  /* 0x000000010f11b824 */ /* 0x000fe200020e0611 */
[----:B------:R-:W-:Y:S01]  /*43420*/  LOP3.LUT R7, R7, 0xffffbfff, RZ, 0xc0, !PT ;  /* 0xffffbfff07077812 */ /* 0x000fe200078ec0ff */
[----:B---3--:R-:W-:Y:S02]  /*43430*/  FMUL R12, R106, UR17 ;  /* 0x000000116a0c7c20 */ /* 0x008fe40008400000 */
[----:B------:R-:W3:Y:S03]  /*43440*/  LDL.LU R106, [R1+0x504] ;  /* 0x00050400016a7983 */ /* 0x000ee60000300800 */
[----:B------:R-:W-:Y:S01]  /*43450*/  F2FP.SATFINITE.E4M3.F32.PACK_AB_MERGE_C R12, RZ, R12, RZ ;  /* 0x0000000cff0c723e */ /* 0x000fe200048070ff */
[----:B------:R-:W4:Y:S04]  /*43460*/  LDL.LU R38, [R1+0x508] ;  /* 0x0005080001267983 */ /* 0x000f280000300800 */
[----:B------:R0:W-:Y:S01]  /*43470*/  @!P1 STG.E.U8 desc[UR24][R36.64+0x49], R12 ;  /* 0x0000490c24009986 */ /* 0x0001e2000c101118 */
[----:B------:R-:W-:-:S03]  /*43480*/  ISETP.LT.OR P1, PT, R26, 0x92, !P2 ;  /* 0x000000921a00780c */ /* 0x000fc60005721670 */
[----:B------:R-:W4:Y:S10]  /*43490*/  LDL.LU R39, [R1+0x50c] ;  /* 0x00050c0001277983 */ /* 0x000f340000300800 */
[----:B0-----:R-:W0:Y:S02]  /*434a0*/  @!P1 LDC.64 R12, c[0x0][0x5c0] ;  /* 0x00017000ff0c9b82 */ /* 0x001e240000000a00 */
[----:B0-----:R-:W-:-:S04]  /*434b0*/  @!P1 IADD3 R114, P5, P6, R6, UR6, R12 ;  /* 0x0000000606729c10 */ /* 0x001fc8000febe00c */
[----:B------:R-:W-:Y:S02]  /*434c0*/  @!P1 IADD3.X R115, R29, UR13, R13, P5, P6 ;  /* 0x0000000d1d739c10 */ /* 0x000fe4000afec40d */
[----:B------:R-:W-:Y:S01]  /*434d0*/  LOP3.LUT P6, RZ, R9, 0x100, RZ, 0xc0, !PT ;  /* 0x0000010009ff7812 */ /* 0x000fe200078cc0ff */
[----:B--2---:R-:W-:-:S05]  /*434e0*/  FMUL R11, R107, UR17 ;  /* 0x000000116b0b7c20 */ /* 0x004fca0008400000 */
[----:B------:R-:W-:-:S05]  /*434f0*/  F2FP.SATFINITE.E4M3.F32.PACK_AB_MERGE_C R11, RZ, R11, RZ ;  /* 0x0000000bff0b723e */ /* 0x000fca00048070ff */
[----:B------:R0:W-:Y:S01]  /*43500*/  @!P3 STG.E.U8 desc[UR24][R16.64+0x48], R11 ;  /* 0x0000480b1000b986 */ /* 0x0001e2000c101118 */
[----:B------:R-:W-:-:S13]  /*43510*/  ISETP.LT.OR P3, PT, R26, 0x4a, !P0 ;  /* 0x0000004a1a00780c */ /* 0x000fda0004761670 */
[----:B------:R-:W1:Y:S01]  /*43520*/  @!P3 LDC.64 R12, c[0x0][0x5c0] ;  /* 0x00017000ff0cbb82 */ /* 0x000e620000000a00 */
        /* <DEDUP_REMOVED lines=9> */
[----:B------:R-:W-:Y:S04]  /*435c0*/  STL [R1+0x888], R111 ;  /* 0x0008886f01007387 */ /* 0x000fe80000100800 */
[----:B------:R-:W2:Y:S01]  /*435d0*/  LDL.LU R28, [R1+0x510] ;  /* 0x00051000011c7983 */ /* 0x000ea20000300800 */
[----:B------:R-:W-:-:S13]  /*435e0*/  ISETP.LT.OR P5, PT, R26, 0x9a, !P2 ;  /* 0x0000009a1a00780c */ /* 0x000fda00057a1670 */
[----:B------:R-:W0:Y:S01]  /*435f0*/  @!P5 LDC.64 R12, c[0x0][0x5c0] ;  /* 0x00017000ff0cdb82 */ /* 0x000e220000000a00 */
[----:B------:R-:W-:Y:S01]  /*43600*/  LOP3.LUT P6, RZ, R7, 0x4000, RZ, 0xc0, !PT ;  /* 0x0000400007ff7812 */ /* 0x000fe200078cc0ff */
[----:B---3--:R-:W-:-:S05]  /*43610*/  FMUL R11, R106, UR17 ;  /* 0x000000116a0b7c20 */ /* 0x008fca0008400000 */
[----:B------:R-:W-:-:S05]  /*43620*/  F2FP.SATFINITE.E4M3.F32.PACK_AB_MERGE_C R11, RZ, R11, RZ ;  /* 0x0000000bff0b723e */ /* 0x000fca00048070ff */
[----:B------:R4:W-:Y:S01]  /*43630*/  @!P3 STG.E.U8 desc[UR24][R16.64+0x49], R11 ;  /* 0x0000490b1000b986 */ /* 0x0009e2000c101118 */
[----:B0-----:R-:W-:Y:S01]  /*43640*/  @!P5 IADD3 R106, P3, P4, R6, UR6, R12 ;  /* 0x00000006066adc10 */ /* 0x001fe2000fc7e00c */
[----:B----4-:R-:W-:Y:S02]  /*43650*/  FMUL R11, R38, UR17 ;  /* 0x00000011260b7c20 */ /* 0x010fe40008400000 */
[----:B------:R-:W3:Y:S01]  /*43660*/  LDL.LU R38, [R1+0x514] ;  /* 0x0005140001267983 */ /* 0x000ee20000300800 */
[----:B------:R-:W-:Y:S02]  /*43670*/  @!P5 IADD3.X R107, R29, UR13, R13, P3, P4 ;  /* 0x0000000d1d6bdc10 */ /* 0x000fe40009fe840d */
[----:B------:R-:W-:-:S13]  /*43680*/  ISETP.LT.OR P5, PT, R26, 0xa1, !P2 ;  /* 0x000000a11a00780c */ /* 0x000fda00057a1670 */
[----:B------:R-:W0:Y:S02]  /*43690*/  @!P5 LDC.64 R12, c[0x0][0x5c0] ;  /* 0x00017000ff0cdb82 */ /* 0x000e240000000a00 */
[----:B0-----:R-:W-:-:S04]  /*436a0*/  @!P5 IADD3 R104, P3, P4, R6, UR6, R12 ;  /* 0x000000060668dc10 */ /* 0x001fc8000fc7e00c */
[----:B------:R-:W-:Y:S01]  /*436b0*/  @!P5 IADD3.X R105, R29, UR13, R13, P3, P4 ;  /* 0x0000000d1d69dc10 */ /* 0x000fe20009fe840d */
[----:B------:R-:W-:Y:S02]  /*436c0*/  FMUL R13, R39, UR17 ;  /* 0x00000011270d7c20 */ /* 0x000fe40008400000 */
[----:B------:R-:W4:Y:S01]  /*436d0*/  LDL.LU R39, [R1+0x518] ;  /* 0x0005180001277983 */ /* 0x000f220000300800 */
[----:B------:R-:W-:-:S13]  /*436e0*/  ISETP.LT.OR P3, PT, R26, 0x51, !P0 ;  /* 0x000000511a00780c */ /* 0x000fda0004761670 */
[----:B------:R-:W0:Y:S01]  /*436f0*/  @!P3 LDC.64 R16, c[0x0][0x5c0] ;  /* 0x00017000ff10bb82 */ /* 0x000e220000000a00 */
[----:B------:R-:W-:Y:S02]  /*43700*/  F2FP.SATFINITE.E4M3.F32.PACK_AB_MERGE_C R11, RZ, R11, RZ ;  /* 0x0000000bff0b723e */ /* 0x000fe400048070ff */
[----:B------:R-:W-:-:S03]  /*43710*/  @!P3 IADD3 R12, P4, P5, R4, R6, R3 ;  /* 0x00000006040cb210 */ /* 0x000fc60007d9e003 */
[----:B------:R1:W-:Y:S02]  /*43720*/  @!P6 STG.E.U8 desc[UR24][R108.64+0x50], R11 ;  /* 0x0000500b6c00e986 */ /* 0x0003e4000c101118 */
[----:B-1----:R-:W-:Y:S02]  /*43730*/  @!P3 IADD3.X R11, R2, R29, R0, P4, P5 ;  /* 0x0000001d020bb210 */ /* 0x002fe400027ea400 */
[----:B0-----:R-:W-:-:S05]  /*43740*/  @!P3 IADD3 R16, P4, R12, R16, RZ ;  /* 0x000000100c10b210 */ /* 0x001fca0007f9e0ff */
[----:B------:R-:W-:Y:S02]  /*43750*/  @!P3 IMAD.X R17, R11, 0x1, R17, P4 ;  /* 0x000000010b11b824 */ /* 0x000fe400020e0611 */
[----:B--2---:R-:W-:Y:S02]  /*43760*/  FMUL R11, R28, UR17 ;  /* 0x000000111c0b7c20 */ /* 0x004fe40008400000 */
[----:B------:R-:W2:Y:S01]  /*43770*/  LDL.LU R28, [R1+0x51c] ;  /* 0x00051c00011c7983 */ /* 0x000ea20000300800 */
[----:B------:R-:W-:Y:S02]  /*43780*/  LOP3.LUT P1, RZ, R8, 0x80000, RZ, 0xc0, !PT ;  /* 0x0008000008ff7812 */ /* 0x000fe4000782c0ff */
[----:B------:R-:W-:-:S11]  /*43790*/  F2FP.SATFINITE.E4M3.F32.PACK_AB_MERGE_C R13, RZ, R13, RZ ;  /* 0x0000000dff0d723e */ /* 0x000fd600048070ff */
[----:B------:R0:W-:Y:S01]  /*437a0*/  @!P1 STG.E.U8 desc[UR24][R64.64+0x51], R13 ;  /* 0x0000510d40009986 */ /* 0x0001e2000c101118 */
[----:B------:R-:W-:Y:S02]  /*437b0*/  ISETP.LT.OR P1, PT, R26, 0xa2, !P2 ;  /* 0x000000a21a00780c */ /* 0x000fe40005721670 */
[----:B------:R-:W-:-:S11]  /*437c0*/  F2FP.SATFINITE.E4M3.F32.PACK_AB_MERGE_C R11, RZ, R11, RZ ;  /* 0x0000000bff0b723e */ /* 0x000fd600048070ff */
[----:B0-----:R-:W0:Y:S01]  /*437d0*/  @!P1 LDC.64 R12, c[0x0][0x5c0] ;  /* 0x00017000ff0c9b82 */ /* 0x001e220000000a00 */
[----:B------:R1:W-:Y:S01]  /*437e0*/  @!P3 STG.E.U8 desc[UR24][R16.64+0x50], R11 ;  /* 0x0000500b1000b986 */ /* 0x0003e2000c101118 */
[----:B------:R-:W-:Y:S02]  /*437f0*/  ISETP.LT.OR P3, PT, R26, 0x52, !P0 ;  /* 0x000000521a00780c */ /* 0x000fe40004761670 */
[----:B------:R-:W-:Y:S02]  /*43800*/  LOP3.LUT R7, R7, 0xffffdfff, RZ, 0xc0, !PT ;  /* 0xffffdfff07077812 */ /* 0x000fe400078ec0ff */
[----:B0-----:R-:W-:-:S04]  /*43810*/  @!P1 IADD3 R100, P5, P6, R6, UR6, R12 ;  /* 0x0000000606649c10 */ /* 0x001fc8000febe00c */
[----:B------:R-:W-:-:S05]  /*43820*/  @!P1 IADD3.X R101, R29, UR13, R13, P5, P6 ;  /* 0x0000000d1d659c10 */ /* 0x000fca000afec40d */
[----:B------:R-:W0:Y:S01]  /*43830*/  @!P3 LDC.64 R12, c[0x0][0x5c0] ;  /* 0x00017000ff0cbb82 */ /* 0x000e220000000a00 */
[----:B------:R-:W-:Y:S02]  /*43840*/  LOP3.LUT P6, RZ, R9, 0x200, RZ, 0xc0, !PT ;  /* 0x0000020009ff7812 */ /* 0x000fe400078cc0ff */
[----:B-1----:R-:W-:-:S04]  /*43850*/  @!P3 IADD3 R16, P4, P5, R4, R6, R3 ;  /* 0x000000060410b210 */ /* 0x002fc80007d9e003 */
[----:B------:R-:W-:-:S07]  /*43860*/  @!P3 IADD3.X R11, R2, R29, R0, P4, P5 ;  /* 0x0000001d020bb210 */ /* 0x000fce00027ea400 */
[----:B------:R-:W-:Y:S02]  /*43870*/  @P6 LOP3.LUT R7, R7, 0x2000, RZ, 0xfc, !PT ;  /* 0x0000200007076812 */ /* 0x000fe400078efcff */
[----:B------:R-:W-:Y:S02]  /*43880*/  ISETP.LT.OR P6, PT, R26, 0xa9, !P2 ;  /* 0x000000a91a00780c */ /* 0x000fe400057c1670 */
[----:B0-----:R-:W-:-:S05]  /*43890*/  @!P3 IADD3 R16, P4, R16, R12, RZ ;  /* 0x0000000c1010b210 */ /* 0x001fca0007f9e0ff */
[----:B------:R-:W-:-:S06]  /*438a0*/  @!P3 IMAD.X R17, R11, 0x1, R13, P4 ;  /* 0x000000010b11b824 */ /* 0x000fcc00020e060d */
[----:B------:R-:W0:Y:S02]  /*438b0*/  @!P6 LDC.64 R12, c[0x0][0x5c0] ;  /* 0x00017000ff0ceb82 */ /* 0x000e240000000a00 */
[----:B0-----:R-:W-:-:S04]  /*438c0*/  @!P6 IADD3 R96, P4, P5, R6, UR6, R12 ;  /* 0x000000060660ec10 */ /* 0x001fc8000fd9e00c */
[----:B------:R-:W-:Y:S01]  /*438d0*/  @!P6 IADD3.X R97, R29, UR13, R13, P4, P5 ;  /* 0x0000000d1d61ec10 */ /* 0x000fe2000a7ea40d */
[----:B---3--:R-:W-:Y:S02]  /*438e0*/  FMUL R11, R38, UR17 ;  /* 0x00000011260b7c20 */ /* 0x008fe40008400000 */
[----:B------:R-:W3:Y:S01]  /*438f0*/  LDL.LU R38, [R1+0x520] ;  /* 0x0005200001267983 */ /* 0x000ee20000300800 */
[----:B------:R-:W-:Y:S02]  /*43900*/  ISETP.LT.OR P5, PT, R26, 0xaa, !P2 ;  /* 0x000000aa1a00780c */ /* 0x000fe400057a1670 */
[----:B------:R-:W-:-:S11]  /*43910*/  F2FP.SATFINITE.E4M3.F32.PACK_AB_MERGE_C R11, RZ, R11, RZ ;  /* 0x0000000bff0b723e */ /* 0x000fd600048070ff */
[----:B------:R-:W0:Y:S01]  /*43920*/  @!P5 LDC.64 R12, c[0x0][0x5c0] ;  /* 0x00017000ff0cdb82 */ /* 0x000e220000000a00 */
[----:B------:R4:W-:Y:S01]  /*43930*/  @!P3 STG.E.U8 desc[UR24][R16.64+0x51], R11 ;  /* 0x0000510b1000b986 */ /* 0x0009e2000c101118 */
[----:B0-----:R-:W-:Y:S01]  /*43940*/  @!P5 IADD3 R94, P3, P4, R6, UR6, R12 ;  /* 0x00000006065edc10 */ /* 0x001fe2000fc7e00c */
[----:B----4-:R-:W-:Y:S02]  /*43950*/  FMUL R11, R39, UR17 ;  /* 0x00000011270b7c20 */ /* 0x010fe40008400000 */
[----:B------:R-:W4:Y:S01]  /*43960*/  LDL.LU R39, [R1+0x524] ;  /* 0x0005240001277983 */ /* 0x000f220000300800 */
[----:B------:R-:W-:Y:S02]  /*43970*/  @!P5 IADD3.X R95, R29, UR13, R13, P3, P4 ;  /* 0x0000000d1d5fdc10 */ /* 0x000fe40009fe840d */
[----:B------:R-:W-:-:S13]  /*43980*/  ISETP.LT.OR P5, PT, R26, 0xb1, !P2 ;  /* 0x000000b11a00780c */ /* 0x000fda00057a1670 */
[----:B------:R-:W0:Y:S02]  /*43990*/  @!P5 LDC.64 R12, c[0x0][0x5c0] ;  /* 0x00017000ff0cdb82 */ /* 0x000e240000000a00 */
[----:B0-----:R-:W-:-:S04]  /*439a0*/  @!P5 IADD3 R90, P3, P4, R6, UR6, R12 ;  /* 0x00000006065adc10 */ /* 0x001fc8000fc7e00c */
[----:B------:R-:W-:Y:S01]  /*439b0*/  @!P5 IADD3.X R91, R29, UR13, R13, P3, P4 ;  /* 0x0000000d1d5bdc10 */ /* 0x000fe20009fe840d */
[----:B--2---:R-:W-:Y:S02]  /*439c0*/  FMUL R13, R28, UR17 ;  /* 0x000000111c0d7c20 */ /* 0x004fe40008400000 */
[----:B------:R-:W2:Y:S01]  /*439d0*/  LDL.LU R28, [R1+0x528] ;  /* 0x00052800011c7983 */ /* 0x000ea20000300800 */
[----:B------:R-:W-:Y:S02]  /*439e0*/  ISETP.LT.OR P3, PT, R26, 0x59, !P0 ;  /* 0x000000591a00780c */ /* 0x000fe40004761670 */
[----:B------:R-:W-:Y:S02]  /*439f0*/  LOP3.LUT P6, RZ, R7, 0x2000, RZ, 0xc0, !PT ;  /* 0x0000200007ff7812 */ /* 0x000fe400078cc0ff */
[----:B------:R-:W-:Y:S02]  /*43a00*/  LOP3.LUT P1, RZ, R8, 0x200, RZ, 0xc0, !PT ;  /* 0x0000020008ff7812 */ /* 0x000fe4000782c0ff */
[----:B------:R-:W-:-:S07]  /*43a10*/  F2FP.SATFINITE.E4M3.F32.PACK_AB_MERGE_C R11, RZ, R11, RZ ;  /* 0x0000000bff0b723e */ /* 0x000fce00048070ff */
[----:B------:R-:W0:Y:S01]  /*43a20*/  @!P3 LDC.64 R16, c[0x0][0x5c0] ;  /* 0x00017000ff10bb82 */ /* 0x000e220000000a00 */
[----:B------:R-:W-:Y:S01]  /*43a30*/  F2FP.SATFINITE.E4M3.F32.PACK_AB_MERGE_C R13, RZ, R13, RZ ;  /* 0x0000000dff0d723e */ /* 0x000fe200048070ff */
[----:B------:R1:W-:Y:S04]  /*43a40*/  @!P6 STG.E.U8 desc[UR24][R112.64+0x58], R11 ;  /* 0x0000580b7000e986 */ /* 0x0003e8000c101118 */
[----:B------:R0:W-:Y:S01]  /*43a50*/  @!P1 STG.E.U8 desc[UR24][R32.64+0x59], R13 ;  /* 0x0000590d20009986 */ /* 0x0001e2000c101118 */
[----:B------:R-:W-:Y:S02]  /*43a60*/  ISETP.LT.OR P1, PT, R26, 0xb2, !P2 ;  /* 0x000000b21a00780c */ /* 0x000fe40005721670 */
[----:B------:R-:W-:-:S04]  /*43a70*/  @!P3 IADD3 R12, P4, P5, R4, R6, R3 ;  /* 0x00000006040cb210 */ /* 0x000fc80007d9e003 */
[----:B-1----:R-:W-:Y:S02]  /*43a80*/  @!P3 IADD3.X R11, R2, R29, R0, P4, P5 ;  /* 0x0000001d020bb210 */ /* 0x002fe400027ea400 */
[----:B0-----:R-:W-:-:S05]  /*43a90*/  @!P3 IADD3 R16, P4, R12, R16, RZ ;  /* 0x000000100c10b210 */ /* 0x001fca0007f9e0ff */
[----:B------:R-:W0:Y:S01]  /*43aa0*/  @!P1 LDC.64 R12, c[0x0][0x5c0] ;  /* 0x00017000ff0c9b82 */ /* 0x000e220000000a00 */
[----:B------:R-:W-:Y:S01]  /*43ab0*/  @!P3 IMAD.X R17, R11, 0x1, R17, P4 ;  /* 0x000000010b11b824 */ /* 0x000fe200020e0611 */
[----:B0-----:R-:W-:-:S04]  /*43ac0*/  @!P1 IADD3 R88, P5, P6, R6, UR6, R12 ;  /* 0x0000000606589c10 */ /* 0x001fc8000febe00c */
[----:B------:R-:W-:Y:S01]  /*43ad0*/  @!P1 IADD3.X R89, R29, UR13, R13, P5, P6 ;  /* 0x0000000d1d599c10 */ /* 0x000fe2000afec40d */
        /* <DEDUP_REMOVED lines=10> */
[----:B----4-:R-:W-:Y:S02]  /*43b80*/  FMUL R11, R39, UR17 ;  /* 0x00000011270b7c20 */ /* 0x010fe40008400000 */
[----:B------:R-:W4:Y:S03]  /*43b90*/  LDL.LU R39, [R1+0x530] ;  /* 0x0005300001277983 */ /* 0x000f260000300800 */
[----:B------:R-:W-:-:S05]  /*43ba0*/  F2FP.SATFINITE.E4M3.F32.PACK_AB_MERGE_C R11, RZ, R11, RZ ;  /* 0x0000000bff0b723e */ /* 0x000fca00048070ff */
[----:B------:R2:W-:Y:S01]  /*43bb0*/  @!P3 STG.E.U8 desc[UR24][R16.64+0x59], R11 ;  /* 0x0000590b1000b986 */ /* 0x0005e2000c101118 */
[----:B------:R-:W-:Y:S02]  /*43bc0*/  LOP3.LUT P6, RZ, R9, 0x400, RZ, 0xc0, !PT ;  /* 0x0000040009ff7812 */ /* 0x000fe400078cc0ff */
[----:B------:R-:W-:-:S11]  /*43bd0*/  LOP3.LUT R7, R7, 0xffffefff, RZ, 0xc0, !PT ;  /* 0xffffefff07077812 */ /* 0x000fd600078ec0ff */
[----:B------:R-:W-:Y:S02]  /*43be0*/  @P6 LOP3.LUT R7, R7, 0x1000, RZ, 0xfc, !PT ;  /* 0x0000100007076812 */ /* 0x000fe400078efcff */
[----:B------:R-:W-:-:S13]  /*43bf0*/  ISETP.LT.OR P6, PT, R26, 0xb9, !P2 ;  /* 0x000000b91a00780c */ /* 0x000fda00057c1670 */
[----:B------:R-:W0:Y:S01]  /*43c00*/  @!P6 LDC.64 R12, c[0x0][0x5c0] ;  /* 0x00017000ff0ceb82 */ /* 0x000e220000000a00 */
[----:B--2---:R-:W-:Y:S02]  /*43c10*/  FMUL R11, R28, UR17 ;  /* 0x000000111c0b7c20 */ /* 0x004fe40008400000 */
[----:B------:R-:W2:Y:S01]  /*43c20*/  LDL.LU R28, [R1+0x534] ;  /* 0x00053400011c7983 */ /* 0x000ea20000300800 */
[----:B0-----:R-:W-:-:S04]  /*43c30*/  @!P6 IADD3 R78, P4, P5, R6, UR6, R12 ;  /* 0x00000006064eec10 */ /* 0x001fc8000fd9e00c */
[----:B------:R-:W-:Y:S02]  /*43c40*/  @!P6 IADD3.X R79, R29, UR13, R13, P4, P5 ;  /* 0x0000000d1d4fec10 */ /* 0x000fe4000a7ea40d */
[----:B------:R-:W-:-:S13]  /*43c50*/  ISETP.LT.OR P5, PT, R26, 0xba, !P2 ;  /* 0x000000ba1a00780c */ /* 0x000fda00057a1670 */
[----:B------:R-:W0:Y:S02]  /*43c60*/  @!P5 LDC.64 R12, c[0x0][0x5c0] ;  /* 0x00017000ff0cdb82 */ /* 0x000e240000000a00 */
[----:B0-----:R-:W-:-:S04]  /*43c70*/  @!P5 IADD3 R72, P3, P4, R6, UR6, R12 ;  /* 0x000000060648dc10 */ /* 0x001fc8000fc7e00c */
[----:B------:R-:W-:Y:S02]  /*43c80*/  @!P5 IADD3.X R73, R29, UR13, R13, P3, P4 ;  /* 0x0000000d1d49dc10 */ /* 0x000fe40009fe840d */
[----:B------:R-:W-:-:S13]  /*43c90*/  ISETP.LT.OR P5, PT, R26, 0xc1, !P2 ;  /* 0x000000c11a00780c */ /* 0x000fda00057a1670 */
[----:B------:R-:W0:Y:S01]  /*43ca0*/  @!P5 LDC.64 R12, c[0x0][0x5c0] ;  /* 0x00017000ff0cdb82 */ /* 0x000e220000000a00 */
[----:B------:R-:W-:Y:S02]  /*43cb0*/  LOP3.LUT P6, RZ, R7, 0x1000, RZ, 0xc0, !PT ;  /* 0x0000100007ff7812 */ /* 0x000fe400078cc0ff */
[----:B------:R-:W-:Y:S02]  /*43cc0*/  LOP3.LUT P1, RZ, R8, 0x100000, RZ, 0xc0, !PT ;  /* 0x0010000008ff7812 */ /* 0x000fe4000782c0ff */
[----:B0-----:R-:W-:-:S04]  /*43cd0*/  @!P5 IADD3 R56, P3, P4, R6, UR6, R12 ;  /* 0x000000060638dc10 */ /* 0x001fc8000fc7e00c */
[----:B------:R-:W-:Y:S02]  /*43ce0*/  @!P5 IADD3.X R57, R29, UR13, R13, P3, P4 ;  /* 0x0000000d1d39dc10 */ /* 0x000fe40009fe840d */
[----:B------:R-:W-:Y:S02]  /*43cf0*/  ISETP.LT.OR P3, PT, R26, 0x61, !P0 ;  /* 0x000000611a00780c */ /* 0x000fe40004761670 */
[----:B------:R-:W-:-:S11]  /*43d00*/  F2FP.SATFINITE.E4M3.F32.PACK_AB_MERGE_C R11, RZ, R11, RZ ;  /* 0x0000000bff0b723e */ /* 0x000fd600048070ff */
[----:B------:R-:W0:Y:S01]  /*43d10*/  @!P3 LDC.64 R16, c[0x0][0x5c0] ;  /* 0x00017000ff10bb82 */ /* 0x000e220000000a00 */
[----:B------:R1:W-:Y:S01]  /*43d20*/  @!P6 STG.E.U8 desc[UR24][R116.64+0x60], R11 ;  /* 0x0000600b7400e986 */ /* 0x0003e2000c101118 */
[----:B------:R-:W-:-:S04]  /*43d30*/  @!P3 IADD3 R12, P4, P5, R4, R6, R3 ;  /* 0x00000006040cb210 */ /* 0x000fc80007d9e003 */
[----:B-1----:R-:W-:Y:S01]  /*43d40*/  @!P3 IADD3.X R11, R2, R29, R0, P4, P5 ;  /* 0x0000001d020bb210 */ /* 0x002fe200027ea400 */
[----:B---3--:R-:W-:Y:S01]  /*43d50*/  FMUL R13, R38, UR17 ;  /* 0x00000011260d7c20 */ /* 0x008fe20008400000 */
[----:B0-----:R-:W-:Y:S01]  /*43d60*/  @!P3 IADD3 R16, P4, R12, R16, RZ ;  /* 0x000000100c10b210 */ /* 0x001fe20007f9e0ff */
[----:B------:R-:W3:Y:S03]  /*43d70*/  LDL.LU R38, [R1+0x538] ;  /* 0x0005380001267983 */ /* 0x000ee60000300800 */
[----:B------:R-:W-:-:S05]  /*43d80*/  F2FP.SATFINITE.E4M3.F32.PACK_AB_MERGE_C R13, RZ, R13, RZ ;  /* 0x0000000dff0d723e */ /* 0x000fca00048070ff */
[----:B------:R0:W-:Y:S01]  /*43d90*/  @!P1 STG.E.U8 desc[UR24][R60.64+0x61], R13 ;  /* 0x0000610d3c009986 */ /* 0x0001e2000c101118 */
[----:B------:R-:W-:Y:S01]  /*43da0*/  ISETP.LT.OR P1, PT, R26, 0xc2, !P2 ;  /* 0x000000c21a00780c */ /* 0x000fe20005721670 */
[----:B------:R-:W-:-:S12]  /*43db0*/  @!P3 IMAD.X R17, R11, 0x1, R17, P4 ;  /* 0x000000010b11b824 */ /* 0x000fd800020e0611 */
[----:B0-----:R-:W0:Y:S01]  /*43dc0*/  @!P1 LDC.64 R12, c[0x0][0x5c0] ;  /* 0x00017000ff0c9b82 */ /* 0x001e220000000a00 */
[----:B----4-:R-:W-:Y:S01]  /*43dd0*/  FMUL R11, R39, UR17 ;  /* 0x00000011270b7c20 */ /* 0x010fe20008400000 */
[----:B0-----:R-:W-:Y:S01]  /*43de0*/  @!P1 IADD3 R48, P5, P6, R6, UR6, R12 ;  /* 0x0000000606309c10 */ /* 0x001fe2000febe00c */
[----:B------:R-:W4:Y:S03]  /*43df0*/  LDL.LU R39, [R1+0x53c] ;  /* 0x00053c0001277983 */ /* 0x000f260000300800 */
        /* <DEDUP_REMOVED lines=9> */
[----:B--2---:R-:W-:Y:S02]  /*43e90*/  FMUL R11, R28, UR17 ;  /* 0x000000111c0b7c20 */ /* 0x004fe40008400000 */
[----:B------:R-:W2:Y:S04]  /*43ea0*/  LDL.LU R28, [R1+0x540] ;  /* 0x00054000011c7983 */ /* 0x000ea80000300800 */
[----:B------:R-:W2:Y:S04]  /*43eb0*/  LDL.LU R25, [R1+0x544] ;  /* 0x0005440001197983 */ /* 0x000ea80000300800 */
[----:B------:R-:W2:Y:S01]  /*43ec0*/  LDL.LU R71, [R1+0x548] ;  /* 0x0005480001477983 */ /* 0x000ea20000300800 */
[----:B------:R-:W-:-:S02]  /*43ed0*/  LOP3.LUT P6, RZ, R9, 0x800, RZ, 0xc0, !PT ;  /* 0x0000080009ff7812 */ /* 0x000fc400078cc0ff */
[----:B------:R-:W-:Y:S01]  /*43ee0*/  LOP3.LUT R7, R7, 0xfffff7ff, RZ, 0xc0, !PT ;  /* 0xfffff7ff07077812 */ /* 0x000fe200078ec0ff */
[----:B------:R-:W2:Y:S10]  /*43ef0*/  LDL.LU R70, [R1+0x54c] ;  /* 0x00054c0001467983 */ /* 0x000eb40000300800 */
[----:B------:R-:W-:-:S02]  /*43f00*/  @P6 LOP3.LUT R7, R7, 0x800, RZ, 0xfc, !PT ;  /* 0x0000080007076812 */ /* 0x000fc400078efcff */
        /* <DEDUP_REMOVED lines=16> */
[----:B------:R-:W-:Y:S01]  /*44010*/  ISETP.LT.OR P3, PT, R26, 0x69, !P0 ;  /* 0x000000691a00780c */ /* 0x000fe20004761670 */
[----:B---3--:R-:W-:-:S05]  /*44020*/  FMUL R11, R38, UR17 ;  /* 0x00000011260b7c20 */ /* 0x008fca0008400000 */
[----:B------:R-:W-:-:S07]  /*44030*/  F2FP.SATFINITE.E4M3.F32.PACK_AB_MERGE_C R11, RZ, R11, RZ ;  /* 0x0000000bff0b723e */ /* 0x000fce00048070ff */
[----:B------:R-:W0:Y:S01]  /*44040*/  @!P3 LDC.64 R16, c[0x0][0x5c0] ;  /* 0x00017000ff10bb82 */ /* 0x000e220000000a00 */
[----:B------:R1:W-:Y:S01]  /*44050*/  @!P6 STG.E.U8 desc[UR24][R130.64+0x68], R11 ;  /* 0x0000680b8200e986 */ /* 0x0003e2000c101118 */
[----:B------:R-:W-:Y:S01]  /*44060*/  @!P3 IADD3 R12, P4, P5, R4, R6, R3 ;  /* 0x00000006040cb210 */ /* 0x000fe20007d9e003 */
[----:B----4-:R-:W-:-:S05]  /*44070*/  FMUL R13, R39, UR17 ;  /* 0x00000011270d7c20 */ /* 0x010fca0008400000 */
[----:B------:R-:W-:-:S05]  /*44080*/  F2FP.SATFINITE.E4M3.F32.PACK_AB_MERGE_C R13, RZ, R13, RZ ;  /* 0x0000000dff0d723e */ /* 0x000fca00048070ff */
[----:B------:R3:W-:Y:S01]  /*44090*/  @!P1 STG.E.U8 desc[UR24][R46.64+0x69], R13 ;  /* 0x0000690d2e009986 */ /* 0x0007e2000c101118 */
[----:B------:R-:W-:Y:S02]  /*440a0*/  ISETP.LT.OR P1, PT, R26, 0xd2, !P2 ;  /* 0x000000d21a00780c */ /* 0x000fe40005721670 */
[----:B-1----:R-:W-:Y:S02]  /*440b0*/  @!P3 IADD3.X R11, R2, R29, R0, P4, P5 ;  /* 0x0000001d020bb210 */ /* 0x002fe400027ea400 */
[----:B0-----:R-:W-:-:S05]  /*440c0*/  @!P3 IADD3 R16, P4, R12, R16, RZ ;  /* 0x000000100c10b210 */ /* 0x001fca0007f9e0ff */
[----:B------:R-:W-:-:S04]  /*440d0*/  @!P3 IMAD.X R17, R11, 0x1, R17, P4 ;  /* 0x000000010b11b824 */ /* 0x000fc800020e0611 */
[----:B---3--:R-:W0:Y:S01]  /*440e0*/  @!P1 LDC.64 R12, c[0x0][0x5c0] ;  /* 0x00017000ff0c9b82 */ /* 0x008e220000000a00 */
[----:B------:R-:W-:Y:S02]  /*440f0*/  LOP3.LUT R7, R7, 0xfffffbff, RZ, 0xc0, !PT ;  /* 0xfffffbff07077812 */ /* 0x000fe400078ec0ff */
[----:B0-----:R-:W-:-:S04]  /*44100*/  @!P1 IADD3 R38, P5, P6, R6, UR6, R12 ;  /* 0x0000000606269c10 */ /* 0x001fc8000febe00c */
[----:B------:R-:W-:Y:S02]  /*44110*/  @!P1 IADD3.X R39, R29, UR13, R13, P5, P6 ;  /* 0x0000000d1d279c10 */ /* 0x000fe4000afec40d */
[----:B------:R-:W-:Y:S01]  /*44120*/  LOP3.LUT P6, RZ, R9, 0x1000, RZ, 0xc0, !PT ;  /* 0x0000100009ff7812 */ /* 0x000fe200078cc0ff */
[----:B--2---:R-:W-:-:S12]  /*44130*/  FMUL R11, R28, UR17 ;  /* 0x000000111c0b7c20 */ /* 0x004fd80008400000 */
[----:B------:R-:W-:Y:S01]  /*44140*/  @P6 LOP3.LUT R7, R7, 0x400, RZ, 0xfc, !PT ;  /* 0x0000040007076812 */ /* 0x000fe200078efcff */
[----:B------:R-:W2:Y:S01]  /*44150*/  LDL.LU R28, [R1+0x550] ;  /* 0x00055000011c7983 */ /* 0x000ea20000300800 */
[----:B------:R-:W-:-:S05]  /*44160*/  F2FP.SATFINITE.E4M3.F32.PACK_AB_MERGE_C R11, RZ, R11, RZ ;  /* 0x0000000bff0b723e */ /* 0x000fca00048070ff */
[----:B------:R0:W-:Y:S01]  /*44170*/  @!P3 STG.E.U8 desc[UR24][R16.64+0x68], R11 ;  /* 0x0000680b1000b986 */ /* 0x0001e2000c101118 */
[----:B------:R-:W-:-:S13]  /*44180*/  ISETP.LT.OR P3, PT, R26, 0x6a, !P0 ;  /* 0x0000006a1a00780c */ /* 0x000fda0004761670 */
[----:B------:R-:W1:Y:S01]  /*44190*/  @!P3 LDC.64 R12, c[0x0][0x5c0] ;  /* 0x00017000ff0cbb82 */ /* 0x000e620000000a00 */
[----:B------:R-:W-:Y:S02]  /*441a0*/  ISETP.LT.OR P6, PT, R26, 0xd9, !P2 ;  /* 0x000000d91a00780c */ /* 0x000fe400057c1670 */
[----:B0-----:R-:W-:-:S04]  /*441b0*/  @!P3 IADD3 R16, P4, P5, R4, R6, R3 ;  /* 0x000000060410b210 */ /* 0x001fc80007d9e003 */
[----:B------:R-:W-:Y:S02]  /*441c0*/  @!P3 IADD3.X R11, R2, R29, R0, P4, P5 ;  /* 0x0000001d020bb210 */ /* 0x000fe400027ea400 */
[----:B-1----:R-:W-:-:S05]  /*441d0*/  @!P3 IADD3 R16, P4, R16, R12, RZ ;  /* 0x0000000c1010b210 */ /* 0x002fca0007f9e0ff */
[----:B------:R-:W-:Y:S02]  /*441e0*/  @!P3 IMAD.X R17, R11, 0x1, R13, P4 ;  /* 0x000000010b11b824 */ /* 0x000fe400020e060d */
[----:B------:R-:W0:Y:S01]  /*441f0*/  @!P6 LDC.64 R12, c[0x0][0x5c0] ;  /* 0x00017000ff0ceb82 */ /* 0x000e220000000a00 */
[----:B------:R-:W-:-:S05]  /*44200*/  FMUL R11, R25, UR17 ;  /* 0x00000011190b7c20 */ /* 0x000fca0008400000 */
[----:B------:R-:W-:Y:S02]  /*44210*/  F2FP.SATFINITE.E4M3.F32.PACK_AB_MERGE_C R11, RZ, R11, RZ ;  /* 0x0000000bff0b723e */ /* 0x000fe400048070ff */
[----:B0-----:R-:W-:-:S04]  /*44220*/  @!P6 IADD3 R36, P4, P5, R6, UR6, R12 ;  /* 0x000000060624ec10 */ /* 0x001fc8000fd9e00c */
[----:B------:R-:W-:Y:S02]  /*44230*/  @!P6 IADD3.X R37, R29, UR13, R13, P4, P5 ;  /* 0x0000000d1d25ec10 */ /* 0x000fe4000a7ea40d */
[----:B------:R-:W-:Y:S01]  /*44240*/  ISETP.LT.OR P5, PT, R26, 0xda, !P2 ;  /* 0x000000da1a00780c */ /* 0x000fe200057a1670 */
[----:B------:R0:W-:Y:S02]  /*44250*/  @!P3 STG.E.U8 desc[UR24][R16.64+0x69], R11 ;  /* 0x0000690b1000b986 */ /* 0x0001e4000c101118 */
[----:B0-----:R-:W-:-:S10]  /*44260*/  FMUL R11, R71, UR17 ;  /* 0x00000011470b7c20 */ /* 0x001fd40008400000 */
[----:B------:R-:W0:Y:S01]  /*44270*/  @!P5 LDC.64 R12, c[0x0][0x5c0] ;  /* 0x00017000ff0cdb82 */ /* 0x000e220000000a00 */
[----:B------:R-:W3:Y:S01]  /*44280*/  LDL.LU R71, [R1+0x554] ;  /* 0x0005540001477983 */ /* 0x000ee20000300800 */
[----:B0-----:R-:W-:-:S04]  /*44290*/  @!P5 IADD3 R34, P3, P4, R6, UR6, R12 ;  /* 0x000000060622dc10 */ /* 0x001fc8000fc7e00c */
[----:B------:R-:W-:Y:S02]  /*442a0*/  @!P5 IADD3.X R35, R29, UR13, R13, P3, P4 ;  /* 0x0000000d1d23dc10 */ /* 0x000fe40009fe840d */
[----:B------:R-:W-:-:S13]  /*442b0*/  ISETP.LT.OR P5, PT, R26, 0xe1, !P2 ;  /* 0x000000e11a00780c */ /* 0x000fda00057a1670 */
[----:B------:R-:W0:Y:S02]  /*442c0*/  @!P5 LDC.64 R12, c[0x0][0x5c0] ;  /* 0x00017000ff0cdb82 */ /* 0x000e240000000a00 */
[----:B0-----:R-:W-:-:S04]  /*442d0*/  @!P5 IADD3 R32, P3, P4, R6, UR6, R12 ;  /* 0x000000060620dc10 */ /* 0x001fc8000fc7e00c */
[----:B------:R-:W-:Y:S01]  /*442e0*/  @!P5 IADD3.X R33, R29, UR13, R13, P3, P4 ;  /* 0x0000000d1d21dc10 */ /* 0x000fe20009fe840d */
[----:B------:R-:W-:Y:S02]  /*442f0*/  FMUL R13, R70, UR17 ;  /* 0x00000011460d7c20 */ /* 0x000fe40008400000 */
[----:B------:R-:W4:Y:S01]  /*44300*/  LDL.LU R70, [R1+0x558] ;  /* 0x0005580001467983 */ /* 0x000f220000300800 */
        /* <DEDUP_REMOVED lines=16> */
[----:B--2---:R-:W-:Y:S02]  /*44410*/  FMUL R11, R28, UR17 ;  /* 0x000000111c0b7c20 */ /* 0x004fe40008400000 */
[----:B------:R-:W2:Y:S03]  /*44420*/  LDL.LU R28, [R1+0x55c] ;  /* 0x00055c00011c7983 */ /* 0x000ea60000300800 */
        /* <DEDUP_REMOVED lines=15> */
[----:B------:R-:W4:Y:S01]  /*44520*/  LDL.LU R70, [R1+0x564] ;  /* 0x0005640001467983 */ /* 0x000f220000300800 */
[----:B0-----:R-:W-:-:S04]  /*44530*/  @!P1 IADD3 R24, P4, P5, R6, UR6, R12 ;  /* 0x0000000606189c10 */ /* 0x001fc8000fd9e00c */
[----:B------:R-:W-:Y:S02]  /*44540*/  @!P1 IADD3.X R25, R29, UR13, R13, P4, P5 ;  /* 0x0000000d1d199c10 */ /* 0x000fe4000a7ea40d */
[----:B------:R-:W-:-:S13]  /*44550*/  ISETP.LT.OR P5, PT, R26, 0xea, !P2 ;  /* 0x000000ea1a00780c */ /* 0x000fda00057a1670 */
[----:B------:R-:W0:Y:S02]  /*44560*/  @!P5 LDC.64 R12, c[0x0][0x5c0] ;  /* 0x00017000ff0cdb82 */ /* 0x000e240000000a00 */
[----:B0-----:R-:W-:-:S04]  /*44570*/  @!P5 IADD3 R22, P3, P4, R6, UR6, R12 ;  /* 0x000000060616dc10 */ /* 0x001fc8000fc7e00c */
[----:B------:R-:W-:Y:S02]  /*44580*/  @!P5 IADD3.X R23, R29, UR13, R13, P3, P4 ;  /* 0x0000000d1d17dc10 */ /* 0x000fe40009fe840d */
[----:B------:R-:W-:-:S13]  /*44590*/  ISETP.LT.OR P5, PT, R26, 0xf1, !P2 ;  /* 0x000000f11a00780c */ /* 0x000fda00057a1670 */
[----:B------:R-:W0:Y:S02]  /*445a0*/  @!P5 LDC.64 R12, c[0x0][0x5c0] ;  /* 0x00017000ff0cdb82 */ /* 0x000e240000000a00 */
[----:B0-----:R-:W-:-:S04]  /*445b0*/  @!P5 IADD3 R20, P3, P4, R6, UR6, R12 ;  /* 0x000000060614dc10 */ /* 0x001fc8000fc7e00c */
[----:B------:R-:W-:Y:S02]  /*445c0*/  @!P5 IADD3.X R21, R29, UR13, R13, P3, P4 ;  /* 0x0000000d1d15dc10 */ /* 0x000fe40009fe840d */
[----:B------:R-:W-:Y:S02]  /*445d0*/  ISETP.LT.OR P3, PT, R26, 0x79, !P0 ;  /* 0x000000791a00780c */ /* 0x000fe40004761670 */
[----:B------:R-:W-:-:S11]  /*445e0*/  LOP3.LUT P6, RZ, R9, 0x2000, RZ, 0xc0, !PT ;  /* 0x0000200009ff7812 */ /* 0x000fd600078cc0ff */
[----:B------:R-:W0:Y:S01]  /*445f0*/  @!P3 LDC.64 R16, c[0x0][0x5c0] ;  /* 0x00017000ff10bb82 */ /* 0x000e220000000a00 */
[----:B------:R-:W-:Y:S02]  /*44600*/  LOP3.LUT P1, RZ, R7, 0x200, RZ, 0xc0, !PT ;  /* 0x0000020007ff7812 */ /* 0x000fe4000782c0ff */
[----:B------:R-:W-:Y:S02]  /*44610*/  F2FP.SATFINITE.E4M3.F32.PACK_AB_MERGE_C R11, RZ, R11, RZ ;  /* 0x0000000bff0b723e */ /* 0x000fe400048070ff */
[----:B------:R-:W-:Y:S01]  /*44620*/  @!P3 IADD3 R12, P4, P5, R4, R6, R3 ;  /* 0x00000006040cb210 */ /* 0x000fe20007d9e003 */
[----:B--2---:R-:W-:Y:S02]  /*44630*/  FMUL R13, R28, UR17 ;  /* 0x000000111c0d7c20 */ /* 0x004fe40008400000 */
[----:B------:R-:W2:Y:S03]  /*44640*/  LDL.LU R28, [R1+0x568] ;  /* 0x00056800011c7983 */ /* 0x000ea60000300800 */
[----:B------:R-:W-:Y:S01]  /*44650*/  F2FP.SATFINITE.E4M3.F32.PACK_AB_MERGE_C R13, RZ, R13, RZ ;  /* 0x0000000dff0d723e */ /* 0x000fe200048070ff */
[----:B------:R1:W-:Y:S04]  /*44660*/  @!P6 STG.E.U8 desc[UR24][R136.64+0x78], R11 ;  /* 0x0000780b8800e986 */ /* 0x0003e8000c101118 */
[----:B------:R3:W-:Y:S01]  /*44670*/  @!P1 STG.E.U8 desc[UR24][R18.64+0x79], R13 ;  /* 0x0000790d12009986 */ /* 0x0007e2000c101118 */
[----:B0-----:R-:W-:-:S02]  /*44680*/  @!P3 IADD3 R16, P1, R12, R16, RZ ;  /* 0x000000100c10b210 */ /* 0x001fc40007f3e0ff */
[----:B-1----:R-:W-:-:S05]  /*44690*/  @!P3 IADD3.X R11, R2, R29, R0, P4, P5 ;  /* 0x0000001d020bb210 */ /* 0x002fca00027ea400 */
[----:B------:R-:W-:Y:S01]  /*446a0*/  @!P3 IMAD.X R17, R11, 0x1, R17, P1 ;  /* 0x000000010b11b824 */ /* 0x000fe200008e0611 */
[----:B------:R-:W-:-:S13]  /*446b0*/  ISETP.LT.OR P6, PT, R26, 0xf2, !P2 ;  /* 0x000000f21a00780c */ /* 0x000fda00057c1670 */
[----:B---3--:R-:W0:Y:S01]  /*446c0*/  @!P6 LDC.64 R12, c[0x0][0x5c0] ;  /* 0x00017000ff0ceb82 */ /* 0x008e220000000a00 */
[----:B------:R-:W-:Y:S01]  /*446d0*/  ISETP.LT.OR P1, PT, R26, 0x7a, !P0 ;  /* 0x0000007a1a00780c */ /* 0x000fe20004721670 */
[----:B------:R-:W-:Y:S02]  /*446e0*/  FMUL R11, R71, UR17 ;  /* 0x00000011470b7c20 */ /* 0x000fe40008400000 */
[----:B------:R-:W3:Y:S04]  /*446f0*/  LDL.LU R71, [R1+0x56c] ;  /* 0x00056c0001477983 */ /* 0x000ee80000300800 */
[----:B------:R-:W3:Y:S01]  /*44700*/  LDL.LU R50, [R1+0x570] ;  /* 0x0005700001327983 */ /* 0x000ee20000300800 */
[----:B0-----:R-:W-:-:S04]  /*44710*/  @!P6 IADD3 R18, P4, P5, R6, UR6, R12 ;  /* 0x000000060612ec10 */ /* 0x001fc8000fd9e00c */
[----:B------:R-:W-:Y:S02]  /*44720*/  @!P6 IADD3.X R19, R29, UR13, R13, P4, P5 ;  /* 0x0000000d1d13ec10 */ /* 0x000fe4000a7ea40d */
[----:B------:R-:W0:Y:S01]  /*44730*/  @!P1 LDC.64 R12, c[0x0][0x5c0] ;  /* 0x00017000ff0c9b82 */ /* 0x000e220000000a00 */
[----:B------:R-:W-:-:S05]  /*44740*/  F2FP.SATFINITE.E4M3.F32.PACK_AB_MERGE_C R11, RZ, R11, RZ ;  /* 0x0000000bff0b723e */ /* 0x000fca00048070ff */
[----:B------:R1:W-:Y:S01]  /*44750*/  @!P3 STG.E.U8 desc[UR24][R16.64+0x78], R11 ;  /* 0x0000780b1000b986 */ /* 0x0003e2000c101118 */
[----:B------:R-:W-:-:S04]  /*44760*/  @!P1 IADD3 R15, P3, P4, R4, R6, R3 ;  /* 0x00000006040f9210 */ /* 0x000fc80007c7e003 */
[--C-:B-1----:R-:W-:Y:S02]  /*44770*/  @!P1 IADD3.X R11, R2, R29, R0.reuse, P3, P4 ;  /* 0x0000001d020b9210 */ /* 0x102fe40001fe8400 */
[----:B0-----:R-:W-:Y:S01]  /*44780*/  @!P1 IADD3 R12, P3, R15, R12, RZ ;  /* 0x0000000c0f0c9210 */ /* 0x001fe20007f7e0ff */
[----:B----4-:R-:W-:Y:S02]  /*44790*/  FMUL R15, R70, UR17 ;  /* 0x00000011460f7c20 */ /* 0x010fe40008400000 */
[----:B------:R-:W4:Y:S02]  /*447a0*/  LDL.LU R70, [R1+0x574] ;  /* 0x0005740001467983 */ /* 0x000f240000300800 */
[----:B------:R-:W-:Y:S01]  /*447b0*/  @!P1 IMAD.X R13, R11, 0x1, R13, P3 ;  /* 0x000000010b0d9824 */ /* 0x000fe200018e060d */
[----:B------:R-:W-:Y:S02]  /*447c0*/  ISETP.LT.OR P3, PT, R26, 0x81, !P0 ;  /* 0x000000811a00780c */ /* 0x000fe40004761670 */
[----:B------:R-:W-:Y:S01]  /*447d0*/  F2FP.SATFINITE.E4M3.F32.PACK_AB_MERGE_C R15, RZ, R15, RZ ;  /* 0x0000000fff0f723e */ /* 0x000fe200048070ff */
[----:B------:R-:W4:Y:S10]  /*447e0*/  LDL.LU R51, [R1+0x578] ;  /* 0x0005780001337983 */ /* 0x000f340000300800 */
[----:B------:R-:W-:Y:S01]  /*447f0*/  @!P3 IADD3 R11, P4, P5, R4, R6, R3 ;  /* 0x00000006040bb210 */ /* 0x000fe20007d9e003 */
[----:B------:R0:W-:Y:S03]  /*44800*/  @!P1 STG.E.U8 desc[UR24][R12.64+0x79], R15 ;  /* 0x0000790f0c009986 */ /* 0x0001e6000c101118 */
[----:B------:R-:W-:-:S02]  /*44810*/  @!P3 IADD3.X R16, R2, R29, R0, P4, P5 ;  /* 0x0000001d0210b210 */ /* 0x000fc400027ea400 */
[----:B------:R-:W-:Y:S02]  /*44820*/  LOP3.LUT P5, RZ, R9, 0x4000, RZ, 0xc0, !PT ;  /* 0x0000400009ff7812 */ /* 0x000fe400078ac0ff */
[----:B------:R-:W-:Y:S02]  /*44830*/  ISETP.LT.OR P6, PT, R26, 0x82, !P0 ;  /* 0x000000821a00780c */ /* 0x000fe400047c1670 */
[----:B------:R-:W-:-:S04]  /*44840*/  LOP3.LUT R5, R5, 0xffefffff, RZ, 0xc0, !PT ;  /* 0xffefffff05057812 */ /* 0x000fc800078ec0ff */
[----:B------:R-:W-:Y:S02]  /*44850*/  @P2 LOP3.LUT R5, R5, 0x100000, RZ, 0xfc, !PT ;  /* 0x0010000005052812 */ /* 0x000fe400078efcff */
[----:B------:R-:W-:-:S05]  /*44860*/  LOP3.LUT P2, RZ, R8, 0x400000, RZ, 0xc0, !PT ;  /* 0x0040000008ff7812 */ /* 0x000fca000784c0ff */
[----:B0-----:R-:W-:-:S04]  /*44870*/  @!P6 IADD3 R15, P1, P4, R4, R6, R3 ;  /* 0x00000006040fe210 */ /* 0x001fc80007c3e003 */
[----:B------:R-:W-:Y:S02]  /*44880*/  @!P6 IADD3.X R17, R2, R29, R0, P1, P4 ;  /* 0x0000001d0211e210 */ /* 0x000fe40000fe8400 */
[----:B------:R-:W-:Y:S01]  /*44890*/  LOP3.LUT R7, R7, 0xffffff7f, RZ, 0xc0, !PT ;  /* 0xffffff7f07077812 */ /* 0x000fe200078ec0ff */
[----:B--2---:R-:W-:-:S05]  /*448a0*/  FMUL R12, R28, UR17 ;  /* 0x000000111c0c7c20 */ /* 0x004fca0008400000 */
[----:B------:R-:W-:-:S05]  /*448b0*/  F2FP.SATFINITE.E4M3.F32.PACK_AB_MERGE_C R12, RZ, R12, RZ ;  /* 0x0000000cff0c723e */ /* 0x000fca00048070ff */
[----:B------:R3:W-:Y:S01]  /*448c0*/  @!P5 STG.E.U8 desc[UR24][R140.64+0x80], R12 ;  /* 0x0000800c8c00d986 */ /* 0x0007e2000c101118 */
[----:B------:R-:W-:-:S13]  /*448d0*/  ISETP.LT.OR P5, PT, R26, 0x89, !P0 ;  /* 0x000000891a00780c */ /* 0x000fda00047a1670 */
[----:B------:R-:W-:-:S04]  /*448e0*/  @!P5 IADD3 R28, P1, P4, R4, R6, R3 ;  /* 0x00000006041cd210 */ /* 0x000fc80007c3e003 */
[----:B------:R-:W-:Y:S02]  /*448f0*/  @!P5 IADD3.X R46, R2, R29, R0, P1, P4 ;  /* 0x0000001d022ed210 */ /* 0x000fe40000fe8400 */
[----:B------:R-:W-:Y:S02]  /*44900*/  ISETP.LT.OR P1, PT, R26, 0x8a, !P0 ;  /* 0x0000008a1a00780c */ /* 0x000fe40004721670 */
[----:B------:R-:W-:-:S04]  /*44910*/  @P5 LOP3.LUT R7, R7, 0x80, RZ, 0xfc, !PT ;  /* 0x0000008007075812 */ /* 0x000fc800078efcff */
[----:B------:R-:W-:-:S07]  /*44920*/  LOP3.LUT R7, R7, 0xffffffbf, RZ, 0xc0, !PT ;  /* 0xffffffbf07077812 */ /* 0x000fce00078ec0ff */
[----:B------:R-:W-:Y:S02]  /*44930*/  @!P1 IADD3 R53, P5, P4, R4, R6, R3 ;  /* 0x0000000604359210 */ /* 0x000fe40007cbe003 */
[----:B------:R-:W-:Y:S02]  /*44940*/  @P1 LOP3.LUT R7, R7, 0x40, RZ, 0xfc, !PT ;  /* 0x0000004007071812 */ /* 0x000fe400078efcff */
[----:B------:R-:W-:Y:S02]  /*44950*/  @!P1 IADD3.X R54, R2, R29, R0, P5, P4 ;  /* 0x0000001d02369210 */ /* 0x000fe40002fe8400 */
[----:B------:R-:W-:Y:S02]  /*44960*/  LOP3.LUT P1, RZ, R9, 0x8000, RZ, 0xc0, !PT ;  /* 0x0000800009ff7812 */ /* 0x000fe4000782c0ff */
[----:B------:R-:W-:-:S11]  /*44970*/  LOP3.LUT R7, R7, 0xfffffeff, RZ, 0xc0, !PT ;  /* 0xfffffeff07077812 */ /* 0x000fd600078ec0ff */
[----:B------:R-:W-:Y:S01]  /*44980*/  @P1 LOP3.LUT R7, R7, 0x100, RZ, 0xfc, !PT ;  /* 0x0000010007071812 */ /* 0x000fe200078efcff */
[----:B---3--:R-:W-:Y:S02]  /*44990*/  FMUL R12, R71, UR17 ;  /* 0x00000011470c7c20 */ /* 0x008fe40008400000 */
[----:B------:R-:W2:Y:S03]  /*449a0*/  LDL.LU R71, [R1+0x57c] ;  /* 0x00057c0001477983 */ /* 0x000ea60000300800 */
[----:B------:R-:W-:-:S05]  /*449b0*/  F2FP.SATFINITE.E4M3.F32.PACK_AB_MERGE_C R12, RZ, R12, RZ ;  /* 0x0000000cff0c723e */ /* 0x000fca00048070ff */
[----:B------:R0:W-:Y:S02]  /*449c0*/  @!P2 STG.E.U8 desc[UR24][R68.64+0x81], R12 ;  /* 0x0000810c4400a986 */ /* 0x0001e4000c101118 */
[----:B0-----:R-:W0:Y:S01]  /*449d0*/  @!P3 LDC.64 R12, c[0x0][0x5c0] ;  /* 0x00017000ff0cbb82 */ /* 0x001e220000000a00 */
[----:B------:R-:W-:Y:S02]  /*449e0*/  ISETP.LT.OR P4, PT, R26, 0x91, !P0 ;  /* 0x000000911a00780c */ /* 0x000fe40004781670 */
[----:B0-----:R-:W-:Y:S01]  /*449f0*/  @!P3 IADD3 R12, P1, R11, R12, RZ ;  /* 0x0000000c0b0cb210 */ /* 0x001fe20007f3e0ff */
[----:B------:R-:W-:-:S04]  /*44a00*/  FMUL R11, R50, UR17 ;  /* 0x00000011320b7c20 */ /* 0x000fc80008400000 */
[----:B------:R-:W-:Y:S01]  /*44a10*/  @!P3 IMAD.X R13, R16, 0x1, R13, P1 ;  /* 0x00000001100db824 */ /* 0x000fe200008e060d */
[----:B------:R-:W-:-:S05]  /*44a20*/  F2FP.SATFINITE.E4M3.F32.PACK_AB_MERGE_C R11, RZ, R11, RZ ;  /* 0x0000000bff0b723e */ /* 0x000fca00048070ff */
[----:B------:R0:W-:Y:S01]  /*44a30*/  @!P3 STG.E.U8 desc[UR24][R12.64+0x80], R11 ;  /* 0x0000800b0c00b986 */ /* 0x0001e2000c101118 */
[----:B------:R-:W-:Y:S01]  /*44a40*/  ISETP.LT.OR P3, PT, R26, 0x92, !P0 ;  /* 0x000000921a00780c */ /* 0x000fe20004761670 */
[----:B0-----:R-:W0:Y:S01]  /*44a50*/  @!P6 LDC.64 R12, c[0x0][0x5c0] ;  /* 0x00017000ff0ceb82 */ /* 0x001e220000000a00 */
[----:B------:R-:W-:Y:S02]  /*44a60*/  @!P4 IADD3 R52, P2, P5, R4, R6, R3 ;  /* 0x000000060434c210 */ /* 0x000fe40007d5e003 */
[----:B------:R-:W-:Y:S02]  /*44a70*/  LOP3.LUT R7, R7, 0xffffffdf, RZ, 0xc0, !PT ;  /* 0xffffffdf07077812 */ /* 0x000fe400078ec0ff */
[----:B------:R-:W-:Y:S02]  /*44a80*/  @!P4 IADD3.X R58, R2, R29, R0, P2, P5 ;  /* 0x0000001d023ac210 */ /* 0x000fe400017ea400 */
[----:B------:R-:W-:-:S05]  /*44a90*/  @P4 LOP3.LUT R7, R7, 0x20, RZ, 0xfc, !PT ;  /* 0x0000002007074812 */ /* 0x000fca00078efcff */
[----:B------:R-:W-:-:S04]  /*44aa0*/  @!P3 IADD3 R16, P1, P4, R4, R6, R3 ;  /* 0x000000060410b210 */ /* 0x000fc80007c3e003 */
[----:B------:R-:W-:Y:S02]  /*44ab0*/  @!P3 IADD3.X R50, R2, R29, R0, P1, P4 ;  /* 0x0000001d0232b210 */ /* 0x000fe40000fe8400 */
[----:B0-----:R-:W-:Y:S01]  /*44ac0*/  @!P6 IADD3 R12, P1, R15, R12, RZ ;  /* 0x0000000c0f0ce210 */ /* 0x001fe20007f3e0ff */
[----:B----4-:R-:W-:Y:S02]  /*44ad0*/  FMUL R15, R70, UR17 ;  /* 0x00000011460f7c20 */ /* 0x010fe40008400000 */
[----:B------:R-:W3:Y:S02]  /*44ae0*/  LDL.LU R70, [R1+0x580] ;  /* 0x0005800001467983 */ /* 0x000ee40000300800 */
[----:B------:R-:W-:Y:S01]  /*44af0*/  @!P6 IMAD.X R13, R17, 0x1, R13, P1 ;  /* 0x00000001110de824 */ /* 0x000fe200008e060d */
[----:B------:R-:W-:Y:S01]  /*44b00*/  ISETP.LT.OR P1, PT, R26, 0x99, !P0 ;  /* 0x000000991a00780c */ /* 0x000fe20004721670 */
[----:B------:R-:W4:Y:S01]  /*44b10*/  LDL.LU R75, [R1+0x584] ;  /* 0x00058400014b7983 */ /* 0x000f220000300800 */
[----:B------:R-:W-:-:S11]  /*44b20*/  F2FP.SATFINITE.E4M3.F32.PACK_AB_MERGE_C R15, RZ, R15, RZ ;  /* 0x0000000fff0f723e */ /* 0x000fd600048070ff */
[----:B------:R-:W-:-:S04]  /*44b30*/  @!P1 IADD3 R11, P4, P5, R4, R6, R3 ;  /* 0x00000006040b9210 */ /* 0x000fc80007d9e003 */
[----:B------:R-:W-:Y:S02]  /*44b40*/  @!P1 IADD3.X R17, R2, R29, R0, P4, P5 ;  /* 0x0000001d02119210 */ /* 0x000fe400027ea400 */
[----:B------:R-:W-:Y:S02]  /*44b50*/  ISETP.LT.OR P5, PT, R26, 0x9a, !P0 ;  /* 0x0000009a1a00780c */ /* 0x000fe400047a1670 */
[----:B------:R-:W-:Y:S01]  /*44b60*/  LOP3.LUT P1, RZ, R7, 0x100, RZ, 0xc0, !PT ;  /* 0x0000010007ff7812 */ /* 0x000fe2000782c0ff */
[----:B------:R0:W-:Y:S01]  /*44b70*/  @!P6 STG.E.U8 desc[UR24][R12.64+0x81], R15 ;  /* 0x0000810f0c00e986 */ /* 0x0001e2000c101118 */
[----:B------:R-:W-:Y:S01]  /*44b80*/  LOP3.LUT P2, RZ, R8, 0x400, RZ, 0xc0, !PT ;  /* 0x0000040008ff7812 */ /* 0x000fe2000784c0ff */
[----:B0-----:R-:W-:-:S08]  /*44b90*/  FMUL R12, R51, UR17 ;  /* 0x00000011330c7c20 */ /* 0x001fd00008400000 */
[----:B------:R-:W-:Y:S02]  /*44ba0*/  @!P5 IADD3 R15, P4, P6, R4, R6, R3 ;  /* 0x00000006040fd210 */ /* 0x000fe40007e9e003 */
[----:B------:R-:W-:Y:S02]  /*44bb0*/  F2FP.SATFINITE.E4M3.F32.PACK_AB_MERGE_C R12, RZ, R12, RZ ;  /* 0x0000000cff0c723e */ /* 0x000fe400048070ff */
[----:B------:R-:W-:Y:S02]  /*44bc0*/  @!P5 IADD3.X R47, R2, R29, R0, P4, P6 ;  /* 0x0000001d022fd210 */ /* 0x000fe400027ec400 */
[----:B------:R-:W-:Y:S01]  /*44bd0*/  LOP3.LUT P5, RZ, R7, 0x80, RZ, 0xc0, !PT ;  /* 0x0000008007ff7812 */ /* 0x000fe200078ac0ff */
[----:B------:R2:W-:Y:S01]  /*44be0*/  @!P1 STG.E.U8 desc[UR24][R146.64+0x88], R12 ;  /* 0x0000880c92009986 */ /* 0x0005e2000c101118 */
[----:B------:R-:W-:-:S13]  /*44bf0*/  ISETP.LT.OR P4, PT, R26, 0xa1, !P0 ;  /* 0x000000a11a00780c */ /* 0x000fda0004781670 */
[----:B------:R-:W-:-:S04]  /*44c00*/  @!P4 IADD3 R51, P1, P6, R4, R6, R3 ;  /* 0x000000060433c210 */ /* 0x000fc80007e3e003 */
[----:B------:R-:W-:Y:S02]  /*44c10*/  @!P4 IADD3.X R59, R2, R29, R0, P1, P6 ;  /* 0x0000001d023bc210 */ /* 0x000fe40000fec400 */
[----:B------:R-:W-:-:S13]  /*44c20*/  ISETP.LT.OR P4, PT, R26, 0xa2, !P0 ;  /* 0x000000a21a00780c */ /* 0x000fda0004781670 */
[----:B------:R-:W-:-:S04]  /*44c30*/  @!P4 IADD3 R63, P1, P6, R4, R6, R3 ;  /* 0x00000006043fc210 */ /* 0x000fc80007e3e003 */
[----:B------:R-:W-:Y:S01]  /*44c40*/  @!P4 IADD3.X R66, R2, R29, R0, P1, P6 ;  /* 0x0000001d0242c210 */ /* 0x000fe20000fec400 */
[----:B--2---:R-:W-:Y:S02]  /*44c50*/  FMUL R12, R71, UR17 ;  /* 0x00000011470c7c20 */ /* 0x004fe40008400000 */
[----:B------:R-:W2:Y:S03]  /*44c60*/  LDL.LU R71, [R1+0x588] ;  /* 0x0005880001477983 */ /* 0x000ea60000300800 */
[----:B------:R-:W-:-:S05]  /*44c70*/  F2FP.SATFINITE.E4M3.F32.PACK_AB_MERGE_C R12, RZ, R12, RZ ;  /* 0x0000000cff0c723e */ /* 0x000fca00048070ff */
[----:B------:R0:W-:Y:S02]  /*44c80*/  @!P2 STG.E.U8 desc[UR24][R142.64+0x89], R12 ;  /* 0x0000890c8e00a986 */ /* 0x0001e4000c101118 */
[----:B0-----:R-:W0:Y:S02]  /*44c90*/  @!P5 LDC.64 R12, c[0x0][0x5c0] ;  /* 0x00017000ff0cdb82 */ /* 0x001e240000000a00 */
[----:B0-----:R-:W-:Y:S01]  /*44ca0*/  @!P5 IADD3 R12, P4, R28, R12, RZ ;  /* 0x0000000c1c0cd210 */ /* 0x001fe20007f9e0ff */
[----:B---3--:R-:W-:Y:S02]  /*44cb0*/  FMUL R28, R70, UR17 ;  /* 0x00000011461c7c20 */ /* 0x008fe40008400000 */
[----:B------:R-:W3:Y:S04]  /*44cc0*/  LDL.LU R70, [R1+0x58c] ;  /* 0x00058c0001467983 */ /* 0x000ee80000300800 */
[----:B------:R-:W3:Y:S04]  /*44cd0*/  LDL.LU R81, [R1+0x590] ;  /* 0x0005900001517983 */ /* 0x000ee80000300800 */
[----:B------:R-:W3:Y:S01]  /*44ce0*/  LDL.LU R74, [R1+0x594] ;  /* 0x00059400014a7983 */ /* 0x000ee20000300800 */
[----:B------:R-:W-:-:S02]  /*44cf0*/  ISETP.LT.OR P1, PT, R26, 0xa9, !P0 ;  /* 0x000000a91a00780c */ /* 0x000fc40004721670 */
[----:B------:R-:W-:-:S11]  /*44d00*/  LOP3.LUT R8, R8, 0xffffffbf, RZ, 0xc0, !PT ;  /* 0xffffffbf08087812 */ /* 0x000fd600078ec0ff */
[----:B------:R-:W-:Y:S02]  /*44d10*/  @!P1 IADD3 R62, P2, P6, R4, R6, R3 ;  /* 0x00000006043e9210 */ /* 0x000fe40007e5e003 */
[----:B------:R-:W-:Y:S02]  /*44d20*/  @P1 LOP3.LUT R8, R8, 0x40, RZ, 0xfc, !PT ;  /* 0x0000004008081812 */ /* 0x000fe400078efcff */
[----:B------:R-:W-:Y:S02]  /*44d30*/  @!P1 IADD3.X R65, R2, R29, R0, P2, P6 ;  /* 0x0000001d02419210 */ /* 0x000fe400017ec400 */
[----:B------:R-:W-:Y:S01]  /*44d40*/  LOP3.LUT P1, RZ, R7, 0x40, RZ, 0xc0, !PT ;  /* 0x0000004007ff7812 */ /* 0x000fe2000782c0ff */
[----:B------:R-:W-:Y:S01]  /*44d50*/  @!P5 IMAD.X R13, R46, 0x1, R13, P4 ;  /* 0x000000012e0dd824 */ /* 0x000fe200020e060d */
[----:B------:R-:W-:Y:S02]  /*44d60*/  F2FP.SATFINITE.E4M3.F32.PACK_AB_MERGE_C R28, RZ, R28, RZ ;  /* 0x0000001cff1c723e */ /* 0x000fe400048070ff */
[----:B------:R-:W-:-:S03]  /*44d70*/  ISETP.LT.OR P4, PT, R26, 0xaa, !P0 ;  /* 0x000000aa1a00780c */ /* 0x000fc60004781670 */
[----:B------:R0:W-:Y:S01]  /*44d80*/  @!P5 STG.E.U8 desc[UR24][R12.64+0x88], R28 ;  /* 0x0000881c0c00d986 */ /* 0x0001e2000c101118 */
[----:B------:R-:W-:-:S05]  /*44d90*/  LOP3.LUT P2, RZ, R8, 0x800000, RZ, 0xc0, !PT ;  /* 0x0080000008ff7812 */ /* 0x000fca000784c0ff */
[----:B0-----:R-:W0:Y:S01]  /*44da0*/  @!P1 LDC.64 R12, c[0x0][0x5c0] ;  /* 0x00017000ff0c9b82 */ /* 0x001e220000000a00 */
[----:B------:R-:W-:-:S03]  /*44db0*/  LOP3.LUT R8, R8, 0xfffffffd, RZ, 0xc0, !PT ;  /* 0xfffffffd08087812 */ /* 0x000fc600078ec0ff */
[----:B------:R-:W-:Y:S02]  /*44dc0*/  @!P4 IADD3 R55, P5, P6, R4, R6, R3 ;  /* 0x000000060437c210 */ /* 0x000fe40007ebe003 */
[----:B------:R-:W-:Y:S02]  /*44dd0*/  @P4 LOP3.LUT R8, R8, 0x2, RZ, 0xfc, !PT ;  /* 0x0000000208084812 */ /* 0x000fe400078efcff */
[----:B------:R-:W-:Y:S02]  /*44de0*/  @!P4 IADD3.X R61, R2, R29, R0, P5, P6 ;  /* 0x0000001d023dc210 */ /* 0x000fe40002fec400 */
[----:B------:R-:W-:Y:S02]  /*44df0*/  ISETP.LT.OR P4, PT, R26, 0xb1, !P0 ;  /* 0x000000b11a00780c */ /* 0x000fe40004781670 */
[----:B------:R-:W-:Y:S01]  /*44e00*/  LOP3.LUT R8, R8, 0xfffffeff, RZ, 0xc0, !PT ;  /* 0xfffffeff08087812 */ /* 0x000fe200078ec0ff */
[----:B----4-:R-:W-:Y:S02]  /*44e10*/  FMUL R28, R75, UR17 ;  /* 0x000000114b1c7c20 */ /* 0x010fe40008400000 */
[----:B------:R-:W4:Y:S01]  /*44e20*/  LDL.LU R75, [R1+0x598] ;  /* 0x00059800014b7983 */ /* 0x000f220000300800 */
[----:B0-----:R-:W-:-:S05]  /*44e30*/  @!P1 IADD3 R12, P5, R53, R12, RZ ;  /* 0x0000000c350c9210 */ /* 0x001fca0007fbe0ff */
[----:B------:R-:W-:Y:S02]  /*44e40*/  @!P1 IMAD.X R13, R54, 0x1, R13, P5 ;  /* 0x00000001360d9824 */ /* 0x000fe400028e060d */
[----:B------:R-:W-:Y:S02]  /*44e50*/  @!P4 IADD3 R46, P5, P6, R4, R6, R3 ;  /* 0x00000006042ec210 */ /* 0x000fe40007ebe003 */
[----:B------:R-:W-:Y:S02]  /*44e60*/  @P4 LOP3.LUT R8, R8, 0x100, RZ, 0xfc, !PT ;  /* 0x0000010008084812 */ /* 0x000fe400078efcff */
[----:B------:R-:W-:Y:S02]  /*44e70*/  @!P4 IADD3.X R60, R2, R29, R0, P5, P6 ;  /* 0x0000001d023cc210 */ /* 0x000fe40002fec400 */
[----:B------:R-:W-:Y:S02]  /*44e80*/  ISETP.LT.OR P4, PT, R26, 0xb2, !P0 ;  /* 0x000000b21a00780c */ /* 0x000fe40004781670 */
[----:B------:R-:W-:-:S02]  /*44e90*/  F2FP.SATFINITE.E4M3.F32.PACK_AB_MERGE_C R28, RZ, R28, RZ ;  /* 0x0000001cff1c723e */ /* 0x000fc400048070ff */
[----:B------:R-:W-:-:S03]  /*44ea0*/  LOP3.LUT P6, RZ, R9, 0x10000, RZ, 0xc0, !PT ;  /* 0x0001000009ff7812 */ /* 0x000fc600078cc0ff */
[----:B------:R0:W-:Y:S01]  /*44eb0*/  @!P1 STG.E.U8 desc[UR24][R12.64+0x89], R28 ;  /* 0x0000891c0c009986 */ /* 0x0001e2000c101118 */
[----:B------:R-:W-:-:S05]  /*44ec0*/  LOP3.LUT R8, R8, 0xffffff7f, RZ, 0xc0, !PT ;  /* 0xffffff7f08087812 */ /* 0x000fca00078ec0ff */
[----:B------:R-:W-:Y:S02]  /*44ed0*/  @P4 LOP3.LUT R8, R8, 0x80, RZ, 0xfc, !PT ;  /* 0x0000008008084812 */ /* 0x000fe400078efcff */
[----:B0-----:R-:W-:-:S04]  /*44ee0*/  @!P4 IADD3 R28, P1, P5, R4, R6, R3 ;  /* 0x00000006041cc210 */ /* 0x001fc80007d3e003 */
[----:B------:R-:W-:Y:S02]  /*44ef0*/  @!P4 IADD3.X R54, R2, R29, R0, P1, P5 ;  /* 0x0000001d0236c210 */ /* 0x000fe40000fea400 */
[----:B------:R-:W-:Y:S02]  /*44f00*/  LOP3.LUT P4, RZ, R7, 0x20, RZ, 0xc0, !PT ;  /* 0x0000002007ff7812 */ /* 0x000fe4000788c0ff */
[----:B------:R-:W-:Y:S01]  /*44f10*/  LOP3.LUT R8, R8, 0xfffffdff, RZ, 0xc0, !PT ;  /* 0xfffffdff08087812 */ /* 0x000fe200078ec0ff */
[----:B--2---:R-:W-:-:S05]  /*44f20*/  FMUL R12, R71, UR17 ;  /* 0x00000011470c7c20 */ /* 0x004fca0008400000 */
[----:B------:R-:W-:-:S05]  /*44f30*/  F2FP.SATFINITE.E4M3.F32.PACK_AB_MERGE_C R12, RZ, R12, RZ ;  /* 0x0000000cff0c723e */ /* 0x000fca00048070ff */
[----:B------:R3:W-:Y:S01]  /*44f40*/  @!P6 STG.E.U8 desc[UR24][R150.64+0x90], R12 ;  /* 0x0000900c9600e986 */ /* 0x0007e2000c101118 */
[----:B------:R-:W-:-:S13]  /*44f50*/  ISETP.LT.OR P6, PT, R26, 0xb9, !P0 ;  /* 0x000000b91a00780c */ /* 0x000fda00047c1670 */
[----:B------:R-:W-:Y:S02]  /*44f60*/  @!P6 IADD3 R53, P1, P5, R4, R6, R3 ;  /* 0x000000060435e210 */ /* 0x000fe40007d3e003 */
[----:B------:R-:W-:Y:S02]  /*44f70*/  @P6 LOP3.LUT R8, R8, 0x200, RZ, 0xfc, !PT ;  /* 0x0000020008086812 */ /* 0x000fe400078efcff */
[----:B------:R-:W-:Y:S02]  /*44f80*/  @!P6 IADD3.X R64, R2, R29, R0, P1, P5 ;  /* 0x0000001d0240e210 */ /* 0x000fe40000fea400 */
[----:B------:R-:W-:-:S13]  /*44f90*/  ISETP.LT.OR P6, PT, R26, 0xba, !P0 ;  /* 0x000000ba1a00780c */ /* 0x000fda00047c1670 */
[----:B------:R-:W-:-:S04]  /*44fa0*/  @!P6 IADD3 R71, P1, P5, R4, R6, R3 ;  /* 0x000000060447e210 */ /* 0x000fc80007d3e003 */
[----:B------:R-:W-:Y:S02]  /*44fb0*/  @!P6 IADD3.X R77, R2, R29, R0, P1, P5 ;  /* 0x0000001d024de210 */ /* 0x000fe40000fea400 */
[----:B------:R-:W-:Y:S01]  /*44fc0*/  LOP3.LUT R8, R8, 0xfffffbff, RZ, 0xc0, !PT ;  /* 0xfffffbff08087812 */ /* 0x000fe200078ec0ff */
[----:B---3--:R-:W-:-:S05]  /*44fd0*/  FMUL R12, R70, UR17 ;  /* 0x00000011460c7c20 */ /* 0x008fca0008400000 */
[----:B------:R-:W-:-:S05]  /*44fe0*/  F2FP.SATFINITE.E4M3.F32.PACK_AB_MERGE_C R12, RZ, R12, RZ ;  /* 0x0000000cff0c723e */ /* 0x000fca00048070ff */
[----:B------:R0:W-:Y:S02]  /*44ff0*/  @!P2 STG.E.U8 desc[UR24][R152.64+0x91], R12 ;  /* 0x0000910c9800a986 */ /* 0x0001e4000c101118 */
[----:B0-----:R-:W0:Y:S01]  /*45000*/  @!P4 LDC.64 R12, c[0x0][0x5c0] ;  /* 0x00017000ff0ccb82 */ /* 0x001e220000000a00 */
[----:B------:R-:W-:Y:S02]  /*45010*/  ISETP.LT.OR P2, PT, R26, 0xc1, !P0 ;  /* 0x000000c11a00780c */ /* 0x000fe40004741670 */
[----:B------:R-:W-:Y:S02]  /*45020*/  @P6 LOP3.LUT R8, R8, 0x400, RZ, 0xfc, !PT ;  /* 0x0000040008086812 */ /* 0x000fe400078efcff */
[----:B0-----:R-:W-:Y:S01]  /*45030*/  @!P4 IADD3 R12, P1, R52, R12, RZ ;  /* 0x0000000c340cc210 */ /* 0x001fe20007f3e0ff */
[----:B------:R-:W-:Y:S02]  /*45040*/  FMUL R52, R81, UR17 ;  /* 0x0000001151347c20 */ /* 0x000fe40008400000 */
[----:B------:R-:W2:Y:S02]  /*45050*/  LDL.LU R81, [R1+0x59c] ;  /* 0x00059c0001517983 */ /* 0x000ea40000300800 */
[----:B------:R-:W-:Y:S01]  /*45060*/  @!P4 IMAD.X R13, R58, 0x1, R13, P1 ;  /* 0x000000013a0dc824 */ /* 0x000fe200008e060d */
[----:B------:R-:W-:-:S03]  /*45070*/  F2FP.SATFINITE.E4M3.F32.PACK_AB_MERGE_C R52, RZ, R52, RZ ;  /* 0x00000034ff34723e */ /* 0x000fc600048070ff */
[----:B------:R-:W-:Y:S02]  /*45080*/  @!P2 IADD3 R70, P5, P6, R4, R6, R3 ;  /* 0x000000060446a210 */ /* 0x000fe40007ebe003 */
[----:B------:R0:W-:Y:S02]  /*45090*/  @!P4 STG.E.U8 desc[UR24][R12.64+0x90], R52 ;  /* 0x000090340c00c986 */ /* 0x0001e4000c101118 */
[----:B------:R-:W-:Y:S02]  /*450a0*/  @!P2 IADD3.X R76, R2, R29, R0, P5, P6 ;  /* 0x0000001d024ca210 */ /* 0x000fe40002fec400 */
[----:B------:R-:W-:Y:S01]  /*450b0*/  ISETP.LT.OR P5, PT, R26, 0xc2, !P0 ;  /* 0x000000c21a00780c */ /* 0x000fe200047a1670 */
[----:B0-----:R-:W0:-:S12]  /*450c0*/  @!P3 LDC.64 R12, c[0x0][0x5c0] ;  /* 0x00017000ff0cbb82 */ /* 0x001e180000000a00 */
[----:B------:R-:W-:-:S04]  /*450d0*/  @!P5 IADD3 R52, P1, P4, R4, R6, R3 ;  /* 0x000000060434d210 */ /* 0x000fc80007c3e003 */
[----:B------:R-:W-:Y:S02]  /*450e0*/  @!P5 IADD3.X R69, R2, R29, R0, P1, P4 ;  /* 0x0000001d0245d210 */ /* 0x000fe40000fe8400 */
[----:B0-----:R-:W-:Y:S01]  /*450f0*/  @!P3 IADD3 R12, P1, R16, R12, RZ ;  /* 0x0000000c100cb210 */ /* 0x001fe20007f3e0ff */
[----:B------:R-:W-:Y:S02]  /*45100*/  FMUL R16, R74, UR17 ;  /* 0x000000114a107c20 */ /* 0x000fe40008400000 */
[----:B------:R-:W3:Y:S04]  /*45110*/  LDL.LU R74, [R1+0x5a0] ;  /* 0x0005a000014a7983 */ /* 0x000ee80000300800 */
[----:B------:R-:W3:Y:S04]  /*45120*/  LDL.LU R80, [R1+0x5a4] ;  /* 0x0005a40001507983 */ /* 0x000ee80000300800 */
[----:B------:R-:W3:Y:S04]  /*45130*/  LDL.LU R87, [R1+0x5a8] ;  /* 0x0005a80001577983 */ /* 0x000ee80000300800 */
[----:B------:R-:W3:Y:S04]  /*45140*/  LDL.LU R209, [R1+0x5ac] ;  /* 0x0005ac0001d17983 */ /* 0x000ee80000300800 */
[----:B------:R-:W3:Y:S01]  /*45150*/  LDL.LU R208, [R1+0x5b0] ;  /* 0x0005b00001d07983 */ /* 0x000ee20000300800 */
[----:B------:R-:W-:Y:S01]  /*45160*/  LOP3.LUT R8, R8, 0xffffefff, RZ, 0xc0, !PT ;  /* 0xffffefff08087812 */ /* 0x000fe200078ec0ff */
[----:B------:R-:W-:Y:S01]  /*45170*/  @!P3 IMAD.X R13, R50, 0x1, R13, P1 ;  /* 0x00000001320db824 */ /* 0x000fe200008e060d */
[----:B------:R-:W-:Y:S01]  /*45180*/  F2FP.SATFINITE.E4M3.F32.PACK_AB_MERGE_C R16, RZ, R16, RZ ;  /* 0x00000010ff10723e */ /* 0x000fe200048070ff */
[----:B------:R-:W3:Y:S01]  /*45190*/  LDL.LU R204, [R1+0x5b4] ;  /* 0x0005b40001cc7983 */ /* 0x000ee20000300800 */
[----:B------:R-:W-:-:S04]  /*451a0*/  @P2 LOP3.LUT R8, R8, 0x1000, RZ, 0xfc, !PT ;  /* 0x0000100008082812 */ /* 0x000fc800078efcff */
[----:B------:R-:W-:-:S04]  /*451b0*/  LOP3.LUT R8, R8, 0xfffff7ff, RZ, 0xc0, !PT ;  /* 0xfffff7ff08087812 */ /* 0x000fc800078ec0ff */
[----:B------:R-:W-:Y:S02]  /*451c0*/  @P5 LOP3.LUT R8, R8, 0x800, RZ, 0xfc, !PT ;  /* 0x0000080008085812 */ /* 0x000fe400078efcff */
[----:B------:R-:W-:Y:S02]  /*451d0*/  ISETP.LT.OR P5, PT, R26, 0xc9, !P0 ;  /* 0x000000c91a00780c */ /* 0x000fe400047a1670 */
[----:B------:R-:W-:-:S11]  /*451e0*/  LOP3.LUT R8, R8, 0xffffdfff, RZ, 0xc0, !PT ;  /* 0xffffdfff08087812 */ /* 0x000fd600078ec0ff */
[-CC-:B------:R-:W-:Y:S02]  /*451f0*/  @!P5 IADD3 R50, P1, P4, R4, R6.reuse, R3.reuse ;  /* 0x000000060432d210 */ /* 0x180fe40007c3e003 */
[----:B------:R-:W-:Y:S02]  /*45200*/  @P5 LOP3.LUT R8, R8, 0x2000, RZ, 0xfc, !PT ;  /* 0x0000200008085812 */ /* 0x000fe400078efcff */
[----:B------:R-:W-:Y:S02]  /*45210*/  @!P5 IADD3.X R68, R2, R29, R0, P1, P4 ;  /* 0x0000001d0244d210 */ /* 0x000fe40000fe8400 */
[C---:B------:R-:W-:Y:S02]  /*45220*/  ISETP.LT.OR P5, PT, R26.reuse, 0xca, !P0 ;  /* 0x000000ca1a00780c */ /* 0x040fe400047a1670 */
[----:B------:R-:W-:Y:S01]  /*45230*/  ISETP.LT.OR P4, PT, R26, 0xd1, !P0 ;  /* 0x000000d11a00780c */ /* 0x000fe20004781670 */
[----:B------:R0:W-:Y:S10]  /*45240*/  @!P3 STG.E.U8 desc[UR24][R12.64+0x91], R16 ;  /* 0x000091100c00b986 */ /* 0x0001f4000c101118 */
[----:B0-----:R-:W-:-:S04]  /*45250*/  @!P5 IADD3 R16, P1, P3, R4, R6, R3 ;  /* 0x000000060410d210 */ /* 0x001fc80007b3e003 */
[----:B------:R-:W-:Y:S02]  /*45260*/  @!P5 IADD3.X R67, R2, R29, R0, P1, P3 ;  /* 0x0000001d0243d210 */ /* 0x000fe40000fe6400 */
[----:B------:R-:W-:Y:S01]  /*45270*/  @!P4 IADD3 R58, P1, P3, R4, R6, R3 ;  /* 0x00000006043ac210 */ /* 0x000fe20007b3e003 */
[----:B----4-:R-:W-:-:S03]  /*45280*/  FMUL R12, R75, UR17 ;  /* 0x000000114b0c7c20 */ /* 0x010fc60008400000 */
[----:B------:R-:W-:Y:S02]  /*45290*/  @!P4 IADD3.X R75, R2, R29, R0, P1, P3 ;  /* 0x0000001d024bc210 */ /* 0x000fe40000fe6400 */
[----:B------:R-:W-:Y:S02]  /*452a0*/  ISETP.LT.OR P3, PT, R26, 0xd2, !P0 ;  /* 0x000000d21a00780c */ /* 0x000fe40004761670 */
[----:B------:R-:W-:Y:S02]  /*452b0*/  LOP3.LUT R5, R5, 0xf7ffffff, RZ, 0xc0, !PT ;  /* 0xf7ffffff05057812 */ /* 0x000fe400078ec0ff */
[----:B------:R-:W-:Y:S02]  /*452c0*/  LOP3.LUT P6, RZ, R9, 0x20000, RZ, 0xc0, !PT ;  /* 0x0002000009ff7812 */ /* 0x000fe400078cc0ff */
[----:B------:R-:W-:Y:S02]  /*452d0*/  LOP3.LUT R8, R8, 0xfffffffe, RZ, 0xc0, !PT ;  /* 0xfffffffe08087812 */ /* 0x000fe400078ec0ff */
[----:B------:R-:W-:-:S02]  /*452e0*/  @P4 LOP3.LUT R5, R5, 0x8000000, RZ, 0xfc, !PT ;  /* 0x0800000005054812 */ /* 0x000fc400078efcff */
[----:B------:R-:W-:Y:S02]  /*452f0*/  @P5 LOP3.LUT R8, R8, 0x1, RZ, 0xfc, !PT ;  /* 0x0000000108085812 */ /* 0x000fe400078efcff */
[----:B------:R-:W-:Y:S02]  /*45300*/  LOP3.LUT R5, R5, 0xefffffff, RZ, 0xc0, !PT ;  /* 0xefffffff05057812 */ /* 0x000fe400078ec0ff */
[----:B------:R-:W-:Y:S02]  /*45310*/  @!P3 IADD3 R84, P1, P5, R4, R6, R3 ;  /* 0x000000060454b210 */ /* 0x000fe40007d3e003 */
[----:B------:R-:W-:Y:S02]  /*45320*/  F2FP.SATFINITE.E4M3.F32.PACK_AB_MERGE_C R12, RZ, R12, RZ ;  /* 0x0000000cff0c723e */ /* 0x000fe400048070ff */
[----:B------:R-:W-:Y:S02]  /*45330*/  LOP3.LUT P2, RZ, R9, 0x40000, RZ, 0xc0, !PT ;  /* 0x0004000009ff7812 */ /* 0x000fe4000784c0ff */
[----:B------:R-:W-:-:S02]  /*45340*/  @!P3 IADD3.X R86, R2, R29, R0, P1, P5 ;  /* 0x0000001d0256b210 */ /* 0x000fc40000fea400 */
[----:B------:R-:W-:Y:S01]  /*45350*/  @P3 LOP3.LUT R5, R5, 0x10000000, RZ, 0xfc, !PT ;  /* 0x1000000005053812 */ /* 0x000fe200078efcff */
[----:B------:R2:W-:Y:S01]  /*45360*/  @!P6 STG.E.U8 desc[UR24][R160.64+0x98], R12 ;  /* 0x0000980ca000e986 */ /* 0x0005e2000c101118 */
[----:B------:R-:W-:Y:S02]  /*45370*/  ISETP.LT.OR P3, PT, R26, 0x99, !P0 ;  /* 0x000000991a00780c */ /* 0x000fe40004761670 */
[----:B------:R-:W-:Y:S02]  /*45380*/  LOP3.LUT P4, RZ, R9, 0x80000, RZ, 0xc0, !PT ;  /* 0x0008000009ff7812 */ /* 0x000fe4000788c0ff */
[----:B------:R-:W-:Y:S01]  /*45390*/  LOP3.LUT R8, R8, 0xffff7fff, RZ, 0xc0, !PT ;  /* 0xffff7fff08087812 */ /* 0x000fe200078ec0ff */
[----:B--2---:R-:W-:-:S05]  /*453a0*/  FMUL R12, R81, UR17 ;  /* 0x00000011510c7c20 */ /* 0x004fca0008400000 */
[----:B------:R-:W-:-:S05]  /*453b0*/  F2FP.SATFINITE.E4M3.F32.PACK_AB_MERGE_C R12, RZ, R12, RZ ;  /* 0x0000000cff0c723e */ /* 0x000fca00048070ff */
[----:B------:R0:W-:Y:S02]  /*453c0*/  @!P2 STG.E.U8 desc[UR24][R158.64+0x99], R12 ;  /* 0x0000990c9e00a986 */ /* 0x0001e4000c101118 */
[----:B0-----:R-:W0:Y:S01]  /*453d0*/  @!P3 LDC.64 R12, c[0x0][0x5c0] ;  /* 0x00017000ff0cbb82 */ /* 0x001e220000000a00 */
[----:B------:R-:W-:Y:S02]  /*453e0*/  ISETP.LT.OR P2, PT, R26, 0xd9, !P0 ;  /* 0x000000d91a00780c */ /* 0x000fe40004741670 */
[----:B0-----:R-:W-:Y:S01]  /*453f0*/  @!P3 IADD3 R12, P1, R11, R12, RZ ;  /* 0x0000000c0b0cb210 */ /* 0x001fe20007f3e0ff */
[----:B---3--:R-:W-:-:S04]  /*45400*/  FMUL R11, R74, UR17 ;  /* 0x000000114a0b7c20 */ /* 0x008fc80008400000 */
[----:B------:R-:W-:Y:S01]  /*45410*/  @!P3 IMAD.X R13, R17, 0x1, R13, P1 ;  /* 0x00000001110db824 */ /* 0x000fe200008e060d */
[----:B------:R-:W-:-:S05]  /*45420*/  F2FP.SATFINITE.E4M3.F32.PACK_AB_MERGE_C R11, RZ, R11, RZ ;  /* 0x0000000bff0b723e */ /* 0x000fca00048070ff */
[----:B------:R0:W-:Y:S01]  /*45430*/  @!P3 STG.E.U8 desc[UR24][R12.64+0x98], R11 ;  /* 0x0000980b0c00b986 */ /* 0x0001e2000c101118 */
[----:B------:R-:W-:Y:S02]  /*45440*/  ISETP.LT.OR P3, PT, R26, 0x9a, !P0 ;  /* 0x0000009a1a00780c */ /* 0x000fe40004761670 */
[----:B------:R-:W-:-:S04]  /*45450*/  @!P2 IADD3 R83, P5, P6, R4, R6, R3 ;  /* 0x000000060453a210 */ /* 0x000fc80007ebe003 */
[----:B------:R-:W-:-:S07]  /*45460*/  @!P2 IADD3.X R85, R2, R29, R0, P5, P6 ;  /* 0x0000001d0255a210 */ /* 0x000fce0002fec400 */
[----:B0-----:R-:W0:Y:S01]  /*45470*/  @!P3 LDC.64 R12, c[0x0][0x5c0] ;  /* 0x00017000ff0cbb82 */ /* 0x001e220000000a00 */
[----:B------:R-:W-:Y:S01]  /*45480*/  ISETP.LT.OR P6, PT, R26, 0xda, !P0 ;  /* 0x000000da1a00780c */ /* 0x000fe200047c1670 */
[----:B------:R-:W-:-:S12]  /*45490*/  FMUL R11, R80, UR17 ;  /* 0x00000011500b7c20 */ /* 0x000fd80008400000 */
[----:B------:R-:W-:-:S04]  /*454a0*/  @!P6 IADD3 R74, P1, P5, R4, R6, R3 ;  /* 0x00000006044ae210 */ /* 0x000fc80007d3e003 */
[----:B------:R-:W-:Y:S02]  /*454b0*/  @!P6 IADD3.X R82, R2, R29, R0, P1, P5 ;  /* 0x0000001d0252e210 */ /* 0x000fe40000fea400 */
[----:B0-----:R-:W-:Y:S02]  /*454c0*/  @!P3 IADD3 R12, P1, R15, R12, RZ ;  /* 0x0000000c0f0cb210 */ /* 0x001fe40007f3e0ff */
[----:B------:R-:W-:-:S03]  /*454d0*/  F2FP.SATFINITE.E4M3.F32.PACK_AB_MERGE_C R11, RZ, R11, RZ ;  /* 0x0000000bff0b723e */ /* 0x000fc600048070ff */
[----:B------:R-:W-:-:S05]  /*454e0*/  @!P3 IMAD.X R13, R47, 0x1, R13, P1 ;  /* 0x000000012f0db824 */ /* 0x000fca00008e060d */
[----:B------:R0:W-:Y:S01]  /*454f0*/  @!P3 STG.E.U8 desc[UR24][R12.64+0x99], R11 ;  /* 0x0000990b0c00b986 */ /* 0x0001e2000c101118 */
[----:B------:R-:W-:Y:S01]  /*45500*/  @P2 LOP3.LUT R8, R8, 0x8000, RZ, 0xfc, !PT ;  /* 0x0000800008082812 */ /* 0x000fe200078efcff */
[----:B0-----:R-:W-:-:S03]  /*45510*/  FMUL R11, R87, UR17 ;  /* 0x00000011570b7c20 */ /* 0x001fc60008400000 */
[----:B------:R-:W-:Y:S02]  /*45520*/  LOP3.LUT P2, RZ, R8, 0x1000000, RZ, 0xc0, !PT ;  /* 0x0100000008ff7812 */ /* 0x000fe4000784c0ff */
[----:B------:R-:W-:-:S05]  /*45530*/  F2FP.SATFINITE.E4M3.F32.PACK_AB_MERGE_C R11, RZ, R11, RZ ;  /* 0x0000000bff0b723e */ /* 0x000fca00048070ff */
[----:B------:R0:W-:Y:S02]  /*45540*/  @!P4 STG.E.U8 desc[UR24][R164.64+0xa0], R11 ;  /* 0x0000a00ba400c986 */ /* 0x0001e4000c101118 */
[----:B0-----:R-:W-:Y:S02]  /*45550*/  FMUL R11, R209, UR17 ;  /* 0x00000011d10b7c20 */ /* 0x001fe40008400000 */
[----:B------:R-:W2:Y:S03]  /*45560*/  LDL.LU R209, [R1+0x5b8] ;  /* 0x0005b80001d17983 */ /* 0x000ea60000300800 */
[----:B------:R-:W-:-:S05]  /*45570*/  F2FP.SATFINITE.E4M3.F32.PACK_AB_MERGE_C R11, RZ, R11, RZ ;  /* 0x0000000bff0b723e */ /* 0x000fca00048070ff */
[----:B------:R0:W-:Y:S02]  /*45580*/  @!P2 STG.E.U8 desc[UR24][R166.64+0xa1], R11 ;  /* 0x0000a10ba600a986 */ /* 0x0001e4000c101118 */
[----:B0-----:R-:W-:Y:S02]  /*45590*/  FMUL R11, R208, UR17 ;  /* 0x00000011d00b7c20 */ /* 0x001fe40008400000 */
[----:B------:R-:W3:Y:S01]  /*455a0*/  LDL.LU R208, [R1+0x5bc] ;  /* 0x0005bc0001d07983 */ /* 0x000ee20000300800 */
[----:B------:R-:W-:Y:S02]  /*455b0*/  LOP3.LUT R8, R8, 0xffffbfff, RZ, 0xc0, !PT ;  /* 0xffffbfff08087812 */ /* 0x000fe400078ec0ff */
[----:B------:R-:W-:Y:S01]  /*455c0*/  ISETP.LT.OR P3, PT, R26, 0xe2, !P0 ;  /* 0x000000e21a00780c */ /* 0x000fe20004761670 */
[----:B------:R-:W4:Y:S01]  /*455d0*/  LDL.LU R205, [R1+0x5c0] ;  /* 0x0005c00001cd7983 */ /* 0x000f220000300800 */
[----:B------:R-:W-:Y:S02]  /*455e0*/  @P6 LOP3.LUT R8, R8, 0x4000, RZ, 0xfc, !PT ;  /* 0x0000400008086812 */ /* 0x000fe400078efcff */
[----:B------:R-:W-:-:S02]  /*455f0*/  ISETP.LT.OR P6, PT, R26, 0xe1, !P0 ;  /* 0x000000e11a00780c */ /* 0x000fc400047c1670 */
[----:B------:R-:W-:-:S11]  /*45600*/  LOP3.LUT R9, R9, 0xffffffbf, RZ, 0xc0, !PT ;  /* 0xffffffbf09097812 */ /* 0x000fd600078ec0ff */
[-CC-:B------:R-:W-:Y:S02]  /*45610*/  @!P6 IADD3 R17, P1, P5, R4, R6.reuse, R3.reuse ;  /* 0x000000060411e210 */ /* 0x180fe40007d3e003 */
[----:B------:R-:W-:Y:S02]  /*45620*/  @P6 LOP3.LUT R9, R9, 0x40, RZ, 0xfc, !PT ;  /* 0x0000004009096812 */ /* 0x000fe400078efcff */
[----:B------:R-:W-:Y:S02]  /*45630*/  @!P6 IADD3.X R81, R2, R29, R0, P1, P5 ;  /* 0x0000001d0251e210 */ /* 0x000fe40000fea400 */
[----:B------:R-:W-:Y:S02]  /*45640*/  LOP3.LUT R9, R9, 0xffffff7f, RZ, 0xc0, !PT ;  /* 0xffffff7f09097812 */ /* 0x000fe400078ec0ff */
[----:B------:R-:W-:Y:S02]  /*45650*/  @!P3 IADD3 R15, P1, P5, R4, R6, R3 ;  /* 0x00000006040fb210 */ /* 0x000fe40007d3e003 */
[----:B------:R-:W-:-:S02]  /*45660*/  @P3 LOP3.LUT R9, R9, 0x80, RZ, 0xfc, !PT ;  /* 0x0000008009093812 */ /* 0x000fc400078efcff */
[----:B------:R-:W-:Y:S02]  /*45670*/  @!P3 IADD3.X R80, R2, R29, R0, P1, P5 ;  /* 0x0000001d0250b210 */ /* 0x000fe40000fea400 */
[C---:B------:R-:W-:Y:S02]  /*45680*/  ISETP.LT.OR P3, PT, R26.reuse, 0xe9, !P0 ;  /* 0x000000e91a00780c */ /* 0x040fe40004761670 */
[----:B------:R-:W-:Y:S02]  /*45690*/  ISETP.LT.OR P4, PT, R26, 0xa1, !P0 ;  /* 0x000000a11a00780c */ /* 0x000fe40004781670 */
[----:B------:R-:W-:-:S09]  /*456a0*/  LOP3.LUT R9, R9, 0xfffbffff, RZ, 0xc0, !PT ;  /* 0xfffbffff09097812 */ /* 0x000fd200078ec0ff */
[----:B------:R-:W-:Y:S02]  /*456b0*/  @!P3 IADD3 R47, P1, P5, R4, R6, R3 ;  /* 0x00000006042fb210 */ /* 0x000fe40007d3e003 */
[----:B------:R-:W-:Y:S01]  /*456c0*/  @P3 LOP3.LUT R9, R9, 0x40000, RZ, 0xfc, !PT ;  /* 0x0004000009093812 */ /* 0x000fe200078efcff */
[----:B------:R-:W0:Y:S01]  /*456d0*/  @!P4 LDC.64 R12, c[0x0][0x5c0] ;  /* 0x00017000ff0ccb82 */ /* 0x000e220000000a00 */
[----:B------:R-:W-:Y:S02]  /*456e0*/  @!P3 IADD3.X R87, R2, R29, R0, P1, P5 ;  /* 0x0000001d0257b210 */ /* 0x000fe40000fea400 */
[C---:B------:R-:W-:Y:S02]  /*456f0*/  ISETP.LT.OR P3, PT, R26.reuse, 0xea, !P0 ;  /* 0x000000ea1a00780c */ /* 0x040fe40004761670 */
[----:B------:R-:W-:Y:S02]  /*45700*/  ISETP.LT.OR P2, PT, R26, 0xf1, !P0 ;  /* 0x000000f11a00780c */ /* 0x000fe40004741670 */
[----:B------:R-:W-:-:S09]  /*45710*/  LOP3.LUT R9, R9, 0xfff7ffff, RZ, 0xc0, !PT ;  /* 0xfff7ffff09097812 */ /* 0x000fd200078ec0ff */
[-CC-:B------:R-:W-:Y:S02]  /*45720*/  @!P3 IADD3 R92, P1, P5, R4, R6.reuse, R3.reuse ;  /* 0x00000006045cb210 */ /* 0x180fe40007d3e003 */
[----:B------:R-:W-:Y:S02]  /*45730*/  @P3 LOP3.LUT R9, R9, 0x80000, RZ, 0xfc, !PT ;  /* 0x0008000009093812 */ /* 0x000fe400078efcff */
[-CC-:B------:R-:W-:Y:S02]  /*45740*/  @!P3 IADD3.X R93, R2, R29.reuse, R0.reuse, P1, P5 ;  /* 0x0000001d025db210 */ /* 0x180fe40000fea400 */
[----:B------:R-:W-:Y:S02]  /*45750*/  @!P2 IADD3 R99, P5, P6, R4, R6, R3 ;  /* 0x000000060463a210 */ /* 0x000fe40007ebe003 */
[----:B------:R-:W-:Y:S02]  /*45760*/  LOP3.LUT P3, RZ, R9, 0x200000, RZ, 0xc0, !PT ;  /* 0x0020000009ff7812 */ /* 0x000fe4000786c0ff */
[----:B------:R-:W-:-:S02]  /*45770*/  @!P2 IADD3.X R102, R2, R29, R0, P5, P6 ;  /* 0x0000001d0266a210 */ /* 0x000fc40002fec400 */
[C---:B------:R-:W-:Y:S02]  /*45780*/  ISETP.LT.OR P6, PT, R26.reuse, 0xa2, !P0 ;  /* 0x000000a21a00780c */ /* 0x040fe400047c1670 */
[----:B0-----:R-:W-:Y:S02]  /*45790*/  @!P4 IADD3 R12, P1, R51, R12, RZ ;  /* 0x0000000c330cc210 */ /* 0x001fe40007f3e0ff */
[----:B------:R-:W-:Y:S02]  /*457a0*/  LOP3.LUT R7, R7, 0xffffffef, RZ, 0xc0, !PT ;  /* 0xffffffef07077812 */ /* 0x000fe400078ec0ff */
[----:B------:R-:W-:Y:S01]  /*457b0*/  F2FP.SATFINITE.E4M3.F32.PACK_AB_MERGE_C R11, RZ, R11, RZ ;  /* 0x0000000bff0b723e */ /* 0x000fe200048070ff */
[----:B------:R-:W-:Y:S02]  /*457c0*/  @!P4 IMAD.X R13, R59, 0x1, R13, P1 ;  /* 0x000000013b0dc824 */ /* 0x000fe400008e060d */
[----:B------:R-:W-:Y:S02]  /*457d0*/  @P3 LOP3.LUT R7, R7, 0x10, RZ, 0xfc, !PT ;  /* 0x0000001007073812 */ /* 0x000fe400078efcff */
[----:B------:R-:W-:Y:S01]  /*457e0*/  ISETP.LT.OR P3, PT, R26, 0xf2, !P0 ;  /* 0x000000f21a00780c */ /* 0x000fe20004761670 */
[----:B------:R0:W-:Y:S01]  /*457f0*/  @!P4 STG.E.U8 desc[UR24][R12.64+0xa0], R11 ;  /* 0x0000a00b0c00c986 */ /* 0x0001e2000c101118 */
[----:B------:R-:W-:-:S04]  /*45800*/  LOP3.LUT R9, R9, 0xdfffffff, RZ, 0xc0, !PT ;  /* 0xdfffffff09097812 */ /* 0x000fc800078ec0ff */
[----:B------:R-:W-:Y:S01]  /*45810*/  @P2 LOP3.LUT R9, R9, 0x20000000, RZ, 0xfc, !PT ;  /* 0x2000000009092812 */ /* 0x000fe200078efcff */
[----:B0-----:R-:W0:Y:S03]  /*45820*/  @!P6 LDC.64 R12, c[0x0][0x5c0] ;  /* 0x00017000ff0ceb82 */ /* 0x001e260000000a00 */
[C---:B------:R-:W-:Y:S02]  /*45830*/  LOP3.LUT P2, RZ, R9.reuse, 0x100000, RZ, 0xc0, !PT ;  /* 0x0010000009ff7812 */ /* 0x040fe4000784c0ff */
[----:B------:R-:W-:Y:S02]  /*45840*/  LOP3.LUT R9, R9, 0xefffffff, RZ, 0xc0, !PT ;  /* 0xefffffff09097812 */ /* 0x000fe400078ec0ff */
[----:B------:R-:W-:Y:S01]  /*45850*/  @!P3 IADD3 R98, P1, P5, R4, R6, R3 ;  /* 0x000000060462b210 */ /* 0x000fe20007d3e003 */
[----:B------:R-:W-:Y:S01]  /*45860*/  FMUL R11, R204, UR17 ;  /* 0x00000011cc0b7c20 */ /* 0x000fe20008400000 */
[----:B------:R-:W-:Y:S01]  /*45870*/  @P3 LOP3.LUT R9, R9, 0x10000000, RZ, 0xfc, !PT ;  /* 0x1000000009093812 */ /* 0x000fe200078efcff */
[----:B------:R-:W4:Y:S01]  /*45880*/  LDL.LU R204, [R1+0x5c4] ;  /* 0x0005c40001cc7983 */ /* 0x000f220000300800 */
[----:B------:R-:W-:-:S02]  /*45890*/  @!P3 IADD3.X R103, R2, R29, R0, P1, P5 ;  /* 0x0000001d0267b210 */ /* 0x000fc40000fea400 */
[----:B------:R-:W-:Y:S02]  /*458a0*/  ISETP.LT.OR P3, PT, R26, 0xf9, !P0 ;  /* 0x000000f91a00780c */ /* 0x000fe40004761670 */
[----:B------:R-:W-:Y:S02]  /*458b0*/  LOP3.LUT R14, R14, 0xfffffffb, RZ, 0xc0, !PT ;  /* 0xfffffffb0e0e7812 */ /* 0x000fe400078ec0ff */
[----:B------:R-:W-:Y:S02]  /*458c0*/  F2FP.SATFINITE.E4M3.F32.PACK_AB_MERGE_C R11, RZ, R11, RZ ;  /* 0x0000000bff0b723e */ /* 0x000fe400048070ff */
[----:B0-----:R-:W-:-:S05]  /*458d0*/  @!P6 IADD3 R12, P1, R63, R12, RZ ;  /* 0x0000000c3f0ce210 */ /* 0x001fca0007f3e0ff */
[----:B------:R-:W-:Y:S02]  /*458e0*/  @!P6 IMAD.X R13, R66, 0x1, R13, P1 ;  /* 0x00000001420de824 */ /* 0x000fe400008e060d */
[----:B------:R-:W-:Y:S02]  /*458f0*/  @!P3 IADD3 R109, P1, P5, R4, R6, R3 ;  /* 0x00000006046db210 */ /* 0x000fe40007d3e003 */
[----:B------:R-:W-:Y:S02]  /*45900*/  @P3 LOP3.LUT R14, R14, 0x4, RZ, 0xfc, !PT ;  /* 0x000000040e0e3812 */ /* 0x000fe400078efcff */
[----:B------:R-:W-:Y:S02]  /*45910*/  @!P3 IADD3.X R113, R2, R29, R0, P1, P5 ;  /* 0x0000001d0271b210 */ /* 0x000fe40000fea400 */
[----:B------:R-:W-:Y:S01]  /*45920*/  LOP3.LUT P3, RZ, R7, 0x10, RZ, 0xc0, !PT ;  /* 0x0000001007ff7812 */ /* 0x000fe2000786c0ff */
[----:B------:R2:W-:Y:S02]  /*45930*/  @!P6 STG.E.U8 desc[UR24][R12.64+0xa1], R11 ;  /* 0x0000a10b0c00e986 */ /* 0x0005e4000c101118 */
[----:B--2---:R-:W-:-:S02]  /*45940*/  FMUL R11, R209, UR17 ;  /* 0x00000011d10b7c20 */ /* 0x004fc40008400000 */
[----:B------:R-:W2:Y:S03]  /*45950*/  LDL.LU R209, [R1+0x5c8] ;  /* 0x0005c80001d17983 */ /* 0x000ea60000300800 */
[----:B------:R-:W-:-:S05]  /*45960*/  F2FP.SATFINITE.E4M3.F32.PACK_AB_MERGE_C R11, RZ, R11, RZ ;  /* 0x0000000bff0b723e */ /* 0x000fca00048070ff */
[----:B------:R3:W-:Y:S02]  /*45970*/  @!P3 STG.E.U8 desc[UR24][R202.64+0xa8], R11 ;  /* 0x0000a80bca00b986 */ /* 0x0007e4000c101118 */
[----:B---3--:R-:W-:Y:S02]  /*45980*/  FMUL R11, R208, UR17 ;  /* 0x00000011d00b7c20 */ /* 0x008fe40008400000 */
[----:B------:R-:W3:Y:S01]  /*45990*/  LDL.LU R208, [R1+0x5cc] ;  /* 0x0005cc0001d07983 */ /* 0x000ee20000300800 */
[----:B------:R-:W-:-:S13]  /*459a0*/  ISETP.LT.OR P5, PT, R26, 0xfa, !P0 ;  /* 0x000000fa1a00780c */ /* 0x000fda00047a1670 */
[----:B------:R-:W-:-:S04]  /*459b0*/  @!P5 IADD3 R108, P0, P1, R4, R6, R3 ;  /* 0x00000006046cd210 */ /* 0x000fc8000791e003 */
[----:B------:R-:W-:Y:S02]  /*459c0*/  @!P5 IADD3.X R112, R2, R29, R0, P0, P1 ;  /* 0x0000001d0270d210 */ /* 0x000fe400007e2400 */
[----:B------:R-:W-:-:S04]  /*459d0*/  ISETP.GE.AND P1, PT, R27, 0x109, PT ;  /* 0x000001091b00780c */ /* 0x000fc80003f26270 */
[C---:B------:R-:W-:Y:S02]  /*459e0*/  ISETP.LT.OR P6, PT, R26.reuse, 0x1, !P1 ;  /* 0x000000011a00780c */ /* 0x040fe40004fc1670 */
[----:B------:R-:W-:Y:S02]  /*459f0*/  ISETP.LT.OR P3, PT, R26, 0x2, !P1 ;  /* 0x000000021a00780c */ /* 0x000fe40004f61670 */
[----:B------:R-:W-:Y:S02]  /*45a00*/  F2FP.SATFINITE.E4M3.F32.PACK_AB_MERGE_C R11, RZ, R11, RZ ;  /* 0x0000000bff0b723e */ /* 0x000fe400048070ff */
[----:B------:R-:W-:Y:S02]  /*45a10*/  LOP3.LUT R14, R14, 0xfffffffd, RZ, 0xc0, !PT ;  /* 0xfffffffd0e0e7812 */ /* 0x000fe400078ec0ff */
[----:B------:R-:W-:Y:S01]  /*45a20*/  LOP3.LUT P4, RZ, R8, 0x40, RZ, 0xc0, !PT ;  /* 0x0000004008ff7812 */ /* 0x000fe2000788c0ff */
[----:B------:R4:W-:Y:S01]  /*45a30*/  @!P2 STG.E.U8 desc[UR24][R188.64+0xa9], R11 ;  /* 0x0000a90bbc00a986 */ /* 0x0009e2000c101118 */
[----:B------:R-:W-:-:S02]  /*45a40*/  @P5 LOP3.LUT R14, R14, 0x2, RZ, 0xfc, !PT ;  /* 0x000000020e0e5812 */ /* 0x000fc400078efcff */
[----:B------:R-:W-:Y:S02]  /*45a50*/  ISETP.LT.OR P2, PT, R26, 0x9, !P1 ;  /* 0x000000091a00780c */ /* 0x000fe40004f41670 */
[----:B------:R-:W-:-:S04]  /*45a60*/  @!P6 IADD3 R116, P0, P5, R6, UR6, R3 ;  /* 0x000000060674ec10 */ /* 0x000fc8000fd1e003 */
[C-C-:B------:R-:W-:Y:S02]  /*45a70*/  @!P6 IADD3.X R130, R29.reuse, UR13, R0.reuse, P0, P5 ;  /* 0x0000000d1d82ec10 */ /* 0x140fe400087ea400 */
[C-C-:B------:R-:W-:Y:S01]  /*45a80*/  @!P3 IADD3 R117, P0, P5, R6.reuse, UR6, R3.reuse ;  /* 0x000000060675bc10 */ /* 0x140fe2000fd1e003 */
[----:B------:R-:W0:Y:S03]  /*45a90*/  @!P4 LDC.64 R12, c[0x0][0x5c0] ;  /* 0x00017000ff0ccb82 */ /* 0x000e260000000a00 */
[----:B------:R-:W-:Y:S02]  /*45aa0*/  @!P3 IADD3.X R131, R29, UR13, R0, P0, P5 ;  /* 0x0000000d1d83bc10 */ /* 0x000fe400087ea400 */
[----:B------:R-:W-:Y:S02]  /*45ab0*/  LOP3.LUT P3, RZ, R9, 0x400000, RZ, 0xc0, !PT ;  /* 0x0040000009ff7812 */ /* 0x000fe4000786c0ff */
[----:B------:R-:W-:-:S02]  /*45ac0*/  @!P2 IADD3 R132, P0, P5, R6, UR6, R3 ;  /* 0x000000060684ac10 */ /* 0x000fc4000fd1e003 */
[----:B------:R-:W-:Y:S02]  /*45ad0*/  LOP3.LUT R7, R7, 0xfffffff7, RZ, 0xc0, !PT ;  /* 0xfffffff707077812 */ /* 0x000fe400078ec0ff */
[----:B------:R-:W-:Y:S02]  /*45ae0*/  @!P2 IADD3.X R136, R29, UR13, R0, P0, P5 ;  /* 0x0000000d1d88ac10 */ /* 0x000fe400087ea400 */
[----:B------:R-:W-:-:S05]  /*45af0*/  LOP3.LUT P2, RZ, R8, 0x2000000, RZ, 0xc0, !PT ;  /* 0x0200000008ff7812 */ /* 0x000fca000784c0ff */
[----:B------:R-:W-:-:S04]  /*45b00*/  @P3 LOP3.LUT R7, R7, 0x8, RZ, 0xfc, !PT ;  /* 0x0000000807073812 */ /* 0x000fc800078efcff */
[----:B------:R-:W-:Y:S01]  /*45b10*/  LOP3.LUT R7, R7, 0xfffffffb, RZ, 0xc0, !PT ;  /* 0xfffffffb07077812 */ /* 0x000fe200078ec0ff */
[----:B----4-:R-:W-:Y:S01]  /*45b20*/  FMUL R11, R205, UR17 ;  /* 0x00000011cd0b7c20 */ /* 0x010fe20008400000 */
[----:B0-----:R-:W-:Y:S01]  /*45b30*/  @!P4 IADD3 R12, P0, R62, R12, RZ ;  /* 0x0000000c3e0cc210 */ /* 0x001fe20007f1e0ff */
[----:B------:R-:W4:Y:S01]  /*45b40*/  LDL.LU R205, [R1+0x5d0] ;  /* 0x0005d00001cd7983 */ /* 0x000f220000300800 */
[----:B------:R-:W-:Y:S02]  /*45b50*/  @P2 LOP3.LUT R7, R7, 0x4, RZ, 0xfc, !PT ;  /* 0x0000000407072812 */ /* 0x000fe400078efcff */
[----:B------:R-:W-:Y:S01]  /*45b60*/  LOP3.LUT P2, RZ, R8, 0x2, RZ, 0xc0, !PT ;  /* 0x0000000208ff7812 */ /* 0x000fe2000784c0ff */
[----:B------:R-:W-:Y:S01]  /*45b70*/  @!P4 IMAD.X R13, R65, 0x1, R13, P0 ;  /* 0x00000001410dc824 */ /* 0x000fe200000e060d */
[----:B------:R-:W-:Y:S02]  /*45b80*/  F2FP.SATFINITE.E4M3.F32.PACK_AB_MERGE_C R11, RZ, R11, RZ ;  /* 0x0000000bff0b723e */ /* 0x000fe400048070ff */
[----:B------:R-:W-:-:S03]  /*45b90*/  ISETP.LT.OR P3, PT, R26, 0xa, !P1 ;  /* 0x0000000a1a00780c */ /* 0x000fc60004f61670 */
[----:B------:R0:W-:Y:S06]  /*45ba0*/  @!P4 STG.E.U8 desc[UR24][R12.64+0xa8], R11 ;  /* 0x0000a80b0c00c986 */ /* 0x0001ec000c101118 */
[----:B0-----:R-:W0:Y:S04]  /*45bb0*/  @!P2 LDC.64 R12, c[0x0][0x5c0] ;  /* 0x00017000ff0cab82 */ /* 0x001e280000000a00 */
[----:B------:R-:W-:-:S04]  /*45bc0*/  @!P3 IADD3 R133, P0, P5, R6, UR6, R3 ;  /* 0x000000060685bc10 */ /* 0x000fc8000fd1e003 */
[----:B------:R-:W-:Y:S02]  /*45bd0*/  @!P3 IADD3.X R137, R29, UR13, R0, P0, P5 ;  /* 0x0000000d1d89bc10 */ /* 0x000fe400087ea400 */
[----:B------:R-:W-:Y:S01]  /*45be0*/  ISETP.LT.OR P3, PT, R26, 0x11, !P1 ;  /* 0x000000111a00780c */ /* 0x000fe20004f61670 */
[----:B------:R-:W-:Y:S02]  /*45bf0*/  FMUL R11, R204, UR17 ;  /* 0x00000011cc0b7c20 */ /* 0x000fe40008400000 */
[----:B------:R-:W4:Y:S10]  /*45c00*/  LDL.LU R204, [R1+0x5d4] ;  /* 0x0005d40001cc7983 */ /* 0x000f340000300800 */
[----:B------:R-:W-:-:S02]  /*45c10*/  @!P3 IADD3 R141, P5, P6, R6, UR6, R3 ;  /* 0x00000006068dbc10 */ /* 0x000fc4000febe003 */
[----:B0-----:R-:W-:Y:S02]  /*45c20*/  @!P2 IADD3 R12, P0, R55, R12, RZ ;  /* 0x0000000c370ca210 */ /* 0x001fe40007f1e0ff */
[----:B------:R-:W-:-:S03]  /*45c30*/  F2FP.SATFINITE.E4M3.F32.PACK_AB_MERGE_C R11, RZ, R11, RZ ;  /* 0x0000000bff0b723e */ /* 0x000fc600048070ff */
[----:B------:R-:W-:Y:S01]  /*45c40*/  @!P2 IMAD.X R13, R61, 0x1, R13, P0 ;  /* 0x000000013d0da824 */ /* 0x000fe200000e060d */
[----:B------:R-:W-:Y:S02]  /*45c50*/  @!P3 IADD3.X R143, R29, UR13, R0, P5, P6 ;  /* 0x0000000d1d8fbc10 */ /* 0x000fe4000afec400 */
[----:B------:R-:W-:Y:S02]  /*45c60*/  LOP3.LUT P3, RZ, R7, 0x8, RZ, 0xc0, !PT ;  /* 0x0000000807ff7812 */ /* 0x000fe4000786c0ff */
[----:B------:R2:W-:Y:S02]  /*45c70*/  @!P2 STG.E.U8 desc[UR24][R12.64+0xa9], R11 ;  /* 0x0000a90b0c00a986 */ /* 0x0005e4000c101118 */
[----:B--2---:R-:W-:Y:S02]  /*45c80*/  FMUL R11, R209, UR17 ;  /* 0x00000011d10b7c20 */ /* 0x004fe40008400000 */
[----:B------:R-:W2:Y:S03]  /*45c90*/  LDL.LU R209, [R1+0x5d8] ;  /* 0x0005d80001d17983 */ /* 0x000ea60000300800 */
[----:B------:R-:W-:-:S05]  /*45ca0*/  F2FP.SATFINITE.E4M3.F32.PACK_AB_MERGE_C R11, RZ, R11, RZ ;  /* 0x0000000bff0b723e */ /* 0x000fca00048070ff */
[----:B------:R3:W-:Y:S02]  /*45cb0*/  @!P3 STG.E.U8 desc[UR24][R192.64+0xb0], R11 ;  /* 0x0000b00bc000b986 */ /* 0x0007e4000c101118 */
[----:B---3--:R-:W-:Y:S02]  /*45cc0*/  FMUL R11, R208, UR17 ;  /* 0x00000011d00b7c20 */ /* 0x008fe40008400000 */
[----:B------:R-:W3:Y:S01]  /*45cd0*/  LDL.LU R208, [R1+0x5dc] ;  /* 0x0005dc0001d07983 */ /* 0x000ee20000300800 */
[----:B------:R-:W-:Y:S02]  /*45ce0*/  ISETP.LT.OR P6, PT, R26, 0x12, !P1 ;  /* 0x000000121a00780c */ /* 0x000fe40004fc1670 */
[----:B------:R-:W-:-:S11]  /*45cf0*/  LOP3.LUT P2, RZ, R7, 0x4, RZ, 0xc0, !PT ;  /* 0x0000000407ff7812 */ /* 0x000fd6000784c0ff */
[----:B------:R-:W-:-:S04]  /*45d00*/  @!P6 IADD3 R140, P0, P5, R6, UR6, R3 ;  /* 0x00000006068cec10 */ /* 0x000fc8000fd1e003 */
[----:B------:R-:W-:Y:S02]  /*45d10*/  @!P6 IADD3.X R142, R29, UR13, R0, P0, P5 ;  /* 0x0000000d1d8eec10 */ /* 0x000fe400087ea400 */
[C---:B------:R-:W-:Y:S02]  /*45d20*/  ISETP.LT.OR P6, PT, R26.reuse, 0x19, !P1 ;  /* 0x000000191a00780c */ /* 0x040fe40004fc1670 */
[----:B------:R-:W-:Y:S02]  /*45d30*/  ISETP.LT.OR P3, PT, R26, 0x1a, !P1 ;  /* 0x0000001a1a00780c */ /* 0x000fe40004f61670 */
[----:B------:R-:W-:Y:S02]  /*45d40*/  F2FP.SATFINITE.E4M3.F32.PACK_AB_MERGE_C R11, RZ, R11, RZ ;  /* 0x0000000bff0b723e */ /* 0x000fe400048070ff */
[----:B------:R-:W-:-:S03]  /*45d50*/  LOP3.LUT P4, RZ, R8, 0x100, RZ, 0xc0, !PT ;  /* 0x0000010008ff7812 */ /* 0x000fc6000788c0ff */
[----:B------:R4:W-:Y:S01]  /*45d60*/  @!P2 STG.E.U8 desc[UR24][R184.64+0xb1], R11 ;  /* 0x0000b10bb800a986 */ /* 0x0009e2000c101118 */
[----:B------:R-:W-:-:S03]  /*45d70*/  ISETP.LT.OR P2, PT, R26, 0x21, !P1 ;  /* 0x000000211a00780c */ /* 0x000fc60004f41670 */
[----:B------:R-:W-:-:S04]  /*45d80*/  @!P6 IADD3 R146, P0, P5, R6, UR6, R3 ;  /* 0x000000060692ec10 */ /* 0x000fc8000fd1e003 */
[C-C-:B------:R-:W-:Y:S02]  /*45d90*/  @!P6 IADD3.X R150, R29.reuse, UR13, R0.reuse, P0, P5 ;  /* 0x0000000d1d96ec10 */ /* 0x140fe400087ea400 */
[--C-:B------:R-:W-:Y:S01]  /*45da0*/  @!P3 IADD3 R147, P0, P5, R6, UR6, R3.reuse ;  /* 0x000000060693bc10 */ /* 0x100fe2000fd1e003 */
        /* <DEDUP_REMOVED lines=8> */
[----:B------:R-:W-:-:S04]  /*45e30*/  LOP3.LUT R7, R7, 0xfffffffe, RZ, 0xc0, !PT ;  /* 0xfffffffe07077812 */ /* 0x000fc800078ec0ff */
[----:B------:R-:W-:Y:S02]  /*45e40*/  @P2 LOP3.LUT R7, R7, 0x1, RZ, 0xfc, !PT ;  /* 0x0000000107072812 */ /* 0x000fe400078efcff */
[----:B------:R-:W-:Y:S01]  /*45e50*/  LOP3.LUT P2, RZ, R8, 0x80, RZ, 0xc0, !PT ;  /* 0x0000008008ff7812 */ /* 0x000fe2000784c0ff */
[----:B----4-:R-:W-:Y:S01]  /*45e60*/  FMUL R11, R205, UR17 ;  /* 0x00000011cd0b7c20 */ /* 0x010fe20008400000 */
[----:B0-----:R-:W-:-:S04]  /*45e70*/  @!P4 IADD3 R12, P0, R46, R12, RZ ;  /* 0x0000000c2e0cc210 */ /* 0x001fc80007f1e0ff */
[----:B------:R-:W-:Y:S01]  /*45e80*/  F2FP.SATFINITE.E4M3.F32.PACK_AB_MERGE_C R11, RZ, R11, RZ ;  /* 0x0000000bff0b723e */ /* 0x000fe200048070ff */
[----:B------:R-:W-:Y:S01]  /*45e90*/  @!P4 IMAD.X R13, R60, 0x1, R13, P0 ;  /* 0x000000013c0dc824 */ /* 0x000fe200000e060d */
[----:B------:R-:W-:-:S04]  /*45ea0*/  ISETP.LT.OR P3, PT, R26, 0x22, !P1 ;  /* 0x000000221a00780c */ /* 0x000fc80004f61670 */
[----:B------:R0:W-:Y:S02]  /*45eb0*/  @!P4 STG.E.U8 desc[UR24][R12.64+0xb0], R11 ;  /* 0x0000b00b0c00c986 */ /* 0x0001e4000c101118 */
[----:B0-----:R-:W0:Y:S07]  /*45ec0*/  @!P2 LDC.64 R12, c[0x0][0x5c0] ;  /* 0x00017000ff0cab82 */ /* 0x001e2e0000000a00 */
        /* <DEDUP_REMOVED lines=10> */
[C---:B------:R-:W-:Y:S02]  /*45f70*/  LOP3.LUT P3, RZ, R7.reuse, 0x2, RZ, 0xc0, !PT ;  /* 0x0000000207ff7812 */ /* 0x040fe4000786c0ff */
[----:B------:R-:W-:Y:S01]  /*45f80*/  @!P2 STG.E.U8 desc[UR24][R12.64+0xb1], R11 ;  /* 0x0000b10b0c00a986 */ /* 0x000fe2000c101118 */
[----:B------:R-:W-:Y:S01]  /*45f90*/  LOP3.LUT P2, RZ, R7, 0x1, RZ, 0xc0, !PT ;  /* 0x0000000107ff7812 */ /* 0x000fe2000784c0ff */
[----:B--2---:R-:W-:-:S05]  /*45fa0*/  FMUL R7, R209, UR17 ;  /* 0x00000011d1077c20 */ /* 0x004fca0008400000 */
[----:B------:R-:W-:-:S05]  /*45fb0*/  F2FP.SATFINITE.E4M3.F32.PACK_AB_MERGE_C R7, RZ, R7, RZ ;  /* 0x00000007ff07723e */ /* 0x000fca00048070ff */
[----:B------:R3:W-:Y:S02]  /*45fc0*/  @!P3 STG.E.U8 desc[UR24][R200.64+0xb8], R7 ;  /* 0x0000b807c800b986 */ /* 0x0007e4000c101118 */
[----:B---3--:R-:W-:Y:S02]  /*45fd0*/  FMUL R7, R208, UR17 ;  /* 0x00000011d0077c20 */ /* 0x008fe40008400000 */
[----:B------:R-:W2:Y:S04]  /*45fe0*/  LDL.LU R208, [R1+0x5e4] ;  /* 0x0005e40001d07983 */ /* 0x000ea80000300800 */
[----:B------:R-:W3:Y:S04]  /*45ff0*/  LDL.LU R209, [R1+0x5e8] ;  /* 0x0005e80001d17983 */ /* 0x000ee80000300800 */
[----:B------:R-:W3:Y:S04]  /*46000*/  LDL.LU R180, [R1+0x5ec] ;  /* 0x0005ec0001b47983 */ /* 0x000ee80000300800 */
[----:B------:R-:W3:Y:S04]  /*46010*/  LDL.LU R162, [R1+0x5f0] ;  /* 0x0005f00001a27983 */ /* 0x000ee80000300800 */
[----:B------:R-:W3:Y:S04]  /*46020*/  LDL.LU R163, [R1+0x5f4] ;  /* 0x0005f40001a37983 */ /* 0x000ee80000300800 */
[----:B------:R-:W3:Y:S04]  /*46030*/  LDL.LU R155, [R1+0x5f8] ;  /* 0x0005f800019b7983 */ /* 0x000ee80000300800 */
[----:B------:R-:W3:Y:S04]  /*46040*/  LDL.LU R144, [R1+0x5fc] ;  /* 0x0005fc0001907983 */ /* 0x000ee80000300800 */
[----:B------:R-:W3:Y:S01]  /*46050*/  LDL.LU R134, [R1+0x600] ;  /* 0x0006000001867983 */ /* 0x000ee20000300800 */
[----:B------:R-:W-:-:S03]  /*46060*/  ISETP.LT.OR P6, PT, R26, 0x2a, !P1 ;  /* 0x0000002a1a00780c */ /* 0x000fc60004fc1670 */
[----:B------:R-:W3:Y:S01]  /*46070*/  LDL.LU R129, [R1+0x604] ;  /* 0x0006040001817983 */ /* 0x000ee20000300800 */
[----:B------:R-:W-:Y:S02]  /*46080*/  ISETP.LT.OR P3, PT, R26, 0x32, !P1 ;  /* 0x000000321a00780c */ /* 0x000fe40004f61670 */
[----:B------:R-:W-:Y:S01]  /*46090*/  F2FP.SATFINITE.E4M3.F32.PACK_AB_MERGE_C R7, RZ, R7, RZ ;  /* 0x00000007ff07723e */ /* 0x000fe200048070ff */
[----:B------:R-:W3:Y:S06]  /*460a0*/  LDL.LU R127, [R1+0x608] ;  /* 0x00060800017f7983 */ /* 0x000eec0000300800 */
[----:B------:R-:W-:-:S02]  /*460b0*/  @!P6 IADD3 R160, P0, P5, R6, UR6, R3 ;  /* 0x0000000606a0ec10 */ /* 0x000fc4000fd1e003 */
[----:B------:R-:W-:Y:S01]  /*460c0*/  LOP3.LUT P4, RZ, R8, 0x200, RZ, 0xc0, !PT ;  /* 0x0000020008ff7812 */ /* 0x000fe2000788c0ff */
[----:B------:R0:W-:Y:S01]  /*460d0*/  @!P2 STG.E.U8 desc[UR24][R178.64+0xb9], R7 ;  /* 0x0000b907b200a986 */ /* 0x0001e2000c101118 */
[--C-:B------:R-:W-:Y:S02]  /*460e0*/  @!P6 IADD3.X R164, R29, UR13, R0.reuse, P0, P5 ;  /* 0x0000000d1da4ec10 */ /* 0x100fe400087ea400 */
[C---:B------:R-:W-:Y:S01]  /*460f0*/  ISETP.LT.OR P6, PT, R26.reuse, 0x31, !P1 ;  /* 0x000000311a00780c */ /* 0x040fe20004fc1670 */
[----:B------:R-:W3:Y:S01]  /*46100*/  LDL.LU R122, [R1+0x60c] ;  /* 0x00060c00017a7983 */ /* 0x000ee20000300800 */
[----:B------:R-:W-:Y:S02]  /*46110*/  ISETP.LT.OR P2, PT, R26, 0x39, !P1 ;  /* 0x000000391a00780c */ /* 0x000fe40004f41670 */
[----:B------:R-:W-:Y:S01]  /*46120*/  LOP3.LUT R5, R5, 0x7fffffff, RZ, 0xc0, !PT ;  /* 0x7fffffff05057812 */ /* 0x000fe200078ec0ff */
[----:B------:R-:W3:Y:S04]  /*46130*/  LDL.LU R167, [R1+0x610] ;  /* 0x0006100001a77983 */ /* 0x000ee80000300800 */
[----:B------:R-:W1:Y:S01]  /*46140*/  @!P4 LDC.64 R12, c[0x0][0x5c0] ;  /* 0x00017000ff0ccb82 */ /* 0x000e620000000a00 */
[----:B------:R-:W3:Y:S03]  /*46150*/  LDL.LU R111, [R1+0x614] ;  /* 0x00061400016f7983 */ /* 0x000ee60000300800 */
[C-C-:B------:R-:W-:Y:S01]  /*46160*/  @!P6 IADD3 R184, P0, P5, R6.reuse, UR6, R3.reuse ;  /* 0x0000000606b8ec10 */ /* 0x140fe2000fd1e003 */
[----:B------:R-:W3:Y:S03]  /*46170*/  LDL.LU R51, [R1+0x618] ;  /* 0x0006180001337983 */ /* 0x000ee60000300800 */
[----:B------:R-:W-:Y:S01]  /*46180*/  @!P6 IADD3.X R188, R29, UR13, R0, P0, P5 ;  /* 0x0000000d1dbcec10 */ /* 0x000fe200087ea400 */
[----:B------:R-:W3:Y:S01]  /*46190*/  LDL.LU R166, [R1+0x61c] ;  /* 0x00061c0001a67983 */ /* 0x000ee20000300800 */
[----:B------:R-:W-:-:S04]  /*461a0*/  @!P3 IADD3 R185, P0, P5, R6, UR6, R3 ;  /* 0x0000000606b9bc10 */ /* 0x000fc8000fd1e003 */
[----:B------:R-:W-:Y:S02]  /*461b0*/  @!P3 IADD3.X R189, R29, UR13, R0, P0, P5 ;  /* 0x0000000d1dbdbc10 */ /* 0x000fe400087ea400 */
[----:B------:R-:W-:Y:S02]  /*461c0*/  LOP3.LUT P3, RZ, R10, 0x200, RZ, 0xc0, !PT ;  /* 0x000002000aff7812 */ /* 0x000fe4000786c0ff */
[----:B0-----:R-:W-:-:S04]  /*461d0*/  @!P2 IADD3 R178, P0, P5, R6, UR6, R3 ;  /* 0x0000000606b2ac10 */ /* 0x001fc8000fd1e003 */
[----:B------:R-:W-:Y:S02]  /*461e0*/  @!P2 IADD3.X R192, R29, UR13, R0, P0, P5 ;  /* 0x0000000d1dc0ac10 */ /* 0x000fe400087ea400 */
[----:B------:R-:W-:-:S05]  /*461f0*/  LOP3.LUT P2, RZ, R8, 0x4000000, RZ, 0xc0, !PT ;  /* 0x0400000008ff7812 */ /* 0x000fca000784c0ff */
[----:B------:R-:W-:-:S04]  /*46200*/  @P3 LOP3.LUT R5, R5, 0x80000000, RZ, 0xfc, !PT ;  /* 0x8000000005053812 */ /* 0x000fc800078efcff */
[----:B------:R-:W-:-:S04]  /*46210*/  LOP3.LUT R5, R5, 0xbfffffff, RZ, 0xc0, !PT ;  /* 0xbfffffff05057812 */ /* 0x000fc800078ec0ff */
[----:B------:R-:W-:Y:S02]  /*46220*/  @P2 LOP3.LUT R5, R5, 0x40000000, RZ, 0xfc, !PT ;  /* 0x4000000005052812 */ /* 0x000fe400078efcff */
[----:B------:R-:W-:Y:S02]  /*46230*/  LOP3.LUT P2, RZ, R8, 0x400, RZ, 0xc0, !PT ;  /* 0x0000040008ff7812 */ /* 0x000fe4000784c0ff */
[----:B-1----:R-:W-:Y:S02]  /*46240*/  @!P4 IADD3 R12, P0, R53, R12, RZ ;  /* 0x0000000c350cc210 */ /* 0x002fe40007f1e0ff */
[----:B------:R-:W-:-:S03]  /*46250*/  ISETP.LT.OR P3, PT, R26, 0x3a, !P1 ;  /* 0x0000003a1a00780c */ /* 0x000fc60004f61670 */
[----:B------:R-:W-:Y:S02]  /*46260*/  @!P4 IMAD.X R13, R64, 0x1, R13, P0 ;  /* 0x00000001400dc824 */ /* 0x000fe400000e060d */
[----:B----4-:R-:W-:-:S05]  /*46270*/  FMUL R7, R204, UR17 ;  /* 0x00000011cc077c20 */ /* 0x010fca0008400000 */
[----:B------:R-:W-:-:S05]  /*46280*/  F2FP.SATFINITE.E4M3.F32.PACK_AB_MERGE_C R7, RZ, R7, RZ ;  /* 0x00000007ff07723e */ /* 0x000fca00048070ff */
[----:B------:R0:W-:Y:S01]  /*46290*/  @!P4 STG.E.U8 desc[UR24][R12.64+0xb8], R7 ;  /* 0x0000b8070c00c986 */ /* 0x0001e2000c101118 */
[----:B------:R-:W-:Y:S01]  /*462a0*/  @!P3 IADD3 R179, P0, P5, R6, UR6, R3 ;  /* 0x0000000606b3bc10 */ /* 0x000fe2000fd1e003 */
[----:B0-----:R-:W0:Y:S03]  /*462b0*/  @!P2 LDC.64 R12, c[0x0][0x5c0] ;  /* 0x00017000ff0cab82 */ /* 0x001e260000000a00 */
[----:B------:R-:W-:Y:S02]  /*462c0*/  @!P3 IADD3.X R200, R29, UR13, R0, P0, P5 ;  /* 0x0000000d1dc8bc10 */ /* 0x000fe400087ea400 */
[----:B------:R-:W-:-:S13]  /*462d0*/  ISETP.LT.OR P3, PT, R26, 0x41, !P1 ;  /* 0x000000411a00780c */ /* 0x000fda0004f61670 */
[----:B------:R-:W-:-:S04]  /*462e0*/  @!P3 IADD3 R201, P5, P6, R6, UR6, R3 ;  /* 0x0000000606c9bc10 */ /* 0x000fc8000febe003 */
[----:B------:R-:W-:Y:S02]  /*462f0*/  @!P3 IADD3.X R203, R29, UR13, R0, P5, P6 ;  /* 0x0000000d1dcbbc10 */ /* 0x000fe4000afec400 */
[----:B0-----:R-:W-:Y:S02]  /*46300*/  @!P2 IADD3 R12, P0, R71, R12, RZ ;  /* 0x0000000c470ca210 */ /* 0x001fe40007f1e0ff */
[----:B------:R-:W-:-:S03]  /*46310*/  ISETP.LT.OR P6, PT, R26, 0x42, !P1 ;  /* 0x000000421a00780c */ /* 0x000fc60004fc1670 */
[----:B------:R-:W-:Y:S01]  /*46320*/  @!P2 IMAD.X R13, R77, 0x1, R13, P0 ;  /* 0x000000014d0da824 */ /* 0x000fe200000e060d */
[----:B------:R-:W-:-:S09]  /*46330*/  LOP3.LUT P3, RZ, R5, 0x80000000, RZ, 0xc0, !PT ;  /* 0x8000000005ff7812 */ /* 0x000fd2000786c0ff */
[----:B------:R-:W-:-:S04]  /*46340*/  @!P6 IADD3 R193, P0, P5, R6, UR6, R3 ;  /* 0x0000000606c1ec10 */ /* 0x000fc8000fd1e003 */
[----:B------:R-:W-:Y:S02]  /*46350*/  @!P6 IADD3.X R202, R29, UR13, R0, P0, P5 ;  /* 0x0000000d1dcaec10 */ /* 0x000fe400087ea400 */
[----:B------:R-:W-:Y:S02]  /*46360*/  ISETP.LT.OR P6, PT, R26, 0x49, !P1 ;  /* 0x000000491a00780c */ /* 0x000fe40004fc1670 */
[----:B------:R-:W-:-:S11]  /*46370*/  LOP3.LUT P4, RZ, R8, 0x1000, RZ, 0xc0, !PT ;  /* 0x0000100008ff7812 */ /* 0x000fd6000788c0ff */
[----:B------:R-:W-:Y:S01]  /*46380*/  @!P6 IADD3 R204, P0, P5, R6, UR6, R3 ;  /* 0x0000000606ccec10 */ /* 0x000fe2000fd1e003 */
[----:B--2---:R-:W-:-:S05]  /*46390*/  FMUL R7, R208, UR17 ;  /* 0x00000011d0077c20 */ /* 0x004fca0008400000 */
[----:B------:R-:W-:-:S05]  /*463a0*/  F2FP.SATFINITE.E4M3.F32.PACK_AB_MERGE_C R7, RZ, R7, RZ ;  /* 0x00000007ff07723e */ /* 0x000fca00048070ff */
[----:B------:R3:W-:Y:S01]  /*463b0*/  @!P2 STG.E.U8 desc[UR24][R12.64+0xb9], R7 ;  /* 0x0000b9070c00a986 */ /* 0x0007e2000c101118 */
[----:B------:R-:W-:Y:S01]  /*463c0*/  LOP3.LUT P2, RZ, R5, 0x40000000, RZ, 0xc0, !PT ;  /* 0x4000000005ff7812 */ /* 0x000fe2000784c0ff */
[----:B---3--:R-:W-:Y:S01]  /*463d0*/  FMUL R7, R209, UR17 ;  /* 0x00000011d1077c20 */ /* 0x008fe20008400000 */
[----:B------:R-:W-:Y:S01]  /*463e0*/  @!P6 IADD3.X R208, R29, UR13, R0, P0, P5 ;  /* 0x0000000d1dd0ec10 */ /* 0x000fe200087ea400 */
[----:B------:R-:W0:Y:S03]  /*463f0*/  @!P4 LDC.64 R12, c[0x0][0x5c0] ;  /* 0x00017000ff0ccb82 */ /* 0x000e260000000a00 */
[----:B------:R-:W-:-:S05]  /*46400*/  F2FP.SATFINITE.E4M3.F32.PACK_AB_MERGE_C R7, RZ, R7, RZ ;  /* 0x00000007ff07723e */ /* 0x000fca00048070ff */
[----:B------:R1:W-:Y:S01]  /*46410*/  @!P3 STG.E.U8 desc[UR24][R186.64+0xc0], R7 ;  /* 0x0000c007ba00b986 */ /* 0x0003e2000c101118 */
[----:B------:R-:W-:Y:S01]  /*46420*/  ISETP.LT.OR P3, PT, R26, 0x4a, !P1 ;  /* 0x0000004a1a00780c */ /* 0x000fe20004f61670 */
[----:B-1----:R-:W-:-:S05]  /*46430*/  FMUL R7, R180, UR17 ;  /* 0x00000011b4077c20 */ /* 0x002fca0008400000 */
[----:B------:R-:W-:-:S05]  /*46440*/  F2FP.SATFINITE.E4M3.F32.PACK_AB_MERGE_C R7, RZ, R7, RZ ;  /* 0x00000007ff07723e */ /* 0x000fca00048070ff */
[----:B------:R1:W-:Y:S01]  /*46450*/  @!P2 STG.E.U8 desc[UR24][R174.64+0xc1], R7 ;  /* 0x0000c107ae00a986 */ /* 0x0003e2000c101118 */
[----:B------:R-:W-:Y:S02]  /*46460*/  ISETP.LT.OR P2, PT, R26, 0x51, !P1 ;  /* 0x000000511a00780c */ /* 0x000fe40004f41670 */
[----:B------:R-:W-:-:S04]  /*46470*/  @!P3 IADD3 R209, P0, P5, R6, UR6, R3 ;  /* 0x0000000606d1bc10 */ /* 0x000fc8000fd1e003 */
[----:B------:R-:W-:-:S07]  /*46480*/  @!P3 IADD3.X R205, R29, UR13, R0, P0, P5 ;  /* 0x0000000d1dcdbc10 */ /* 0x000fce00087ea400 */
[----:B------:R-:W-:-:S04]  /*46490*/  @!P2 IADD3 R168, P0, P5, R6, UR6, R3 ;  /* 0x0000000606a8ac10 */ /* 0x000fc8000fd1e003 */
[----:B------:R-:W-:Y:S02]  /*464a0*/  @!P2 IADD3.X R180, R29, UR13, R0, P0, P5 ;  /* 0x0000000d1db4ac10 */ /* 0x000fe400087ea400 */
[----:B------:R-:W-:Y:S02]  /*464b0*/  LOP3.LUT P2, RZ, R10, 0x4000, RZ, 0xc0, !PT ;  /* 0x000040000aff7812 */ /* 0x000fe4000784c0ff */
[----:B------:R-:W-:Y:S01]  /*464c0*/  LOP3.LUT R5, R5, 0xdfffffff, RZ, 0xc0, !PT ;  /* 0xdfffffff05057812 */ /* 0x000fe200078ec0ff */
[----:B-1----:R-:W-:Y:S01]  /*464d0*/  FMUL R7, R162, UR17 ;  /* 0x00000011a2077c20 */ /* 0x002fe20008400000 */
[----:B0-----:R-:W-:-:S09]  /*464e0*/  @!P4 IADD3 R12, P0, R70, R12, RZ ;  /* 0x0000000c460cc210 */ /* 0x001fd20007f1e0ff */
[----:B------:R-:W-:Y:S02]  /*464f0*/  @P2 LOP3.LUT R5, R5, 0x20000000, RZ, 0xfc, !PT ;  /* 0x2000000005052812 */ /* 0x000fe400078efcff */
[----:B------:R-:W-:Y:S01]  /*46500*/  LOP3.LUT P2, RZ, R8, 0x800, RZ, 0xc0, !PT ;  /* 0x0000080008ff7812 */ /* 0x000fe2000784c0ff */
[----:B------:R-:W-:Y:S01]  /*46510*/  @!P4 IMAD.X R13, R76, 0x1, R13, P0 ;  /* 0x000000014c0dc824 */ /* 0x000fe200000e060d */
[----:B------:R-:W-:-:S05]  /*46520*/  F2FP.SATFINITE.E4M3.F32.PACK_AB_MERGE_C R7, RZ, R7, RZ ;  /* 0x00000007ff07723e */ /* 0x000fca00048070ff */
[----:B------:R0:W-:Y:S01]  /*46530*/  @!P4 STG.E.U8 desc[UR24][R12.64+0xc0], R7 ;  /* 0x0000c0070c00c986 */ /* 0x0001e2000c101118 */
[----:B------:R-:W-:-:S05]  /*46540*/  ISETP.LT.OR P3, PT, R26, 0x52, !P1 ;  /* 0x000000521a00780c */ /* 0x000fca0004f61670 */
[----:B0-----:R-:W0:Y:S08]  /*46550*/  @!P2 LDC.64 R12, c[0x0][0x5c0] ;  /* 0x00017000ff0cab82 */ /* 0x001e300000000a00 */
[----:B------:R-:W-:Y:S01]  /*46560*/  @!P3 IADD3 R181, P0, P5, R6, UR6, R3 ;  /* 0x0000000606b5bc10 */ /* 0x000fe2000fd1e003 */
[----:B------:R-:W-:-:S03]  /*46570*/  FMUL R7, R163, UR17 ;  /* 0x00000011a3077c20 */ /* 0x000fc60008400000 */
[----:B------:R-:W-:Y:S02]  /*46580*/  @!P3 IADD3.X R169, R29, UR13, R0, P0, P5 ;  /* 0x0000000d1da9bc10 */ /* 0x000fe400087ea400 */
[----:B------:R-:W-:Y:S02]  /*46590*/  F2FP.SATFINITE.E4M3.F32.PACK_AB_MERGE_C R7, RZ, R7, RZ ;  /* 0x00000007ff07723e */ /* 0x000fe400048070ff */
[----:B------:R-:W-:Y:S02]  /*465a0*/  ISETP.LT.OR P4, PT, R26, 0x59, !P1 ;  /* 0x000000591a00780c */ /* 0x000fe40004f81670 */
[----:B0-----:R-:W-:-:S05]  /*465b0*/  @!P2 IADD3 R12, P0, R52, R12, RZ ;  /* 0x0000000c340ca210 */ /* 0x001fca0007f1e0ff */
[----:B------:R-:W-:-:S05]  /*465c0*/  @!P2 IMAD.X R13, R69, 0x1, R13, P0 ;  /* 0x00000001450da824 */ /* 0x000fca00000e060d */
[----:B------:R0:W-:Y:S01]  /*465d0*/  @!P2 STG.E.U8 desc[UR24][R12.64+0xc1], R7 ;  /* 0x0000c1070c00a986 */ /* 0x0001e2000c101118 */
[----:B------:R-:W-:Y:S02]  /*465e0*/  ISETP.LT.OR P2, PT, R26, 0x5a, !P1 ;  /* 0x0000005a1a00780c */ /* 0x000fe40004f41670 */
[----:B------:R-:W-:-:S04]  /*465f0*/  @!P4 IADD3 R156, P5, P6, R6, UR6, R3 ;  /* 0x00000006069ccc10 */ /* 0x000fc8000febe003 */
[----:B------:R-:W-:-:S07]  /*46600*/  @!P4 IADD3.X R162, R29, UR13, R0, P5, P6 ;  /* 0x0000000d1da2cc10 */ /* 0x000fce000afec400 */
[----:B------:R-:W-:-:S04]  /*46610*/  @!P2 IADD3 R163, P0, P5, R6, UR6, R3 ;  /* 0x0000000606a3ac10 */ /* 0x000fc8000fd1e003 */
[----:B------:R-:W-:Y:S02]  /*46620*/  @!P2 IADD3.X R157, R29, UR13, R0, P0, P5 ;  /* 0x0000000d1d9dac10 */ /* 0x000fe400087ea400 */
[----:B------:R-:W-:Y:S02]  /*46630*/  ISETP.LT.OR P2, PT, R26, 0x61, !P1 ;  /* 0x000000611a00780c */ /* 0x000fe40004f41670 */
[----:B------:R-:W-:Y:S01]  /*46640*/  LOP3.LUT P6, RZ, R10, 0x10000, RZ, 0xc0, !PT ;  /* 0x000100000aff7812 */ /* 0x000fe200078cc0ff */
[----:B0-----:R-:W-:Y:S01]  /*46650*/  FMUL R7, R155, UR17 ;  /* 0x000000119b077c20 */ /* 0x001fe20008400000 */
[----:B------:R-:W-:-:S04]  /*46660*/  LOP3.LUT P3, RZ, R8, 0x2000, RZ, 0xc0, !PT ;  /* 0x0000200008ff7812 */ /* 0x000fc8000786c0ff */
[----:B------:R-:W-:-:S05]  /*46670*/  F2FP.SATFINITE.E4M3.F32.PACK_AB_MERGE_C R7, RZ, R7, RZ ;  /* 0x00000007ff07723e */ /* 0x000fca00048070ff */
[----:B------:R-:W-:-:S04]  /*46680*/  @!P2 IADD3 R148, P0, P5, R6, UR6, R3 ;  /* 0x000000060694ac10 */ /* 0x000fc8000fd1e003 */
[----:B------:R-:W-:Y:S01]  /*46690*/  @!P2 IADD3.X R154, R29, UR13, R0, P0, P5 ;  /* 0x0000000d1d9aac10 */ /* 0x000fe200087ea400 */
[----:B------:R-:W0:Y:S01]  /*466a0*/  @!P3 LDC.64 R12, c[0x0][0x5c0] ;  /* 0x00017000ff0cbb82 */ /* 0x000e220000000a00 */
[----:B------:R-:W-:Y:S01]  /*466b0*/  LOP3.LUT P2, RZ, R5, 0x20000000, RZ, 0xc0, !PT ;  /* 0x2000000005ff7812 */ /* 0x000fe2000784c0ff */
[----:B------:R1:W-:Y:S01]  /*466c0*/  @!P6 STG.E.U8 desc[UR24][R194.64+0xc8], R7 ;  /* 0x0000c807c200e986 */ /* 0x0003e2000c101118 */
[----:B------:R-:W-:Y:S01]  /*466d0*/  ISETP.LT.OR P6, PT, R26, 0x62, !P1 ;  /* 0x000000621a00780c */ /* 0x000fe20004fc1670 */
[----:B-1----:R-:W-:-:S05]  /*466e0*/  FMUL R7, R144, UR17 ;  /* 0x0000001190077c20 */ /* 0x002fca0008400000 */
[----:B------:R-:W-:-:S05]  /*466f0*/  F2FP.SATFINITE.E4M3.F32.PACK_AB_MERGE_C R7, RZ, R7, RZ ;  /* 0x00000007ff07723e */ /* 0x000fca00048070ff */
[----:B------:R1:W-:Y:S01]  /*46700*/  @!P2 STG.E.U8 desc[UR24][R172.64+0xc9], R7 ;  /* 0x0000c907ac00a986 */ /* 0x0003e2000c101118 */
[----:B------:R-:W-:Y:S02]  /*46710*/  ISETP.LT.OR P2, PT, R26, 0x69, !P1 ;  /* 0x000000691a00780c */ /* 0x000fe40004f41670 */
[----:B------:R-:W-:-:S04]  /*46720*/  @!P6 IADD3 R155, P0, P5, R6, UR6, R3 ;  /* 0x00000006069bec10 */ /* 0x000fc8000fd1e003 */
[----:B------:R-:W-:Y:S02]  /*46730*/  @!P6 IADD3.X R149, R29, UR13, R0, P0, P5 ;  /* 0x0000000d1d95ec10 */ /* 0x000fe400087ea400 */
[----:B------:R-:W-:-:S05]  /*46740*/  LOP3.LUT P4, RZ, R8, 0x1, RZ, 0xc0, !PT ;  /* 0x0000000108ff7812 */ /* 0x000fca000788c0ff */
[----:B------:R-:W-:Y:S01]  /*46750*/  @!P2 IADD3 R138, P0, P5, R6, UR6, R3 ;  /* 0x00000006068aac10 */ /* 0x000fe2000fd1e003 */
[----:B-1----:R-:W-:-:S03]  /*46760*/  FMUL R7, R134, UR17 ;  /* 0x0000001186077c20 */ /* 0x002fc60008400000 */
[----:B------:R-:W-:Y:S02]  /*46770*/  @!P2 IADD3.X R144, R29, UR13, R0, P0, P5 ;  /* 0x0000000d1d90ac10 */ /* 0x000fe400087ea400 */
[----:B0-----:R-:W-:Y:S02]  /*46780*/  @!P3 IADD3 R12, P0, R50, R12, RZ ;  /* 0x0000000c320cb210 */ /* 0x001fe40007f1e0ff */
[----:B------:R-:W-:-:S03]  /*46790*/  F2FP.SATFINITE.E4M3.F32.PACK_AB_MERGE_C R7, RZ, R7, RZ ;  /* 0x00000007ff07723e */ /* 0x000fc600048070ff */
[----:B------:R-:W-:-:S05]  /*467a0*/  @!P3 IMAD.X R13, R68, 0x1, R13, P0 ;  /* 0x00000001440db824 */ /* 0x000fca00000e060d */
[----:B------:R0:W-:Y:S01]  /*467b0*/  @!P3 STG.E.U8 desc[UR24][R12.64+0xc8], R7 ;  /* 0x0000c8070c00b986 */ /* 0x0001e2000c101118 */
[----:B------:R-:W-:Y:S01]  /*467c0*/  ISETP.LT.OR P6, PT, R26, 0x6a, !P1 ;  /* 0x0000006a1a00780c */ /* 0x000fe20004fc1670 */
[----:B0-----:R-:W0:-:S12]  /*467d0*/  @!P4 LDC.64 R12, c[0x0][0x5c0] ;  /* 0x00017000ff0ccb82 */ /* 0x001e180000000a00 */
        /* <DEDUP_REMOVED lines=15> */
[----:B0-----:R-:W-:-:S10]  /*468d0*/  FMUL R7, R127, UR17 ;  /* 0x000000117f077c20 */ /* 0x001fd40008400000 */
[----:B------:R-:W-:-:S04]  /*468e0*/  @!P4 IADD3 R124, P0, P5, R6, UR6, R3 ;  /* 0x00000006067ccc10 */ /* 0x000fc8000fd1e003 */
[----:B------:R-:W-:Y:S02]  /*468f0*/  @!P4 IADD3.X R126, R29, UR13, R0, P0, P5 ;  /* 0x0000000d1d7ecc10 */ /* 0x000fe400087ea400 */
[----:B------:R-:W-:Y:S02]  /*46900*/  LOP3.LUT P4, RZ, R5, 0x8000000, RZ, 0xc0, !PT ;  /* 0x0800000005ff7812 */ /* 0x000fe4000788c0ff */
[----:B------:R-:W-:Y:S02]  /*46910*/  F2FP.SATFINITE.E4M3.F32.PACK_AB_MERGE_C R7, RZ, R7, RZ ;  /* 0x00000007ff07723e */ /* 0x000fe400048070ff */
[----:B------:R-:W-:-:S03]  /*46920*/  LOP3.LUT P2, RZ, R8, 0x8000000, RZ, 0xc0, !PT ;  /* 0x0800000008ff7812 */ /* 0x000fc6000784c0ff */
[----:B------:R0:W-:Y:S01]  /*46930*/  @!P6 STG.E.U8 desc[UR24][R176.64+0xd0], R7 ;  /* 0x0000d007b000e986 */ /* 0x0001e2000c101118 */
[----:B------:R-:W-:-:S05]  /*46940*/  ISETP.LT.OR P6, PT, R26, 0x7a, !P1 ;  /* 0x0000007a1a00780c */ /* 0x000fca0004fc1670 */
[----:B------:R-:W1:Y:S01]  /*46950*/  @!P4 LDC.64 R12, c[0x0][0x5c0] ;  /* 0x00017000ff0ccb82 */ /* 0x000e620000000a00 */
[----:B0-----:R-:W-:-:S05]  /*46960*/  FMUL R7, R122, UR17 ;  /* 0x000000117a077c20 */ /* 0x001fca0008400000 */
[----:B------:R-:W-:-:S05]  /*46970*/  F2FP.SATFINITE.E4M3.F32.PACK_AB_MERGE_C R7, RZ, R7, RZ ;  /* 0x00000007ff07723e */ /* 0x000fca00048070ff */
[----:B------:R0:W-:Y:S01]  /*46980*/  @!P2 STG.E.U8 desc[UR24][R170.64+0xd1], R7 ;  /* 0x0000d107aa00a986 */ /* 0x0001e2000c101118 */
[----:B------:R-:W-:Y:S02]  /*46990*/  ISETP.LT.OR P2, PT, R26, 0x81, !P1 ;  /* 0x000000811a00780c */ /* 0x000fe40004f41670 */
[----:B------:R-:W-:-:S04]  /*469a0*/  @!P6 IADD3 R127, P0, P5, R6, UR6, R3 ;  /* 0x00000006067fec10 */ /* 0x000fc8000fd1e003 */
[----:B------:R-:W-:Y:S02]  /*469b0*/  @!P6 IADD3.X R125, R29, UR13, R0, P0, P5 ;  /* 0x0000000d1d7dec10 */ /* 0x000fe400087ea400 */
[----:B------:R-:W-:-:S05]  /*469c0*/  LOP3.LUT P3, RZ, R5, 0x10000000, RZ, 0xc0, !PT ;  /* 0x1000000005ff7812 */ /* 0x000fca000786c0ff */
[----:B------:R-:W-:Y:S01]  /*469d0*/  @!P2 IADD3 R120, P0, P5, R6, UR6, R3 ;  /* 0x000000060678ac10 */ /* 0x000fe2000fd1e003 */
[----:B0-----:R-:W-:Y:S01]  /*469e0*/  FMUL R7, R167, UR17 ;  /* 0x00000011a7077c20 */ /* 0x001fe20008400000 */
[----:B------:R-:W-:Y:S01]  /*469f0*/  ISETP.LT.OR P6, PT, R26, 0x82, !P1 ;  /* 0x000000821a00780c */ /* 0x000fe20004fc1670 */
[----:B------:R-:W2:Y:S01]  /*46a00*/  LDL.LU R167, [R1+0x620] ;  /* 0x0006200001a77983 */ /* 0x000ea20000300800 */
[----:B------:R-:W-:Y:S02]  /*46a10*/  @!P2 IADD3.X R122, R29, UR13, R0, P0, P5 ;  /* 0x0000000d1d7aac10 */ /* 0x000fe400087ea400 */
[----:B-1----:R-:W-:Y:S02]  /*46a20*/  @!P4 IADD3 R12, P0, R58, R12, RZ ;  /* 0x0000000c3a0cc210 */ /* 0x002fe40007f1e0ff */
[----:B------:R-:W-:-:S03]  /*46a30*/  F2FP.SATFINITE.E4M3.F32.PACK_AB_MERGE_C R7, RZ, R7, RZ ;  /* 0x00000007ff07723e */ /* 0x000fc600048070ff */
[----:B------:R-:W-:Y:S01]  /*46a40*/  @!P4 IMAD.X R13, R75, 0x1, R13, P0 ;  /* 0x000000014b0dc824 */ /* 0x000fe200000e060d */
[----:B------:R-:W-:-:S04]  /*46a50*/  LOP3.LUT P2, RZ, R10, 0x2000000, RZ, 0xc0, !PT ;  /* 0x020000000aff7812 */ /* 0x000fc8000784c0ff */
[----:B------:R0:W-:Y:S01]  /*46a60*/  @!P4 STG.E.U8 desc[UR24][R12.64+0xd0], R7 ;  /* 0x0000d0070c00c986 */ /* 0x0001e2000c101118 */
[----:B------:R-:W-:Y:S01]  /*46a70*/  LOP3.LUT R5, R5, 0xfbffffff, RZ, 0xc0, !PT ;  /* 0xfbffffff05057812 */ /* 0x000fe200078ec0ff */
[----:B0-----:R-:W0:Y:S07]  /*46a80*/  @!P3 LDC.64 R12, c[0x0][0x5c0] ;  /* 0x00017000ff0cbb82 */ /* 0x001e2e0000000a00 */
[----:B------:R-:W-:Y:S02]  /*46a90*/  @P2 LOP3.LUT R5, R5, 0x4000000, RZ, 0xfc, !PT ;  /* 0x0400000005052812 */ /* 0x000fe400078efcff */
[----:B------:R-:W-:-:S02]  /*46aa0*/  ISETP.LT.OR P2, PT, R26, 0x89, !P1 ;  /* 0x000000891a00780c */ /* 0x000fc40004f41670 */
[----:B------:R-:W-:Y:S01]  /*46ab0*/  @!P6 IADD3 R123, P0, P5, R6, UR6, R3 ;  /* 0x00000006067bec10 */ /* 0x000fe2000fd1e003 */
[----:B------:R-:W-:-:S03]  /*46ac0*/  FMUL R7, R111, UR17 ;  /* 0x000000116f077c20 */ /* 0x000fc60008400000 */
[----:B------:R-:W-:Y:S02]  /*46ad0*/  @!P6 IADD3.X R121, R29, UR13, R0, P0, P5 ;  /* 0x0000000d1d79ec10 */ /* 0x000fe400087ea400 */
[----:B------:R-:W-:-:S05]  /*46ae0*/  F2FP.SATFINITE.E4M3.F32.PACK_AB_MERGE_C R7, RZ, R7, RZ ;  /* 0x00000007ff07723e */ /* 0x000fca00048070ff */
[----:B------:R-:W-:Y:S02]  /*46af0*/  @!P2 IADD3 R177, P4, P5, R6, UR6, R3 ;  /* 0x0000000606b1ac10 */ /* 0x000fe4000fd9e003 */
[----:B0-----:R-:W-:Y:S02]  /*46b00*/  @!P3 IADD3 R12, P0, R84, R12, RZ ;  /* 0x0000000c540cb210 */ /* 0x001fe40007f1e0ff */
[----:B------:R-:W-:-:S03]  /*46b10*/  @!P2 IADD3.X R195, R29, UR13, R0, P4, P5 ;  /* 0x0000000d1dc3ac10 */ /* 0x000fc6000a7ea400 */
[----:B------:R-:W-:Y:S01]  /*46b20*/  @!P3 IMAD.X R13, R86, 0x1, R13, P0 ;  /* 0x00000001560db824 */ /* 0x000fe200000e060d */
[----:B------:R-:W-:-:S04]  /*46b30*/  LOP3.LUT P5, RZ, R10, 0x4000000, RZ, 0xc0, !PT ;  /* 0x040000000aff7812 */ /* 0x000fc800078ac0ff */
[----:B------:R0:W-:Y:S02]  /*46b40*/  @!P3 STG.E.U8 desc[UR24][R12.64+0xd1], R7 ;  /* 0x0000d1070c00b986 */ /* 0x0001e4000c101118 */
[----:B0-----:R-:W-:-:S05]  /*46b50*/  FMUL R7, R51, UR17 ;  /* 0x0000001133077c20 */ /* 0x001fca0008400000 */
[----:B------:R-:W-:-:S05]  /*46b60*/  F2FP.SATFINITE.E4M3.F32.PACK_AB_MERGE_C R7, RZ, R7, RZ ;  /* 0x00000007ff07723e */ /* 0x000fca00048070ff */
[----:B------:R0:W-:Y:S02]  /*46b70*/  @!P5 STG.E.U8 desc[UR24][R198.64+0xd8], R7 ;  /* 0x0000d807c600d986 */ /* 0x0001e4000c101118 */
[----:B0-----:R-:W-:Y:S02]  /*46b80*/  FMUL R7, R166, UR17 ;  /* 0x00000011a6077c20 */ /* 0x001fe40008400000 */
[----:B------:R-:W3:Y:S04]  /*46b90*/  LDL.LU R166, [R1+0x624] ;  /* 0x0006240001a67983 */ /* 0x000ee80000300800 */
[----:B------:R-:W4:Y:S04]  /*46ba0*/  LDL.LU R59, [R1+0x628] ;  /* 0x00062800013b7983 */ /* 0x000f280000300800 */
[----:B------:R-:W4:Y:S01]  /*46bb0*/  LDL.LU R51, [R1+0x62c] ;  /* 0x00062c0001337983 */ /* 0x000f220000300800 */
[----:B------:R-:W-:-:S02]  /*46bc0*/  ISETP.LT.OR P4, PT, R26, 0x8a, !P1 ;  /* 0x0000008a1a00780c */ /* 0x000fc40004f81670 */
[----:B------:R-:W-:Y:S01]  /*46bd0*/  LOP3.LUT P2, RZ, R5, 0x4000000, RZ, 0xc0, !PT ;  /* 0x0400000005ff7812 */ /* 0x000fe2000784c0ff */
[----:B------:R-:W4:Y:S10]  /*46be0*/  LDL.LU R66, [R1+0x630] ;  /* 0x0006300001427983 */ /* 0x000f340000300800 */
[----:B------:R-:W-:-:S04]  /*46bf0*/  @!P4 IADD3 R172, P0, P3, R6, UR6, R3 ;  /* 0x0000000606accc10 */ /* 0x000fc8000fb1e003 */
[----:B------:R-:W-:Y:S02]  /*46c00*/  @!P4 IADD3.X R175, R29, UR13, R0, P0, P3 ;  /* 0x0000000d1dafcc10 */ /* 0x000fe400087e6400 */
[----:B------:R-:W-:Y:S02]  /*46c10*/  ISETP.LT.OR P4, PT, R26, 0x91, !P1 ;  /* 0x000000911a00780c */ /* 0x000fe40004f81670 */
[----:B------:R-:W-:-:S11]  /*46c20*/  F2FP.SATFINITE.E4M3.F32.PACK_AB_MERGE_C R7, RZ, R7, RZ ;  /* 0x00000007ff07723e */ /* 0x000fd600048070ff */
[----:B------:R-:W-:-:S04]  /*46c30*/  @!P4 IADD3 R186, P0, P3, R6, UR6, R3 ;  /* 0x0000000606bacc10 */ /* 0x000fc8000fb1e003 */
[----:B------:R-:W-:Y:S02]  /*46c40*/  @!P4 IADD3.X R111, R29, UR13, R0, P0, P3 ;  /* 0x0000000d1d6fcc10 */ /* 0x000fe400087e6400 */
[C---:B------:R-:W-:Y:S01]  /*46c50*/  ISETP.LT.OR P4, PT, R26.reuse, 0x92, !P1 ;  /* 0x000000921a00780c */ /* 0x040fe20004f81670 */
[----:B------:R0:W-:Y:S01]  /*46c60*/  @!P2 STG.E.U8 desc[UR24][R182.64+0xd9], R7 ;  /* 0x0000d907b600a986 */ /* 0x0001e2000c101118 */
[----:B------:R-:W-:Y:S02]  /*46c70*/  ISETP.LT.OR P2, PT, R26, 0x99, !P1 ;  /* 0x000000991a00780c */ /* 0x000fe40004f41670 */
[----:B------:R-:W-:-:S09]  /*46c80*/  LOP3.LUT P6, RZ, R8, 0x8000, RZ, 0xc0, !PT ;  /* 0x0000800008ff7812 */ /* 0x000fd200078cc0ff */
[----:B------:R-:W-:-:S04]  /*46c90*/  @!P4 IADD3 R176, P0, P3, R6, UR6, R3 ;  /* 0x0000000606b0cc10 */ /* 0x000fc8000fb1e003 */
[--C-:B------:R-:W-:Y:S02]  /*46ca0*/  @!P4 IADD3.X R194, R29, UR13, R0.reuse, P0, P3 ;  /* 0x0000000d1dc2cc10 */ /* 0x100fe400087e6400 */
[----:B------:R-:W-:Y:S02]  /*46cb0*/  @!P2 IADD3 R174, P0, P3, R6, UR6, R3 ;  /* 0x0000000606aeac10 */ /* 0x000fe4000fb1e003 */
[----:B------:R-:W-:Y:S02]  /*46cc0*/  LOP3.LUT P5, RZ, R5, 0x1, RZ, 0xc0, !PT ;  /* 0x0000000105ff7812 */ /* 0x000fe400078ac0ff */
[----:B0-----:R-:W-:Y:S02]  /*46cd0*/  @!P2 IADD3.X R182, R29, UR13, R0, P0, P3 ;  /* 0x0000000d1db6ac10 */ /* 0x001fe400087e6400 */
[----:B------:R-:W-:Y:S02]  /*46ce0*/  LOP3.LUT P2, RZ, R10, 0x80000000, RZ, 0xc0, !PT ;  /* 0x800000000aff7812 */ /* 0x000fe4000784c0ff */
[----:B------:R-:W0:Y:S01]  /*46cf0*/  @!P6 LDC.64 R10, c[0x0][0x5c0] ;  /* 0x00017000ff0aeb82 */ /* 0x000e220000000a00 */
[----:B------:R-:W-:-:S06]  /*46d00*/  LOP3.LUT R5, R5, 0xfdffffff, RZ, 0xc0, !PT ;  /* 0xfdffffff05057812 */ /* 0x000fcc00078ec0ff */
[----:B------:R-:W-:-:S04]  /*46d10*/  @P5 LOP3.LUT R5, R5, 0x2000000, RZ, 0xfc, !PT ;  /* 0x0200000005055812 */ /* 0x000fc800078efcff */
[----:B------:R-:W-:-:S04]  /*46d20*/  LOP3.LUT R5, R5, 0xfeffffff, RZ, 0xc0, !PT ;  /* 0xfeffffff05057812 */ /* 0x000fc800078ec0ff */
[----:B------:R-:W-:Y:S02]  /*46d30*/  @P2 LOP3.LUT R5, R5, 0x1000000, RZ, 0xfc, !PT ;  /* 0x0100000005052812 */ /* 0x000fe400078efcff */
[----:B------:R-:W-:Y:S02]  /*46d40*/  LOP3.LUT P2, RZ, R8, 0x4000, RZ, 0xc0, !PT ;  /* 0x0000400008ff7812 */ /* 0x000fe4000784c0ff */
[----:B0-----:R-:W-:-:S05]  /*46d50*/  @!P6 IADD3 R10, P0, R83, R10, RZ ;  /* 0x0000000a530ae210 */ /* 0x001fca0007f1e0ff */
[----:B------:R-:W-:Y:S01]  /*46d60*/  @!P6 IMAD.X R11, R85, 0x1, R11, P0 ;  /* 0x00000001550be824 */ /* 0x000fe200000e060b */
[----:B------:R-:W-:-:S13]  /*46d70*/  ISETP.LT.OR P4, PT, R26, 0x9a, !P1 ;  /* 0x0000009a1a00780c */ /* 0x000fda0004f81670 */
[----:B------:R-:W-:-:S04]  /*46d80*/  @!P4 IADD3 R171, P0, P3, R6, UR6, R3 ;  /* 0x0000000606abcc10 */ /* 0x000fc8000fb1e003 */
[----:B------:R-:W-:Y:S01]  /*46d90*/  @!P4 IADD3.X R173, R29, UR13, R0, P0, P3 ;  /* 0x0000000d1dadcc10 */ /* 0x000fe200087e6400 */
[----:B--2---:R-:W-:-:S05]  /*46da0*/  FMUL R7, R167, UR17 ;  /* 0x00000011a7077c20 */ /* 0x004fca0008400000 */
[----:B------:R-:W-:-:S05]  /*46db0*/  F2FP.SATFINITE.E4M3.F32.PACK_AB_MERGE_C R7, RZ, R7, RZ ;  /* 0x00000007ff07723e */ /* 0x000fca00048070ff */
[----:B------:R0:W-:Y:S02]  /*46dc0*/  @!P6 STG.E.U8 desc[UR24][R10.64+0xd8], R7 ;  /* 0x0000d8070a00e986 */ /* 0x0001e4000c101118 */
[----:B0-----:R-:W0:Y:S02]  /*46dd0*/  @!P2 LDC.64 R10, c[0x0][0x5c0] ;  /* 0x00017000ff0aab82 */ /* 0x001e240000000a00 */
[----:B0-----:R-:W-:-:S05]  /*46de0*/  @!P2 IADD3 R10, P0, R74, R10, RZ ;  /* 0x0000000a4a0aa210 */ /* 0x001fca0007f1e0ff */
[----:B------:R-:W-:Y:S02]  /*46df0*/  @!P2 IMAD.X R11, R82, 0x1, R11, P0 ;  /* 0x00000001520ba824 */ /* 0x000fe400000e060b */
[----:B---3--:R-:W-:-:S05]  /*46e00*/  FMUL R7, R166, UR17 ;  /* 0x00000011a6077c20 */ /* 0x008fca0008400000 */
[----:B------:R-:W-:-:S05]  /*46e10*/  F2FP.SATFINITE.E4M3.F32.PACK_AB_MERGE_C R7, RZ, R7, RZ ;  /* 0x00000007ff07723e */ /* 0x000fca00048070ff */
[----:B------:R4:W-:Y:S02]  /*46e20*/  @!P2 STG.E.U8 desc[UR24][R10.64+0xd9], R7 ;  /* 0x0000d9070a00a986 */ /* 0x0009e4000c101118 */
[----:B----4-:R-:W-:Y:S02]  /*46e30*/  FMUL R7, R59, UR17 ;  /* 0x000000113b077c20 */ /* 0x010fe40008400000 */
[----:B------:R-:W2:Y:S01]  /*46e40*/  LDL.LU R59, [R1+0x634] ;  /* 0x00063400013b7983 */ /* 0x000ea20000300800 */
[----:B------:R-:W-:-:S03]  /*46e50*/  ISETP.LT.OR P5, PT, R26, 0xa1, !P1 ;  /* 0x000000a11a00780c */ /* 0x000fc60004fa1670 */
[----:B------:R-:W3:Y:S10]  /*46e60*/  LDL.LU R63, [R1+0x638] ;  /* 0x00063800013f7983 */ /* 0x000ef40000300800 */
[----:B------:R-:W-:-:S04]  /*46e70*/  @!P5 IADD3 R167, P3, P4, R6, UR6, R3 ;  /* 0x0000000606a7dc10 */ /* 0x000fc8000fc7e003 */
[----:B------:R-:W-:Y:S02]  /*46e80*/  @!P5 IADD3.X R170, R29, UR13, R0, P3, P4 ;  /* 0x0000000d1daadc10 */ /* 0x000fe40009fe8400 */
[----:B------:R-:W-:Y:S02]  /*46e90*/  LOP3.LUT P5, RZ, R5, 0x2000000, RZ, 0xc0, !PT ;  /* 0x0200000005ff7812 */ /* 0x000fe400078ac0ff */
[----:B------:R-:W-:-:S11]  /*46ea0*/  F2FP.SATFINITE.E4M3.F32.PACK_AB_MERGE_C R7, RZ, R7, RZ ;  /* 0x00000007ff07723e */ /* 0x000fd600048070ff */
[----:B------:R0:W-:Y:S02]  /*46eb0*/  @!P5 STG.E.U8 desc[UR24][R196.64+0xe0], R7 ;  /* 0x0000e007c400d986 */ /* 0x0001e4000c101118 */
[----:B0-----:R-:W-:Y:S02]  /*46ec0*/  FMUL R7, R51, UR17 ;  /* 0x0000001133077c20 */ /* 0x001fe40008400000 */
[----:B------:R-:W4:Y:S01]  /*46ed0*/  LDL.LU R51, [R1+0x63c] ;  /* 0x00063c0001337983 */ /* 0x000f220000300800 */
[----:B------:R-:W-:Y:S02]  /*46ee0*/  ISETP.LT.OR P4, PT, R26, 0xa2, !P1 ;  /* 0x000000a21a00780c */ /* 0x000fe40004f81670 */
[----:B------:R-:W-:-:S11]  /*46ef0*/  LOP3.LUT P6, RZ, R9, 0x40, RZ, 0xc0, !PT ;  /* 0x0000004009ff7812 */ /* 0x000fd600078cc0ff */
[----:B------:R-:W-:Y:S02]  /*46f00*/  @!P4 IADD3 R166, P0, P3, R6, UR6, R3 ;  /* 0x0000000606a6cc10 */ /* 0x000fe4000fb1e003 */
[----:B------:R-:W-:Y:S01]  /*46f10*/  LOP3.LUT P2, RZ, R5, 0x1000000, RZ, 0xc0, !PT ;  /* 0x0100000005ff7812 */ /* 0x000fe2000784c0ff */
[----:B------:R-:W0:Y:S01]  /*46f20*/  @!P6 LDC.64 R10, c[0x0][0x5c0] ;  /* 0x00017000ff0aeb82 */ /* 0x000e220000000a00 */
        /* <DEDUP_REMOVED lines=10> */
[----:B------:R-:W-:Y:S02]  /*46fd0*/  @!P4 IADD3.X R82, R29, UR13, R0, P0, P3 ;  /* 0x0000000d1d52cc10 */ /* 0x000fe400087e6400 */
[----:B------:R-:W-:Y:S01]  /*46fe0*/  @!P2 IADD3 R77, P0, P3, R6, UR6, R3 ;  /* 0x00000006064dac10 */ /* 0x000fe2000fb1e003 */
[----:B-1----:R-:W-:-:S03]  /*46ff0*/  FMUL R7, R66, UR17 ;  /* 0x0000001142077c20 */ /* 0x002fc60008400000 */
[----:B------:R-:W-:Y:S02]  /*47000*/  @!P2 IADD3.X R76, R29, UR13, R0, P0, P3 ;  /* 0x0000000d1d4cac10 */ /* 0x000fe400087e6400 */
[----:B0-----:R-:W-:Y:S02]  /*47010*/  @!P6 IADD3 R10, P0, R17, R10, RZ ;  /* 0x0000000a110ae210 */ /* 0x001fe40007f1e0ff */
[----:B------:R-:W-:Y:S02]  /*47020*/  LOP3.LUT R5, R5, 0xff7fffff, RZ, 0xc0, !PT ;  /* 0xff7fffff05057812 */ /* 0x000fe400078ec0ff */
[----:B------:R-:W-:Y:S01]  /*47030*/  F2FP.SATFINITE.E4M3.F32.PACK_AB_MERGE_C R7, RZ, R7, RZ ;  /* 0x00000007ff07723e */ /* 0x000fe200048070ff */
[----:B------:R-:W-:Y:S01]  /*47040*/  @!P6 IMAD.X R11, R81, 0x1, R11, P0 ;  /* 0x00000001510be824 */ /* 0x000fe200000e060b */
[----:B------:R-:W-:-:S04]  /*47050*/  @P5 LOP3.LUT R5, R5, 0x800000, RZ, 0xfc, !PT ;  /* 0x0080000005055812 */ /* 0x000fc800078efcff */
[----:B------:R0:W-:Y:S01]  /*47060*/  @!P6 STG.E.U8 desc[UR24][R10.64+0xe0], R7 ;  /* 0x0000e0070a00e986 */ /* 0x0001e2000c101118 */
[C---:B------:R-:W-:Y:S02]  /*47070*/  LOP3.LUT P2, RZ, R5.reuse, 0x10, RZ, 0xc0, !PT ;  /* 0x0000001005ff7812 */ /* 0x040fe4000784c0ff */
[----:B------:R-:W-:-:S11]  /*47080*/  LOP3.LUT R5, R5, 0xffbfffff, RZ, 0xc0, !PT ;  /* 0xffbfffff05057812 */ /* 0x000fd600078ec0ff */
[----:B------:R-:W-:Y:S02]  /*47090*/  @P2 LOP3.LUT R5, R5, 0x400000, RZ, 0xfc, !PT ;  /* 0x0040000005052812 */ /* 0x000fe400078efcff */
[----:B------:R-:W-:Y:S02]  /*470a0*/  LOP3.LUT P2, RZ, R9, 0x80, RZ, 0xc0, !PT ;  /* 0x0000008009ff7812 */ /* 0x000fe4000784c0ff */
[----:B------:R-:W-:-:S11]  /*470b0*/  ISETP.LT.OR P4, PT, R26, 0xb2, !P1 ;  /* 0x000000b21a00780c */ /* 0x000fd60004f81670 */
[----:B0-----:R-:W0:Y:S01]  /*470c0*/  @!P2 LDC.64 R10, c[0x0][0x5c0] ;  /* 0x00017000ff0aab82 */ /* 0x001e220000000a00 */
[----:B------:R-:W-:Y:S02]  /*470d0*/  ISETP.LT.OR P5, PT, R26, 0xb9, !P1 ;  /* 0x000000b91a00780c */ /* 0x000fe40004fa1670 */
[----:B------:R-:W-:-:S04]  /*470e0*/  @!P4 IADD3 R75, P0, P3, R6, UR6, R3 ;  /* 0x00000006064bcc10 */ /* 0x000fc8000fb1e003 */
[----:B------:R-:W-:-:S07]  /*470f0*/  @!P4 IADD3.X R74, R29, UR13, R0, P0, P3 ;  /* 0x0000000d1d4acc10 */ /* 0x000fce00087e6400 */
[----:B------:R-:W-:Y:S02]  /*47100*/  @!P5 IADD3 R71, P3, P4, R6, UR6, R3 ;  /* 0x000000060647dc10 */ /* 0x000fe4000fc7e003 */
[----:B0-----:R-:W-:Y:S02]  /*47110*/  @!P2 IADD3 R10, P0, R15, R10, RZ ;  /* 0x0000000a0f0aa210 */ /* 0x001fe40007f1e0ff */
[----:B------:R-:W-:-:S03]  /*47120*/  @!P5 IADD3.X R70, R29, UR13, R0, P3, P4 ;  /* 0x0000000d1d46dc10 */ /* 0x000fc60009fe8400 */
[----:B------:R-:W-:Y:S01]  /*47130*/  @!P2 IMAD.X R11, R80, 0x1, R11, P0 ;  /* 0x00000001500ba824 */ /* 0x000fe200000e060b */
[----:B------:R-:W-:Y:S01]  /*47140*/  LOP3.LUT P5, RZ, R5, 0x800000, RZ, 0xc0, !PT ;  /* 0x0080000005ff7812 */ /* 0x000fe200078ac0ff */
[----:B--2---:R-:W-:Y:S02]  /*47150*/  FMUL R7, R59, UR17 ;  /* 0x000000113b077c20 */ /* 0x004fe40008400000 */
[----:B------:R-:W2:Y:S04]  /*47160*/  LDL.LU R59, [R1+0x640] ;  /* 0x00064000013b7983 */ /* 0x000ea80000300800 */
[----:B------:R-:W2:Y:S01]  /*47170*/  LDL.LU R55, [R1+0x644] ;  /* 0x0006440001377983 */ /* 0x000ea20000300800 */
[----:B------:R-:W-:-:S05]  /*47180*/  F2FP.SATFINITE.E4M3.F32.PACK_AB_MERGE_C R7, RZ, R7, RZ ;  /* 0x00000007ff07723e */ /* 0x000fca00048070ff */
[----:B------:R3:W-:Y:S02]  /*47190*/  @!P2 STG.E.U8 desc[UR24][R10.64+0xe1], R7 ;  /* 0x0000e1070a00a986 */ /* 0x0007e4000c101118 */
[----:B---3--:R-:W-:-:S05]  /*471a0*/  FMUL R7, R63, UR17 ;  /* 0x000000113f077c20 */ /* 0x008fca0008400000 */
[----:B------:R-:W-:-:S05]  /*471b0*/  F2FP.SATFINITE.E4M3.F32.PACK_AB_MERGE_C R7, RZ, R7, RZ ;  /* 0x00000007ff07723e */ /* 0x000fca00048070ff */
[----:B------:R4:W-:Y:S02]  /*471c0*/  @!P5 STG.E.U8 desc[UR24][R210.64+0xe8], R7 ;  /* 0x0000e807d200d986 */ /* 0x0009e4000c101118 */
[----:B----4-:R-:W-:Y:S02]  /*471d0*/  FMUL R7, R51, UR17 ;  /* 0x0000001133077c20 */ /* 0x010fe40008400000 */
[----:B------:R-:W3:Y:S04]  /*471e0*/  LDL.LU R51, [R1+0x648] ;  /* 0x0006480001337983 */ /* 0x000ee80000300800 */
[----:B------:R-:W4:Y:S04]  /*471f0*/  LDL.LU R27, [R1+0x64c] ;  /* 0x00064c00011b7983 */ /* 0x000f280000300800 */
[----:B------:R-:W4:Y:S04]  /*47200*/  LDL.LU R16, [R1+0x650] ;  /* 0x0006500001107983 */ /* 0x000f280000300800 */
[----:B------:R-:W4:Y:S04]  /*47210*/  LDL.LU R13, [R1+0x654] ;  /* 0x00065400010d7983 */ /* 0x000f280000300800 */
[----:B------:R-:W4:Y:S04]  /*47220*/  LDL.LU R196, [R1+0x658] ;  /* 0x0006580001c47983 */ /* 0x000f280000300800 */
[----:B------:R-:W4:Y:S04]  /*47230*/  LDL.LU R197, [R1+0x65c] ;  /* 0x00065c0001c57983 */ /* 0x000f280000300800 */
[----:B------:R-:W4:Y:S01]  /*47240*/  LDL.LU R183, [R1+0x660] ;  /* 0x0006600001b77983 */ /* 0x000f220000300800 */
[----:B------:R-:W-:-:S02]  /*47250*/  ISETP.LT.OR P4, PT, R26, 0xba, !P1 ;  /* 0x000000ba1a00780c */ /* 0x000fc40004f81670 */
[----:B------:R-:W-:Y:S01]  /*47260*/  LOP3.LUT P2, RZ, R5, 0x400000, RZ, 0xc0, !PT ;  /* 0x0040000005ff7812 */ /* 0x000fe2000784c0ff */
[----:B------:R-:W4:Y:S01]  /*47270*/  LDL.LU R198, [R1+0x664] ;  /* 0x0006640001c67983 */ /* 0x000f220000300800 */
[----:B------:R-:W-:Y:S02]  /*47280*/  F2FP.SATFINITE.E4M3.F32.PACK_AB_MERGE_C R7, RZ, R7, RZ ;  /* 0x00000007ff07723e */ /* 0x000fe400048070ff */
[C---:B------:R-:W-:Y:S01]  /*47290*/  LOP3.LUT P6, RZ, R9.reuse, 0x40000, RZ, 0xc0, !PT ;  /* 0x0004000009ff7812 */ /* 0x040fe200078cc0ff */
[----:B------:R-:W4:Y:S01]  /*472a0*/  LDL.LU R199, [R1+0x668] ;  /* 0x0006680001c77983 */ /* 0x000f220000300800 */
[----:B------:R-:W-:-:S03]  /*472b0*/  LOP3.LUT P5, RZ, R9, 0x20000000, RZ, 0xc0, !PT ;  /* 0x2000000009ff7812 */ /* 0x000fc600078ac0ff */
[----:B------:R-:W4:Y:S02]  /*472c0*/  LDL.LU.64 R190, [R1+0x18] ;  /* 0x0000180001be7983 */ /* 0x000f240000300a00 */
[----:B------:R-:W-:-:S04]  /*472d0*/  @!P4 IADD3 R69, P0, P3, R6, UR6, R3 ;  /* 0x000000060645cc10 */ /* 0x000fc8000fb1e003 */
[----:B------:R-:W-:Y:S02]  /*472e0*/  @!P4 IADD3.X R68, R29, UR13, R0, P0, P3 ;  /* 0x0000000d1d44cc10 */ /* 0x000fe400087e6400 */
[C---:B------:R-:W-:Y:S01]  /*472f0*/  ISETP.LT.OR P4, PT, R26.reuse, 0xc1, !P1 ;  /* 0x000000c11a00780c */ /* 0x040fe20004f81670 */
[----:B------:R2:W-:Y:S01]  /*47300*/  @!P2 STG.E.U8 desc[UR24][R206.64+0xe9], R7 ;  /* 0x0000e907ce00a986 */ /* 0x0005e2000c101118 */
[----:B------:R-:W-:Y:S01]  /*47310*/  ISETP.LT.OR P2, PT, R26, 0xc9, !P1 ;  /* 0x000000c91a00780c */ /* 0x000fe20004f41670 */
[----:B------:R-:W0:Y:S10]  /*47320*/  @!P6 LDC.64 R10, c[0x0][0x5c0] ;  /* 0x00017000ff0aeb82 */ /* 0x000e340000000a00 */
[----:B------:R-:W-:-:S04]  /*47330*/  @!P4 IADD3 R67, P0, P3, R6, UR6, R3 ;  /* 0x000000060643cc10 */ /* 0x000fc8000fb1e003 */
[----:B------:R-:W-:Y:S02]  /*47340*/  @!P4 IADD3.X R66, R29, UR13, R0, P0, P3 ;  /* 0x0000000d1d42cc10 */ /* 0x000fe400087e6400 */
[----:B------:R-:W-:-:S13]  /*47350*/  ISETP.LT.OR P4, PT, R26, 0xc2, !P1 ;  /* 0x000000c21a00780c */ /* 0x000fda0004f81670 */
[----:B------:R-:W-:-:S04]  /*47360*/  @!P4 IADD3 R65, P0, P3, R6, UR6, R3 ;  /* 0x000000060641cc10 */ /* 0x000fc8000fb1e003 */
[----:B------:R-:W-:Y:S02]  /*47370*/  @!P4 IADD3.X R64, R29, UR13, R0, P0, P3 ;  /* 0x0000000d1d40cc10 */ /* 0x000fe400087e6400 */
[----:B------:R-:W-:-:S04]  /*47380*/  @!P2 IADD3 R63, P0, P3, R6, UR6, R3 ;  /* 0x00000006063fac10 */ /* 0x000fc8000fb1e003 */
[----:B------:R-:W-:Y:S02]  /*47390*/  @!P2 IADD3.X R62, R29, UR13, R0, P0, P3 ;  /* 0x0000000d1d3eac10 */ /* 0x000fe400087e6400 */
[C---:B------:R-:W-:Y:S02]  /*473a0*/  LOP3.LUT P2, RZ, R5.reuse, 0x400, RZ, 0xc0, !PT ;  /* 0x0000040005ff7812 */ /* 0x040fe4000784c0ff */
[----:B------:R-:W-:Y:S02]  /*473b0*/  LOP3.LUT R5, R5, 0xffdfffff, RZ, 0xc0, !PT ;  /* 0xffdfffff05057812 */ /* 0x000fe400078ec0ff */
[----:B0-----:R-:W-:-:S09]  /*473c0*/  @!P6 IADD3 R10, P0, R47, R10, RZ ;  /* 0x0000000a2f0ae210 */ /* 0x001fd20007f1e0ff */
[----:B------:R-:W-:Y:S02]  /*473d0*/  @P2 LOP3.LUT R5, R5, 0x200000, RZ, 0xfc, !PT ;  /* 0x0020000005052812 */ /* 0x000fe400078efcff */
[----:B------:R-:W-:Y:S01]  /*473e0*/  LOP3.LUT P2, RZ, R9, 0x80000, RZ, 0xc0, !PT ;  /* 0x0008000009ff7812 */ /* 0x000fe2000784c0ff */
[----:B------:R-:W-:Y:S01]  /*473f0*/  @!P6 IMAD.X R11, R87, 0x1, R11, P0 ;  /* 0x00000001570be824 */ /* 0x000fe200000e060b */
[----:B------:R-:W-:-:S13]  /*47400*/  ISETP.LT.OR P4, PT, R26, 0xca, !P1 ;  /* 0x000000ca1a00780c */ /* 0x000fda0004f81670 */
[----:B------:R-:W-:-:S04]  /*47410*/  @!P4 IADD3 R61, P0, P3, R6, UR6, R3 ;  /* 0x00000006063dcc10 */ /* 0x000fc8000fb1e003 */
[----:B------:R-:W-:Y:S01]  /*47420*/  @!P4 IADD3.X R60, R29, UR13, R0, P0, P3 ;  /* 0x0000000d1d3ccc10 */ /* 0x000fe200087e6400 */
[----:B--2---:R-:W-:-:S05]  /*47430*/  FMUL R7, R59, UR17 ;  /* 0x000000113b077c20 */ /* 0x004fca0008400000 */
[----:B------:R-:W-:-:S05]  /*47440*/  F2FP.SATFINITE.E4M3.F32.PACK_AB_MERGE_C R7, RZ, R7, RZ ;  /* 0x00000007ff07723e */ /* 0x000fca00048070ff */
[----:B------:R0:W-:Y:S01]  /*47450*/  @!P6 STG.E.U8 desc[UR24][R10.64+0xe8], R7 ;  /* 0x0000e8070a00e986 */ /* 0x0001e2000c101118 */
[----:B------:R-:W-:Y:S01]  /*47460*/  ISETP.LT.OR P6, PT, R26, 0xd1, !P1 ;  /* 0x000000d11a00780c */ /* 0x000fe20004fc1670 */
[----:B0-----:R-:W0:Y:S01]  /*47470*/  @!P2 LDC.64 R10, c[0x0][0x5c0] ;  /* 0x00017000ff0aab82 */ /* 0x001e220000000a00 */
[----:B------:R-:W-:-:S11]  /*47480*/  FMUL R7, R55, UR17 ;  /* 0x0000001137077c20 */ /* 0x000fd60008400000 */
[----:B------:R-:W-:-:S04]  /*47490*/  @!P6 IADD3 R59, P3, P4, R6, UR6, R3 ;  /* 0x00000006063bec10 */ /* 0x000fc8000fc7e003 */
[----:B------:R-:W-:Y:S02]  /*474a0*/  @!P6 IADD3.X R58, R29, UR13, R0, P3, P4 ;  /* 0x0000000d1d3aec10 */ /* 0x000fe40009fe8400 */
[----:B------:R-:W-:Y:S02]  /*474b0*/  LOP3.LUT P6, RZ, R9, 0x10000000, RZ, 0xc0, !PT ;  /* 0x1000000009ff7812 */ /* 0x000fe400078cc0ff */
[----:B------:R-:W-:Y:S02]  /*474c0*/  F2FP.SATFINITE.E4M3.F32.PACK_AB_MERGE_C R7, RZ, R7, RZ ;  /* 0x00000007ff07723e */ /* 0x000fe400048070ff */
[----:B0-----:R-:W-:-:S05]  /*474d0*/  @!P2 IADD3 R8, P0, R92, R10, RZ ;  /* 0x0000000a5c08a210 */ /* 0x001fca0007f1e0ff */
[----:B------:R-:W-:-:S05]  /*474e0*/  @!P2 IMAD.X R9, R93, 0x1, R11, P0 ;  /* 0x000000015d09a824 */ /* 0x000fca00000e060b */
[----:B------:R3:W-:Y:S01]  /*474f0*/  @!P2 STG.E.U8 desc[UR24][R8.64+0xe9], R7 ;  /* 0x0000e9070800a986 */ /* 0x0007e2000c101118 */
[----:B------:R-:W-:Y:S02]  /*47500*/  ISETP.LT.OR P2, PT, R26, 0xd2, !P1 ;  /* 0x000000d21a00780c */ /* 0x000fe40004f41670 */
[----:B------:R-:W-:Y:S01]  /*47510*/  LOP3.LUT P4, RZ, R5, 0x800, RZ, 0xc0, !PT ;  /* 0x0000080005ff7812 */ /* 0x000fe2000788c0ff */
[----:B---3--:R-:W-:Y:S01]  /*47520*/  FMUL R7, R51, UR17 ;  /* 0x0000001133077c20 */ /* 0x008fe20008400000 */
[----:B------:R-:W0:Y:S09]  /*47530*/  @!P5 LDC.64 R8, c[0x0][0x5c0] ;  /* 0x00017000ff08db82 */ /* 0x000e320000000a00 */
[----:B------:R-:W-:-:S04]  /*47540*/  @!P2 IADD3 R55, P0, P3, R6, UR6, R3 ;  /* 0x000000060637ac10 */ /* 0x000fc8000fb1e003 */
[----:B------:R-:W-:Y:S02]  /*47550*/  @!P2 IADD3.X R54, R29, UR13, R0, P0, P3 ;  /* 0x0000000d1d36ac10 */ /* 0x000fe400087e6400 */
[----:B------:R-:W-:Y:S02]  /*47560*/  ISETP.LT.OR P2, PT, R26, 0xd9, !P1 ;  /* 0x000000d91a00780c */ /* 0x000fe40004f41670 */
[----:B------:R-:W-:-:S11]  /*47570*/  F2FP.SATFINITE.E4M3.F32.PACK_AB_MERGE_C R7, RZ, R7, RZ ;  /* 0x00000007ff07723e */ /* 0x000fd600048070ff */
[----:B------:R-:W-:Y:S01]  /*47580*/  @!P2 IADD3 R53, P0, P3, R6, UR6, R3 ;  /* 0x000000060635ac10 */ /* 0x000fe2000fb1e003 */
[----:B------:R4:W-:Y:S03]  /*47590*/  @!P4 STG.E.U8 desc[UR24][R216.64+0xf0], R7 ;  /* 0x0000f007d800c986 */ /* 0x0009e6000c101118 */
[----:B------:R-:W-:Y:S02]  /*475a0*/  @!P2 IADD3.X R52, R29, UR13, R0, P0, P3 ;  /* 0x0000000d1d34ac10 */ /* 0x000fe400087e6400 */
[----:B------:R-:W-:Y:S01]  /*475b0*/  LOP3.LUT P2, RZ, R5, 0x200000, RZ, 0xc0, !PT ;  /* 0x0020000005ff7812 */ /* 0x000fe2000784c0ff */
[----:B----4-:R-:W-:Y:S01]  /*475c0*/  FMUL R7, R27, UR17 ;  /* 0x000000111b077c20 */ /* 0x010fe20008400000 */
[----:B------:R-:W-:-:S04]  /*475d0*/  ISETP.LT.OR P4, PT, R26, 0xda, !P1 ;  /* 0x000000da1a00780c */ /* 0x000fc80004f81670 */
[----:B------:R-:W-:-:S07]  /*475e0*/  F2FP.SATFINITE.E4M3.F32.PACK_AB_MERGE_C R7, RZ, R7, RZ ;  /* 0x00000007ff07723e */ /* 0x000fce00048070ff */
[----:B------:R1:W-:Y:S01]  /*475f0*/  @!P2 STG.E.U8 desc[UR24][R214.64+0xf1], R7 ;  /* 0x0000f107d600a986 */ /* 0x0003e2000c101118 */
[----:B------:R-:W-:Y:S02]  /*47600*/  ISETP.LT.OR P2, PT, R26, 0xe1, !P1 ;  /* 0x000000e11a00780c */ /* 0x000fe40004f41670 */
[----:B------:R-:W-:-:S04]  /*47610*/  @!P4 IADD3 R51, P0, P3, R6, UR6, R3 ;  /* 0x000000060633cc10 */ /* 0x000fc8000fb1e003 */
[----:B------:R-:W-:-:S07]  /*47620*/  @!P4 IADD3.X R50, R29, UR13, R0, P0, P3 ;  /* 0x0000000d1d32cc10 */ /* 0x000fce00087e6400 */
        /* <DEDUP_REMOVED lines=13> */
[----:B0-----:R-:W-:-:S05]  /*47700*/  @!P6 IADD3 R8, P0, R98, R8, RZ ;  /* 0x000000086208e210 */ /* 0x001fca0007f1e0ff */
[----:B------:R-:W-:-:S05]  /*47710*/  @!P6 IMAD.X R9, R103, 0x1, R9, P0 ;  /* 0x000000016709e824 */ /* 0x000fca00000e0609 */
[----:B------:R0:W-:Y:S02]  /*47720*/  @!P6 STG.E.U8 desc[UR24][R8.64+0xf1], R7 ;  /* 0x0000f1070800e986 */ /* 0x0001e4000c101118 */
[----:B0-----:R-:W-:Y:S02]  /*47730*/  FMUL R7, R196, UR17 ;  /* 0x00000011c4077c20 */ /* 0x001fe40008400000 */
[----:B------:R-:W2:Y:S01]  /*47740*/  LDL.LU R196, [R1+0x66c] ;  /* 0x00066c0001c47983 */ /* 0x000ea20000300800 */
[----:B------:R-:W-:-:S03]  /*47750*/  FMUL R8, R197, UR17 ;  /* 0x00000011c5087c20 */ /* 0x000fc60008400000 */
[----:B------:R-:W3:Y:S01]  /*47760*/  LDL.LU R197, [R1+0x670] ;  /* 0x0006700001c57983 */ /* 0x000ee20000300800 */
[----:B------:R-:W-:Y:S02]  /*47770*/  ISETP.LT.OR P5, PT, R26, 0xe9, !P1 ;  /* 0x000000e91a00780c */ /* 0x000fe40004fa1670 */
[----:B------:R-:W-:-:S11]  /*47780*/  LOP3.LUT P2, RZ, R5, 0x10000, RZ, 0xc0, !PT ;  /* 0x0001000005ff7812 */ /* 0x000fd6000784c0ff */
[----:B------:R-:W-:-:S04]  /*47790*/  @!P5 IADD3 R17, P3, P4, R6, UR6, R3 ;  /* 0x000000060611dc10 */ /* 0x000fc8000fc7e003 */
[----:B------:R-:W-:Y:S02]  /*477a0*/  @!P5 IADD3.X R16, R29, UR13, R0, P3, P4 ;  /* 0x0000000d1d10dc10 */ /* 0x000fe40009fe8400 */
[----:B------:R-:W-:Y:S02]  /*477b0*/  ISETP.LT.OR P4, PT, R26, 0xea, !P1 ;  /* 0x000000ea1a00780c */ /* 0x000fe40004f81670 */
[----:B------:R-:W-:-:S04]  /*477c0*/  LOP3.LUT R5, R5, 0xfffbffff, RZ, 0xc0, !PT ;  /* 0xfffbffff05057812 */ /* 0x000fc800078ec0ff */
[----:B------:R-:W-:-:S04]  /*477d0*/  @P5 LOP3.LUT R5, R5, 0x40000, RZ, 0xfc, !PT ;  /* 0x0004000005055812 */ /* 0x000fc800078efcff */
[----:B------:R-:W-:-:S03]  /*477e0*/  LOP3.LUT R5, R5, 0xfff7ffff, RZ, 0xc0, !PT ;  /* 0xfff7ffff05057812 */ /* 0x000fc600078ec0ff */
[----:B------:R-:W-:Y:S02]  /*477f0*/  @!P4 IADD3 R15, P0, P3, R6, UR6, R3 ;  /* 0x00000006060fcc10 */ /* 0x000fe4000fb1e003 */
[----:B------:R-:W-:Y:S02]  /*47800*/  @P4 LOP3.LUT R5, R5, 0x80000, RZ, 0xfc, !PT ;  /* 0x0008000005054812 */ /* 0x000fe400078efcff */
[----:B------:R-:W-:Y:S02]  /*47810*/  @!P4 IADD3.X R13, R29, UR13, R0, P0, P3 ;  /* 0x0000000d1d0dcc10 */ /* 0x000fe400087e6400 */
[C---:B------:R-:W-:Y:S02]  /*47820*/  LOP3.LUT P5, RZ, R14.reuse, 0x4, RZ, 0xc0, !PT ;  /* 0x000000040eff7812 */ /* 0x040fe400078ac0ff */
[----:B------:R-:W-:Y:S01]  /*47830*/  LOP3.LUT P4, RZ, R14, 0x2, RZ, 0xc0, !PT ;  /* 0x000000020eff7812 */ /* 0x000fe2000788c0ff */
[----:B------:R-:W-:Y:S02]  /*47840*/  FMUL R14, R183, UR17 ;  /* 0x00000011b70e7c20 */ /* 0x000fe40008400000 */
[----:B------:R-:W4:Y:S01]  /*47850*/  LDL.LU R183, [R1+0x674] ;  /* 0x0006740001b77983 */ /* 0x000f220000300800 */
[----:B------:R-:W-:-:S13]  /*47860*/  ISETP.LT.OR P0, PT, R26, 0xf1, !P1 ;  /* 0x000000f11a00780c */ /* 0x000fda0004f01670 */
[----:B------:R-:W-:-:S04]  /*47870*/  @!P0 IADD3 R12, P3, P6, R6, UR6, R3 ;  /* 0x00000006060c8c10 */ /* 0x000fc8000fe7e003 */
[----:B------:R-:W-:Y:S02]  /*47880*/  @!P0 IADD3.X R11, R29, UR13, R0, P3, P6 ;  /* 0x0000000d1d0b8c10 */ /* 0x000fe40009fec400 */
[----:B------:R-:W-:Y:S02]  /*47890*/  ISETP.LT.OR P3, PT, R26, 0xf2, !P1 ;  /* 0x000000f21a00780c */ /* 0x000fe40004f61670 */
[----:B------:R-:W-:-:S05]  /*478a0*/  F2FP.SATFINITE.E4M3.F32.PACK_AB_MERGE_C R7, RZ, R7, RZ ;  /* 0x00000007ff07723e */ /* 0x000fca00048070ff */
[----:B------:R0:W-:Y:S06]  /*478b0*/  @!P2 STG.E.U8 desc[UR24][R224.64+0xf8], R7 ;  /* 0x0000f807e000a986 */ /* 0x0001ec000c101118 */
[----:B------:R-:W-:-:S04]  /*478c0*/  @!P3 IADD3 R10, P2, P6, R6, UR6, R3 ;  /* 0x00000006060abc10 */ /* 0x000fc8000fe5e003 */
[----:B0-----:R-:W-:Y:S02]  /*478d0*/  @!P3 IADD3.X R7, R29, UR13, R0, P2, P6 ;  /* 0x0000000d1d07bc10 */ /* 0x001fe400097ec400 */
[----:B------:R-:W-:Y:S02]  /*478e0*/  LOP3.LUT P6, RZ, R5, 0x8000, RZ, 0xc0, !PT ;  /* 0x0000800005ff7812 */ /* 0x000fe400078cc0ff */
[----:B------:R-:W-:-:S11]  /*478f0*/  F2FP.SATFINITE.E4M3.F32.PACK_AB_MERGE_C R8, RZ, R8, RZ ;  /* 0x00000008ff08723e */ /* 0x000fd600048070ff */
[----:B------:R0:W-:Y:S02]  /*47900*/  @!P6 STG.E.U8 desc[UR24][R222.64+0xf9], R8 ;  /* 0x0000f908de00e986 */ /* 0x0001e4000c101118 */
[----:B0-----:R-:W0:Y:S01]  /*47910*/  @!P5 LDC.64 R8, c[0x0][0x5c0] ;  /* 0x00017000ff08db82 */ /* 0x001e220000000a00 */
[----:B------:R-:W-:Y:S02]  /*47920*/  F2FP.SATFINITE.E4M3.F32.PACK_AB_MERGE_C R14, RZ, R14, RZ ;  /* 0x0000000eff0e723e */ /* 0x000fe400048070ff */
[----:B0-----:R-:W-:-:S05]  /*47930*/  @!P5 IADD3 R8, P6, R109, R8, RZ ;  /* 0x000000086d08d210 */ /* 0x001fca0007fde0ff */
[----:B------:R-:W-:-:S05]  /*47940*/  @!P5 IMAD.X R9, R113, 0x1, R9, P6 ;  /* 0x000000017109d824 */ /* 0x000fca00030e0609 */
[----:B------:R0:W-:Y:S02]  /*47950*/  @!P5 STG.E.U8 desc[UR24][R8.64+0xf8], R14 ;  /* 0x0000f80e0800d986 */ /* 0x0001e4000c101118 */
[----:B0-----:R-:W-:Y:S01]  /*47960*/  FMUL R14, R198, UR17 ;  /* 0x00000011c60e7c20 */ /* 0x001fe20008400000 */
[----:B------:R-:W0:Y:S01]  /*47970*/  @!P4 LDC.64 R8, c[0x0][0x5c0] ;  /* 0x00017000ff08cb82 */ /* 0x000e220000000a00 */
[----:B------:R-:W4:Y:S03]  /*47980*/  LDL.LU R198, [R1+0x678] ;  /* 0x0006780001c67983 */ /* 0x000f260000300800 */
[----:B------:R-:W-:Y:S02]  /*47990*/  F2FP.SATFINITE.E4M3.F32.PACK_AB_MERGE_C R14, RZ, R14, RZ ;  /* 0x0000000eff0e723e */ /* 0x000fe400048070ff */
[----:B0-----:R-:W-:-:S05]  /*479a0*/  @!P4 IADD3 R8, P6, R108, R8, RZ ;  /* 0x000000086c08c210 */ /* 0x001fca0007fde0ff */
[----:B------:R-:W-:-:S05]  /*479b0*/  @!P4 IMAD.X R9, R112, 0x1, R9, P6 ;  /* 0x000000017009c824 */ /* 0x000fca00030e0609 */
[----:B------:R0:W-:Y:S02]  /*479c0*/  @!P4 STG.E.U8 desc[UR24][R8.64+0xf9], R14 ;  /* 0x0000f90e0800c986 */ /* 0x0001e4000c101118 */
[----:B0-----:R-:W-:Y:S02]  /*479d0*/  FMUL R8, R199, UR17 ;  /* 0x00000011c7087c20 */ /* 0x001fe40008400000 */
[----:B------:R-:W4:Y:S01]  /*479e0*/  LDL.LU R199, [R1+0x67c] ;  /* 0x00067c0001c77983 */ /* 0x000f220000300800 */
[----:B------:R-:W-:-:S04]  /*479f0*/  LOP3.LUT P2, RZ, R5, 0x100000, RZ, 0xc0, !PT ;  /* 0x0010000005ff7812 */ /* 0x000fc8000784c0ff */
[C---:B------:R-:W-:Y:S02]  /*47a00*/  ISETP.LT.OR P5, PT, R26.reuse, 0x1, !P2 ;  /* 0x000000011a00780c */ /* 0x040fe400057a1670 */
[----:B------:R-:W-:Y:S02]  /*47a10*/  F2FP.SATFINITE.E4M3.F32.PACK_AB_MERGE_C R8, RZ, R8, RZ ;  /* 0x00000008ff08723e */ /* 0x000fe400048070ff */
[----:B------:R-:W-:-:S09]  /*47a20*/  ISETP.LT.OR P6, PT, R26, 0x2, !P2 ;  /* 0x000000021a00780c */ /* 0x000fd200057c1670 */
[----:B------:R2:W-:Y:S01]  /*47a30*/  @!P5 STG.E.U8 desc[UR24][R190.64], R8 ;  /* 0x00000008be00d986 */ /* 0x0005e2000c101118 */
[----:B------:R-:W-:Y:S01]  /*47a40*/  ISETP.LT.OR P5, PT, R26, 0x1, !P1 ;  /* 0x000000011a00780c */ /* 0x000fe20004fa1670 */
[----:B--2---:R-:W-:Y:S02]  /*47a50*/  FMUL R8, R196, UR17 ;  /* 0x00000011c4087c20 */ /* 0x004fe40008400000 */
[----:B------:R-:W2:Y:S03]  /*47a60*/  LDL.LU R196, [R1+0x680] ;  /* 0x0006800001c47983 */ /* 0x000ea60000300800 */
[----:B------:R-:W-:Y:S01]  /*47a70*/  F2FP.SATFINITE.E4M3.F32.PACK_AB_MERGE_C R8, RZ, R8, RZ ;  /* 0x00000008ff08723e */ /* 0x000fe200048070ff */
[----:B---3--:R-:W-:Y:S02]  /*47a80*/  FMUL R14, R197, UR17 ;  /* 0x00000011c50e7c20 */ /* 0x008fe40008400000 */
[----:B------:R-:W3:Y:S04]  /*47a90*/  LDL.LU R197, [R1+0x684] ;  /* 0x0006840001c57983 */ /* 0x000ee80000300800 */
[----:B------:R0:W-:Y:S02]  /*47aa0*/  @!P6 STG.E.U8 desc[UR24][R228.64+0x1], R8 ;  /* 0x00000108e400e986 */ /* 0x0001e4000c101118 */
[----:B0-----:R-:W0:Y:S01]  /*47ab0*/  @!P5 LDC.64 R8, c[0x0][0x5c0] ;  /* 0x00017000ff08db82 */ /* 0x001e220000000a00 */
[----:B------:R-:W-:-:S02]  /*47ac0*/  F2FP.SATFINITE.E4M3.F32.PACK_AB_MERGE_C R14, RZ, R14, RZ ;  /* 0x0000000eff0e723e */ /* 0x000fc400048070ff */
[----:B0-----:R-:W-:-:S05]  /*47ad0*/  @!P5 IADD3 R8, P6, R116, R8, RZ ;  /* 0x000000087408d210 */ /* 0x001fca0007fde0ff */
[----:B------:R-:W-:Y:S01]  /*47ae0*/  @!P5 IMAD.X R9, R130, 0x1, R9, P6 ;  /* 0x000000018209d824 */ /* 0x000fe200030e0609 */
[----:B------:R-:W-:-:S13]  /*47af0*/  ISETP.LT.OR P6, PT, R26, 0x1, !P1 ;  /* 0x000000011a00780c */ /* 0x000fda0004fc1670 */
[----:B------:R4:W-:Y:S02]  /*47b00*/  @!P6 STG.E.U8 desc[UR24][R8.64], R14 ;  /* 0x0000000e0800e986 */ /* 0x0009e4000c101118 */
[----:B----4-:R-:W-:Y:S02]  /*47b10*/  FMUL R14, R183, UR17 ;  /* 0x00000011b70e7c20 */ /* 0x010fe40008400000 */
[----:B------:R-:W4:Y:S01]  /*47b20*/  LDL.LU R183, [R1+0x688] ;  /* 0x0006880001b77983 */ /* 0x000f220000300800 */
[----:B------:R-:W-:Y:S02]  /*47b30*/  ISETP.LT.OR P5, PT, R26, 0x2, !P1 ;  /* 0x000000021a00780c */ /* 0x000fe40004fa1670 */
[----:B------:R-:W-:Y:S01]  /*47b40*/  F2FP.SATFINITE.E4M3.F32.PACK_AB_MERGE_C R14, RZ, R14, RZ ;  /* 0x0000000eff0e723e */ /* 0x000fe200048070ff */
[----:B------:R-:W4:Y:S10]  /*47b50*/  LDL.LU.64 R210, [R1+0x30] ;  /* 0x0000300001d27983 */ /* 0x000f340000300a00 */
[----:B------:R-:W0:Y:S02]  /*47b60*/  @!P5 LDC.64 R8, c[0x0][0x5c0] ;  /* 0x00017000ff08db82 */ /* 0x000e240000000a00 */
[----:B0-----:R-:W-:-:S05]  /*47b70*/  @!P5 IADD3 R8, P6, R117, R8, RZ ;  /* 0x000000087508d210 */ /* 0x001fca0007fde0ff */
[----:B------:R-:W-:Y:S01]  /*47b80*/  @!P5 IMAD.X R9, R131, 0x1, R9, P6 ;  /* 0x000000018309d824 */ /* 0x000fe200030e0609 */
[----:B------:R-:W-:-:S13]  /*47b90*/  ISETP.LT.OR P6, PT, R26, 0x2, !P1 ;  /* 0x000000021a00780c */ /* 0x000fda0004fc1670 */
[----:B------:R0:W-:Y:S02]  /*47ba0*/  @!P6 STG.E.U8 desc[UR24][R8.64+0x1], R14 ;  /* 0x0000010e0800e986 */ /* 0x0001e4000c101118 */
[----:B0-----:R-:W-:Y:S02]  /*47bb0*/  FMUL R8, R198, UR17 ;  /* 0x00000011c6087c20 */ /* 0x001fe40008400000 */
[----:B------:R-:W4:Y:S04]  /*47bc0*/  LDL.LU R198, [R1+0x68c] ;  /* 0x00068c0001c67983 */ /* 0x000f280000300800 */
[----:B------:R-:W4:Y:S01]  /*47bd0*/  LDL.LU.64 R190, [R1] ;  /* 0x0000000001be7983 */ /* 0x000f220000300a00 */
[----:B------:R-:W-:Y:S02]  /*47be0*/  ISETP.LT.OR P5, PT, R26, 0x9, !P2 ;  /* 0x000000091a00780c */ /* 0x000fe400057a1670 */
[----:B------:R-:W-:-:S02]  /*47bf0*/  F2FP.SATFINITE.E4M3.F32.PACK_AB_MERGE_C R8, RZ, R8, RZ ;  /* 0x00000008ff08723e */ /* 0x000fc400048070ff */
[----:B------:R-:W-:-:S09]  /*47c00*/  ISETP.LT.OR P6, PT, R26, 0xa, !P2 ;  /* 0x0000000a1a00780c */ /* 0x000fd200057c1670 */
[----:B------:R0:W-:Y:S01]  /*47c10*/  @!P5 STG.E.U8 desc[UR24][R236.64+0x8], R8 ;  /* 0x00000808ec00d986 */ /* 0x0001e2000c101118 */
[----:B------:R-:W-:Y:S01]  /*47c20*/  ISETP.LT.OR P5, PT, R26, 0x9, !P1 ;  /* 0x000000091a00780c */ /* 0x000fe20004fa1670 */
[----:B0-----:R-:W-:Y:S02]  /*47c30*/  FMUL R8, R199, UR17 ;  /* 0x00000011c7087c20 */ /* 0x001fe40008400000 */
[----:B------:R-:W4:Y:S03]  /*47c40*/  LDL.LU R199, [R1+0x690] ;  /* 0x0006900001c77983 */ /* 0x000f260000300800 */
[----:B------:R-:W-:-:S05]  /*47c50*/  F2FP.SATFINITE.E4M3.F32.PACK_AB_MERGE_C R8, RZ, R8, RZ ;  /* 0x00000008ff08723e */ /* 0x000fca00048070ff */
[----:B------:R0:W-:Y:S02]  /*47c60*/  @!P6 STG.E.U8 desc[UR24][R226.64+0x9], R8 ;  /* 0x00000908e200e986 */ /* 0x0001e4000c101118 */
[----:B0-----:R-:W0:Y:S02]  /*47c70*/  @!P5 LDC.64 R8, c[0x0][0x5c0] ;  /* 0x00017000ff08db82 */ /* 0x001e240000000a00 */
[----:B0-----:R-:W-:-:S05]  /*47c80*/  @!P5 IADD3 R8, P6, R132, R8, RZ ;  /* 0x000000088408d210 */ /* 0x001fca0007fde0ff */
[----:B------:R-:W-:Y:S01]  /*47c90*/  @!P5 IMAD.X R9, R136, 0x1, R9, P6 ;  /* 0x000000018809d824 */ /* 0x000fe200030e0609 */
[C---:B------:R-:W-:Y:S02]  /*47ca0*/  ISETP.LT.OR P6, PT, R26.reuse, 0x9, !P1 ;  /* 0x000000091a00780c */ /* 0x040fe40004fc1670 */
[----:B------:R-:W-:Y:S01]  /*47cb0*/  ISETP.LT.OR P5, PT, R26, 0xa, !P1 ;  /* 0x0000000a1a00780c */ /* 0x000fe20004fa1670 */
[----:B--2---:R-:W-:Y:S02]  /*47cc0*/  FMUL R14, R196, UR17 ;  /* 0x00000011c40e7c20 */ /* 0x004fe40008400000 */
[----:B------:R-:W2:Y:S03]  /*47cd0*/  LDL.LU R196, [R1+0x694] ;  /* 0x0006940001c47983 */ /* 0x000ea60000300800 */
[----:B------:R-:W-:-:S05]  /*47ce0*/  F2FP.SATFINITE.E4M3.F32.PACK_AB_MERGE_C R14, RZ, R14, RZ ;  /* 0x0000000eff0e723e */ /* 0x000fca00048070ff */
[----:B------:R0:W-:Y:S02]  /*47cf0*/  @!P6 STG.E.U8 desc[UR24][R8.64+0x8], R14 ;  /* 0x0000080e0800e986 */ /* 0x0001e4000c101118 */
[----:B0-----:R-:W0:Y:S01]  /*47d00*/  @!P5 LDC.64 R8, c[0x0][0x5c0] ;  /* 0x00017000ff08db82 */ /* 0x001e220000000a00 */
[----:B---3--:R-:W-:Y:S02]  /*47d10*/  FMUL R14, R197, UR17 ;  /* 0x00000011c50e7c20 */ /* 0x008fe40008400000 */
[----:B------:R-:W3:Y:S03]  /*47d20*/  LDL.LU R197, [R1+0x698] ;  /* 0x0006980001c57983 */ /* 0x000ee60000300800 */
[----:B------:R-:W-:Y:S01]  /*47d30*/  F2FP.SATFINITE.E4M3.F32.PACK_AB_MERGE_C R14, RZ, R14, RZ ;  /* 0x0000000eff0e723e */ /* 0x000fe200048070ff */
[----:B------:R-:W3:Y:S01]  /*47d40*/  LDL.LU.64 R80, [R1+0x10] ;  /* 0x0000100001507983 */ /* 0x000ee20000300a00 */
[----:B0-----:R-:W-:-:S05]  /*47d50*/  @!P5 IADD3 R8, P6, R133, R8, RZ ;  /* 0x000000088508d210 */ /* 0x001fca0007fde0ff */
[----:B------:R-:W-:Y:S01]  /*47d60*/  @!P5 IMAD.X R9, R137, 0x1, R9, P6 ;  /* 0x000000018909d824 */ /* 0x000fe200030e0609 */
[----:B------:R-:W-:-:S13]  /*47d70*/  ISETP.LT.OR P6, PT, R26, 0xa, !P1 ;  /* 0x0000000a1a00780c */ /* 0x000fda0004fc1670 */
[----:B------:R4:W-:Y:S02]  /*47d80*/  @!P6 STG.E.U8 desc[UR24][R8.64+0x9], R14 ;  /* 0x0000090e0800e986 */ /* 0x0009e4000c101118 */
[----:B----4-:R-:W-:Y:S02]  /*47d90*/  FMUL R8, R183, UR17 ;  /* 0x00000011b7087c20 */ /* 0x010fe40008400000 */
[----:B------:R-:W4:Y:S01]  /*47da0*/  LDL.LU R183, [R1+0x69c] ;  /* 0x00069c0001b77983 */ /* 0x000f220000300800 */
[C---:B------:R-:W-:Y:S02]  /*47db0*/  ISETP.LT.OR P5, PT, R26.reuse, 0x11, !P2 ;  /* 0x000000111a00780c */ /* 0x040fe400057a1670 */
[----:B------:R-:W-:Y:S02]  /*47dc0*/  F2FP.SATFINITE.E4M3.F32.PACK_AB_MERGE_C R8, RZ, R8, RZ ;  /* 0x00000008ff08723e */ /* 0x000fe400048070ff */
        /* <DEDUP_REMOVED lines=8> */
[----:B0-----:R-:W-:Y:S01]  /*47e50*/  @!P5 IADD3 R8, P6, R141, R8, RZ ;  /* 0x000000088d08d210 */ /* 0x001fe20007fde0ff */
[----:B------:R-:W-:Y:S02]  /*47e60*/  FMUL R14, R199, UR17 ;  /* 0x00000011c70e7c20 */ /* 0x000fe40008400000 */
[----:B------:R-:W4:Y:S02]  /*47e70*/  LDL.LU R199, [R1+0x6a4] ;  /* 0x0006a40001c77983 */ /* 0x000f240000300800 */
[----:B------:R-:W-:Y:S01]  /*47e80*/  @!P5 IMAD.X R9, R143, 0x1, R9, P6 ;  /* 0x000000018f09d824 */ /* 0x000fe200030e0609 */
[----:B------:R-:W-:-:S02]  /*47e90*/  ISETP.LT.OR P6, PT, R26, 0x11, !P1 ;  /* 0x000000111a00780c */ /* 0x000fc40004fc1670 */
[----:B------:R-:W-:Y:S02]  /*47ea0*/  ISETP.LT.OR P5, PT, R26, 0x12, !P1 ;  /* 0x000000121a00780c */ /* 0x000fe40004fa1670 */
[----:B------:R-:W-:-:S09]  /*47eb0*/  F2FP.SATFINITE.E4M3.F32.PACK_AB_MERGE_C R14, RZ, R14, RZ ;  /* 0x0000000eff0e723e */ /* 0x000fd200048070ff */
[----:B------:R0:W-:Y:S02]  /*47ec0*/  @!P6 STG.E.U8 desc[UR24][R8.64+0x10], R14 ;  /* 0x0000100e0800e986 */ /* 0x0001e4000c101118 */
[----:B0-----:R-:W0:Y:S02]  /*47ed0*/  @!P5 LDC.64 R8, c[0x0][0x5c0] ;  /* 0x00017000ff08db82 */ /* 0x001e240000000a00 */
[----:B0-----:R-:W-:-:S05]  /*47ee0*/  @!P5 IADD3 R8, P6, R140, R8, RZ ;  /* 0x000000088c08d210 */ /* 0x001fca0007fde0ff */
[----:B------:R-:W-:Y:S01]  /*47ef0*/  @!P5 IMAD.X R9, R142, 0x1, R9, P6 ;  /* 0x000000018e09d824 */ /* 0x000fe200030e0609 */
[----:B------:R-:W-:Y:S01]  /*47f00*/  ISETP.LT.OR P6, PT, R26, 0x12, !P1 ;  /* 0x000000121a00780c */ /* 0x000fe20004fc1670 */
[----:B--2---:R-:W-:Y:S02]  /*47f10*/  FMUL R14, R196, UR17 ;  /* 0x00000011c40e7c20 */ /* 0x004fe40008400000 */
[----:B------:R-:W2:Y:S03]  /*47f20*/  LDL.LU R196, [R1+0x6a8] ;  /* 0x0006a80001c47983 */ /* 0x000ea60000300800 */
[----:B------:R-:W-:Y:S01]  /*47f30*/  F2FP.SATFINITE.E4M3.F32.PACK_AB_MERGE_C R14, RZ, R14, RZ ;  /* 0x0000000eff0e723e */ /* 0x000fe200048070ff */
[----:B------:R-:W2:Y:S06]  /*47f40*/  LDL.LU.64 R190, [R1+0x48] ;  /* 0x0000480001be7983 */ /* 0x000eac0000300a00 */
[----:B------:R3:W-:Y:S02]  /*47f50*/  @!P6 STG.E.U8 desc[UR24][R8.64+0x11], R14 ;  /* 0x0000110e0800e986 */ /* 0x0007e4000c101118 */
[----:B---3--:R-:W-:-:S02]  /*47f60*/  FMUL R8, R197, UR17 ;  /* 0x00000011c5087c20 */ /* 0x008fc40008400000 */
[----:B------:R-:W3:Y:S01]  /*47f70*/  LDL.LU R197, [R1+0x6ac] ;  /* 0x0006ac0001c57983 */ /* 0x000ee20000300800 */
[----:B------:R-:W-:Y:S02]  /*47f80*/  ISETP.LT.OR P5, PT, R26, 0x19, !P2 ;  /* 0x000000191a00780c */ /* 0x000fe400057a1670 */
[----:B------:R-:W-:Y:S01]  /*47f90*/  F2FP.SATFINITE.E4M3.F32.PACK_AB_MERGE_C R8, RZ, R8, RZ ;  /* 0x00000008ff08723e */ /* 0x000fe200048070ff */
[----:B------:R-:W3:Y:S10]  /*47fa0*/  LDL.LU.64 R210, [R1+0x20] ;  /* 0x0000200001d27983 */ /* 0x000ef40000300a00 */
[----:B------:R4:W-:Y:S02]  /*47fb0*/  @!P5 STG.E.U8 desc[UR24][R80.64+0x18], R8 ;  /* 0x000018085000d986 */ /* 0x0009e4000c101118 */
[----:B----4-:R-:W-:-:S02]  /*47fc0*/  FMUL R8, R183, UR17 ;  /* 0x00000011b7087c20 */ /* 0x010fc40008400000 */
[----:B------:R-:W4:Y:S01]  /*47fd0*/  LDL.LU R183, [R1+0x6b0] ;  /* 0x0006b00001b77983 */ /* 0x000f220000300800 */
[C---:B------:R-:W-:Y:S02]  /*47fe0*/  ISETP.LT.OR P6, PT, R26.reuse, 0x1a, !P2 ;  /* 0x0000001a1a00780c */ /* 0x040fe400057c1670 */
[----:B------:R-:W-:Y:S02]  /*47ff0*/  ISETP.LT.OR P5, PT, R26, 0x19, !P1 ;  /* 0x000000191a00780c */ /* 0x000fe40004fa1670 */
[----:B------:R-:W-:-:S09]  /*48000*/  F2FP.SATFINITE.E4M3.F32.PACK_AB_MERGE_C R8, RZ, R8, RZ ;  /* 0x00000008ff08723e */ /* 0x000fd200048070ff */
        /* <DEDUP_REMOVED lines=10> */
[----:B0-----:R-:W0:Y:S01]  /*480b0*/  @!P5 LDC.64 R8, c[0x0][0x5c0] ;  /* 0x00017000ff08db82 */ /* 0x001e220000000a00 */
[----:B------:R-:W-:Y:S02]  /*480c0*/  FMUL R14, R199, UR17 ;  /* 0x00000011c70e7c20 */ /* 0x000fe40008400000 */
[----:B------:R-:W4:Y:S04]  /*480d0*/  LDL.LU R199, [R1+0x6b8] ;  /* 0x0006b80001c77983 */ /* 0x000f280000300800 */
[----:B------:R-:W4:Y:S01]  /*480e0*/  LDL.LU.64 R80, [R1+0x28] ;  /* 0x0000280001507983 */ /* 0x000f220000300a00 */
[----:B0-----:R-:W-:-:S05]  /*480f0*/  @!P5 IADD3 R8, P6, R147, R8, RZ ;  /* 0x000000089308d210 */ /* 0x001fca0007fde0ff */
[----:B------:R-:W-:Y:S01]  /*48100*/  @!P5 IMAD.X R9, R151, 0x1, R9, P6 ;  /* 0x000000019709d824 */ /* 0x000fe200030e0609 */
[C---:B------:R-:W-:Y:S02]  /*48110*/  ISETP.LT.OR P6, PT, R26.reuse, 0x1a, !P1 ;  /* 0x0000001a1a00780c */ /* 0x040fe40004fc1670 */
[----:B------:R-:W-:Y:S02]  /*48120*/  F2FP.SATFINITE.E4M3.F32.PACK_AB_MERGE_C R14, RZ, R14, RZ ;  /* 0x0000000eff0e723e */ /* 0x000fe400048070ff */
[----:B------:R-:W-:-:S09]  /*48130*/  ISETP.LT.OR P5, PT, R26, 0x21, !P2 ;  /* 0x000000211a00780c */ /* 0x000fd200057a1670 */
[----:B------:R2:W-:Y:S02]  /*48140*/  @!P6 STG.E.U8 desc[UR24][R8.64+0x19], R14 ;  /* 0x0000190e0800e986 */ /* 0x0005e4000c101118 */
[----:B--2---:R-:W-:Y:S02]  /*48150*/  FMUL R8, R196, UR17 ;  /* 0x00000011c4087c20 */ /* 0x004fe40008400000 */
[----:B------:R-:W2:Y:S03]  /*48160*/  LDL.LU R196, [R1+0x6bc] ;  /* 0x0006bc0001c47983 */ /* 0x000ea60000300800 */
[----:B------:R-:W-:-:S05]  /*48170*/  F2FP.SATFINITE.E4M3.F32.PACK_AB_MERGE_C R8, RZ, R8, RZ ;  /* 0x00000008ff08723e */ /* 0x000fca00048070ff */
[----:B------:R0:W-:Y:S04]  /*48180*/  @!P5 STG.E.U8 desc[UR24][R190.64+0x20], R8 ;  /* 0x00002008be00d986 */ /* 0x0001e8000c101118 */
[----:B0-----:R-:W2:Y:S01]  /*48190*/  LDL.LU.64 R190, [R1+0x8] ;  /* 0x0000080001be7983 */ /* 0x001ea20000300a00 */
[----:B---3--:R-:W-:-:S03]  /*481a0*/  FMUL R8, R197, UR17 ;  /* 0x00000011c5087c20 */ /* 0x008fc60008400000 */
[----:B------:R-:W3:Y:S01]  /*481b0*/  LDL.LU R197, [R1+0x6c0] ;  /* 0x0006c00001c57983 */ /* 0x000ee20000300800 */
[----:B----4-:R-:W-:-:S03]  /*481c0*/  FMUL R14, R183, UR17 ;  /* 0x00000011b70e7c20 */ /* 0x010fc60008400000 */
[----:B------:R-:W4:Y:S01]  /*481d0*/  LDL.LU R183, [R1+0x6c4] ;  /* 0x0006c40001b77983 */ /* 0x000f220000300800 */
[C---:B------:R-:W-:Y:S02]  /*481e0*/  ISETP.LT.OR P6, PT, R26.reuse, 0x22, !P2 ;  /* 0x000000221a00780c */ /* 0x040fe400057c1670 */
[----:B------:R-:W-:Y:S02]  /*481f0*/  ISETP.LT.OR P5, PT, R26, 0x21, !P1 ;  /* 0x000000211a00780c */ /* 0x000fe40004fa1670 */
[----:B------:R-:W-:-:S09]  /*48200*/  F2FP.SATFINITE.E4M3.F32.PACK_AB_MERGE_C R8, RZ, R8, RZ ;  /* 0x00000008ff08723e */ /* 0x000fd200048070ff */
[----:B------:R0:W-:Y:S02]  /*48210*/  @!P6 STG.E.U8 desc[UR24][R210.64+0x21], R8 ;  /* 0x00002108d200e986 */ /* 0x0001e4000c101118 */
[----:B0-----:R-:W0:Y:S01]  /*48220*/  @!P5 LDC.64 R8, c[0x0][0x5c0] ;  /* 0x00017000ff08db82 */ /* 0x001e220000000a00 */
[----:B------:R-:W-:Y:S02]  /*48230*/  F2FP.SATFINITE.E4M3.F32.PACK_AB_MERGE_C R14, RZ, R14, RZ ;  /* 0x0000000eff0e723e */ /* 0x000fe400048070ff */
[----:B0-----:R-:W-:-:S05]  /*48240*/  @!P5 IADD3 R8, P6, R152, R8, RZ ;  /* 0x000000089808d210 */ /* 0x001fca0007fde0ff */
[----:B------:R-:W-:Y:S01]  /*48250*/  @!P5 IMAD.X R9, R158, 0x1, R9, P6 ;  /* 0x000000019e09d824 */ /* 0x000fe200030e0609 */
[C---:B------:R-:W-:Y:S02]  /*48260*/  ISETP.LT.OR P6, PT, R26.reuse, 0x21, !P1 ;  /* 0x000000211a00780c */ /* 0x040fe40004fc1670 */
[----:B------:R-:W-:-:S11]  /*48270*/  ISETP.LT.OR P5, PT, R26, 0x22, !P1 ;  /* 0x000000221a00780c */ /* 0x000fd60004fa1670 */
[----:B------:R0:W-:Y:S02]  /*48280*/  @!P6 STG.E.U8 desc[UR24][R8.64+0x20], R14 ;  /* 0x0000200e0800e986 */ /* 0x0001e4000c101118 */
[----:B0-----:R-:W0:Y:S01]  /*48290*/  @!P5 LDC.64 R8, c[0x0][0x5c0] ;  /* 0x00017000ff08db82 */ /* 0x001e220000000a00 */
[----:B------:R-:W-:Y:S02]  /*482a0*/  FMUL R14, R198, UR17 ;  /* 0x00000011c60e7c20 */ /* 0x000fe40008400000 */
[----:B------:R-:W4:Y:S03]  /*482b0*/  LDL.LU R198, [R1+0x6c8] ;  /* 0x0006c80001c67983 */ /* 0x000f260000300800 */
[----:B------:R-:W-:Y:S01]  /*482c0*/  F2FP.SATFINITE.E4M3.F32.PACK_AB_MERGE_C R14, RZ, R14, RZ ;  /* 0x0000000eff0e723e */ /* 0x000fe200048070ff */
[----:B------:R-:W4:Y:S01]  /*482d0*/  LDL.LU.64 R210, [R1+0x50] ;  /* 0x0000500001d27983 */ /* 0x000f220000300a00 */
[----:B0-----:R-:W-:-:S05]  /*482e0*/  @!P5 IADD3 R8, P6, R153, R8, RZ ;  /* 0x000000089908d210 */ /* 0x001fca0007fde0ff */
[----:B------:R-:W-:Y:S01]  /*482f0*/  @!P5 IMAD.X R9, R159, 0x1, R9, P6 ;  /* 0x000000019f09d824 */ /* 0x000fe200030e0609 */
[C---:B------:R-:W-:Y:S02]  /*48300*/  ISETP.LT.OR P6, PT, R26.reuse, 0x22, !P1 ;  /* 0x000000221a00780c */ /* 0x040fe40004fc1670 */
[----:B------:R-:W-:-:S11]  /*48310*/  ISETP.LT.OR P5, PT, R26, 0x29, !P2 ;  /* 0x000000291a00780c */ /* 0x000fd600057a1670 */
[----:B------:R0:W-:Y:S02]  /*48320*/  @!P6 STG.E.U8 desc[UR24][R8.64+0x21], R14 ;  /* 0x0000210e0800e986 */ /* 0x0001e4000c101118 */
[----:B0-----:R-:W-:Y:S02]  /*48330*/  FMUL R8, R199, UR17 ;  /* 0x00000011c7087c20 */ /* 0x001fe40008400000 */
[----:B------:R-:W4:Y:S03]  /*48340*/  LDL.LU R199, [R1+0x6cc] ;  /* 0x0006cc0001c77983 */ /* 0x000f260000300800 */
[----:B------:R-:W-:-:S05]  /*48350*/  F2FP.SATFINITE.E4M3.F32.PACK_AB_MERGE_C R8, RZ, R8, RZ ;  /* 0x00000008ff08723e */ /* 0x000fca00048070ff */
[----:B------:R0:W-:Y:S04]  /*48360*/  @!P5 STG.E.U8 desc[UR24][R80.64+0x28], R8 ;  /* 0x000028085000d986 */ /* 0x0001e8000c101118 */
[----:B0-----:R-:W4:Y:S01]  /*48370*/  LDL.LU.64 R80, [R1+0x38] ;  /* 0x0000380001507983 */ /* 0x001f220000300a00 */
[C---:B------:R-:W-:Y:S02]  /*48380*/  ISETP.LT.OR P6, PT, R26.reuse, 0x2a, !P2 ;  /* 0x0000002a1a00780c */ /* 0x040fe400057c1670 */
[----:B------:R-:W-:Y:S01]  /*48390*/  ISETP.LT.OR P5, PT, R26, 0x29, !P1 ;  /* 0x000000291a00780c */ /* 0x000fe20004fa1670 */
[----:B--2---:R-:W-:Y:S02]  /*483a0*/  FMUL R8, R196, UR17 ;  /* 0x00000011c4087c20 */ /* 0x004fe40008400000 */
[----:B------:R-:W2:Y:S03]  /*483b0*/  LDL.LU R196, [R1+0x6d0] ;  /* 0x0006d00001c47983 */ /* 0x000ea60000300800 */
[----:B------:R-:W-:-:S05]  /*483c0*/  F2FP.SATFINITE.E4M3.F32.PACK_AB_MERGE_C R8, RZ, R8, RZ ;  /* 0x00000008ff08723e */ /* 0x000fca00048070ff */
[----:B------:R0:W-:Y:S01]  /*483d0*/  @!P6 STG.E.U8 desc[UR24][R190.64+0x29], R8 ;  /* 0x00002908be00e986 */ /* 0x0001e2000c101118 */
[----:B---3--:R-:W-:-:S03]  /*483e0*/  FMUL R14, R197, UR17 ;  /* 0x00000011c50e7c20 */ /* 0x008fc60008400000 */
[----:B------:R-:W3:Y:S01]  /*483f0*/  LDL.LU R197, [R1+0x6d4] ;  /* 0x0006d40001c57983 */ /* 0x000ee20000300800 */
[----:B0-----:R-:W0:Y:S01]  /*48400*/  @!P5 LDC.64 R8, c[0x0][0x5c0] ;  /* 0x00017000ff08db82 */ /* 0x001e220000000a00 */
[----:B------:R-:W-:Y:S02]  /*48410*/  F2FP.SATFINITE.E4M3.F32.PACK_AB_MERGE_C R14, RZ, R14, RZ ;  /* 0x0000000eff0e723e */ /* 0x000fe400048070ff */
        /* <DEDUP_REMOVED lines=37> */
[----:B------:R-:W-:Y:S02]  /*48670*/  F2FP.SATFINITE.E4M3.F32.PACK_AB_MERGE_C R14, RZ, R14, RZ ;  /* 0x0000000eff0e723e */ /* 0x000fe400048070ff */
        /* <DEDUP_REMOVED lines=20> */
[----:B------:R-:W-:Y:S02]  /*487c0*/  FMUL R14, R199, UR17 ;  /* 0x00000011c70e7c20 */ /* 0x000fe40008400000 */
[----:B------:R-:W4:Y:S03]  /*487d0*/  LDL.LU R199, [R1+0x6f4] ;  /* 0x0006f40001c77983 */ /* 0x000f260000300800 */
[----:B------:R-:W-:-:S05]  /*487e0*/  F2FP.SATFINITE.E4M3.F32.PACK_AB_MERGE_C R14, RZ, R14, RZ ;  /* 0x0000000eff0e723e */ /* 0x000fca00048070ff */
[----:B------:R0:W-:Y:S02]  /*487f0*/  @!P6 STG.E.U8 desc[UR24][R8.64+0x38], R14 ;  /* 0x0000380e0800e986 */ /* 0x0001e4000c101118 */
[----:B0-----:R-:W0:Y:S02]  /*48800*/  @!P5 LDC.64 R8, c[0x0][0x5c0] ;  /* 0x00017000ff08db82 */ /* 0x001e240000000a00 */
[----:B0-----:R-:W-:-:S05]  /*48810*/  @!P5 IADD3 R8, P6, R179, R8, RZ ;  /* 0x00000008b308d210 */ /* 0x001fca0007fde0ff */
[----:B------:R-:W-:Y:S01]  /*48820*/  @!P5 IMAD.X R9, R200, 0x1, R9, P6 ;  /* 0x00000001c809d824 */ /* 0x000fe200030e0609 */
[----:B------:R-:W-:Y:S01]  /*48830*/  ISETP.LT.OR P6, PT, R26, 0x3a, !P1 ;  /* 0x0000003a1a00780c */ /* 0x000fe20004fc1670 */
[----:B--2---:R-:W-:Y:S02]  /*48840*/  FMUL R14, R196, UR17 ;  /* 0x00000011c40e7c20 */ /* 0x004fe40008400000 */
[----:B------:R-:W2:Y:S03]  /*48850*/  LDL.LU R196, [R1+0x6f8] ;  /* 0x0006f80001c47983 */ /* 0x000ea60000300800 */
[----:B------:R-:W-:-:S07]  /*48860*/  F2FP.SATFINITE.E4M3.F32.PACK_AB_MERGE_C R14, RZ, R14, RZ ;  /* 0x0000000eff0e723e */ /* 0x000fce00048070ff */
[----:B------:R3:W-:Y:S02]  /*48870*/  @!P6 STG.E.U8 desc[UR24][R8.64+0x39], R14 ;  /* 0x0000390e0800e986 */ /* 0x0007e4000c101118 */
[----:B---3--:R-:W-:Y:S02]  /*48880*/  FMUL R8, R197, UR17 ;  /* 0x00000011c5087c20 */ /* 0x008fe40008400000 */
[----:B------:R-:W3:Y:S01]  /*48890*/  LDL.LU R197, [R1+0x6fc] ;  /* 0x0006fc0001c57983 */ /* 0x000ee20000300800 */
[----:B------:R-:W-:Y:S02]  /*488a0*/  ISETP.LT.OR P5, PT, R26, 0x41, !P2 ;  /* 0x000000411a00780c */ /* 0x000fe400057a1670 */
[----:B------:R-:W-:-:S11]  /*488b0*/  F2FP.SATFINITE.E4M3.F32.PACK_AB_MERGE_C R8, RZ, R8, RZ ;  /* 0x00000008ff08723e */ /* 0x000fd600048070ff */
[----:B------:R4:W-:Y:S02]  /*488c0*/  @!P5 STG.E.U8 desc[UR24][R230.64+0x40], R8 ;  /* 0x00004008e600d986 */ /* 0x0009e4000c101118 */
[----:B----4-:R-:W-:Y:S02]  /*488d0*/  FMUL R8, R183, UR17 ;  /* 0x00000011b7087c20 */ /* 0x010fe40008400000 */
[----:B------:R-:W4:Y:S01]  /*488e0*/  LDL.LU R183, [R1+0x700] ;  /* 0x0007000001b77983 */ /* 0x000f220000300800 */
[C---:B------:R-:W-:Y:S02]  /*488f0*/  ISETP.LT.OR P6, PT, R26.reuse, 0x42, !P2 ;  /* 0x000000421a00780c */ /* 0x040fe400057c1670 */
[----:B------:R-:W-:Y:S02]  /*48900*/  ISETP.LT.OR P5, PT, R26, 0x41, !P1 ;  /* 0x000000411a00780c */ /* 0x000fe40004fa1670 */
[----:B------:R-:W-:-:S09]  /*48910*/  F2FP.SATFINITE.E4M3.F32.PACK_AB_MERGE_C R8, RZ, R8, RZ ;  /* 0x00000008ff08723e */ /* 0x000fd200048070ff */
        /* <DEDUP_REMOVED lines=13> */
[C---:B------:R-:W-:Y:S01]  /*489f0*/  ISETP.LT.OR P6, PT, R26.reuse, 0x42, !P1 ;  /* 0x000000421a00780c */ /* 0x040fe20004fc1670 */
[----:B------:R-:W-:Y:S01]  /*48a00*/  FMUL R14, R199, UR17 ;  /* 0x00000011c70e7c20 */ /* 0x000fe20008400000 */
[----:B------:R-:W-:Y:S01]  /*48a10*/  ISETP.LT.OR P5, PT, R26, 0x49, !P2 ;  /* 0x000000491a00780c */ /* 0x000fe200057a1670 */
[----:B------:R-:W4:Y:S03]  /*48a20*/  LDL.LU R199, [R1+0x708] ;  /* 0x0007080001c77983 */ /* 0x000f260000300800 */
[----:B------:R-:W-:-:S07]  /*48a30*/  F2FP.SATFINITE.E4M3.F32.PACK_AB_MERGE_C R14, RZ, R14, RZ ;  /* 0x0000000eff0e723e */ /* 0x000fce00048070ff */
[----:B------:R2:W-:Y:S01]  /*48a40*/  @!P6 STG.E.U8 desc[UR24][R8.64+0x41], R14 ;  /* 0x0000410e0800e986 */ /* 0x0005e2000c101118 */
[----:B------:R-:W-:Y:S01]  /*48a50*/  ISETP.LT.OR P6, PT, R26, 0x4a, !P2 ;  /* 0x0000004a1a00780c */ /* 0x000fe200057c1670 */
[----:B--2---:R-:W-:Y:S02]  /*48a60*/  FMUL R8, R196, UR17 ;  /* 0x00000011c4087c20 */ /* 0x004fe40008400000 */
[----:B------:R-:W2:Y:S03]  /*48a70*/  LDL.LU R196, [R1+0x70c] ;  /* 0x00070c0001c47983 */ /* 0x000ea60000300800 */
[----:B------:R-:W-:-:S05]  /*48a80*/  F2FP.SATFINITE.E4M3.F32.PACK_AB_MERGE_C R8, RZ, R8, RZ ;  /* 0x00000008ff08723e */ /* 0x000fca00048070ff */
[----:B------:R3:W-:Y:S01]  /*48a90*/  @!P5 STG.E.U8 desc[UR24][R218.64+0x48], R8 ;  /* 0x00004808da00d986 */ /* 0x0007e2000c101118 */
[----:B------:R-:W-:Y:S01]  /*48aa0*/  ISETP.LT.OR P5, PT, R26, 0x49, !P1 ;  /* 0x000000491a00780c */ /* 0x000fe20004fa1670 */
[----:B---3--:R-:W-:-:S05]  /*48ab0*/  FMUL R8, R197, UR17 ;  /* 0x00000011c5087c20 */ /* 0x008fca0008400000 */
[----:B------:R-:W-:-:S05]  /*48ac0*/  F2FP.SATFINITE.E4M3.F32.PACK_AB_MERGE_C R8, RZ, R8, RZ ;  /* 0x00000008ff08723e */ /* 0x000fca00048070ff */
[----:B------:R0:W-:Y:S02]  /*48ad0*/  @!P6 STG.E.U8 desc[UR24][R212.64+0x49], R8 ;  /* 0x00004908d400e986 */ /* 0x0001e4000c101118 */
[----:B0-----:R-:W0:Y:S02]  /*48ae0*/  @!P5 LDC.64 R8, c[0x0][0x5c0] ;  /* 0x00017000ff08db82 */ /* 0x001e240000000a00 */
[----:B0-----:R-:W-:Y:S02]  /*48af0*/  @!P5 IADD3 R8, P6, R204, R8, RZ ;  /* 0x00000008cc08d210 */ /* 0x001fe40007fde0ff */
[----:B------:R-:W3:Y:S03]  /*48b00*/  LDL.LU R204, [R1+0x904] ;  /* 0x0009040001cc7983 */ /* 0x000ee60000300800 */
[----:B------:R-:W-:Y:S01]  /*48b10*/  @!P5 IMAD.X R9, R208, 0x1, R9, P6 ;  /* 0x00000001d009d824 */ /* 0x000fe200030e0609 */
[C---:B------:R-:W-:Y:S01]  /*48b20*/  ISETP.LT.OR P6, PT, R26.reuse, 0x49, !P1 ;  /* 0x000000491a00780c */ /* 0x040fe20004fc1670 */
[----:B------:R-:W2:Y:S01]  /*48b30*/  LDL.LU R208, [R1+0x900] ;  /* 0x0009000001d07983 */ /* 0x000ea20000300800 */
[----:B------:R-:W-:-:S03]  /*48b40*/  ISETP.LT.OR P5, PT, R26, 0x4a, !P1 ;  /* 0x0000004a1a00780c */ /* 0x000fc60004fa1670 */
[----:B------:R-:W3:Y:S01]  /*48b50*/  LDL.LU R197, [R1+0x710] ;  /* 0x0007100001c57983 */ /* 0x000ee20000300800 */
[----:B----4-:R-:W-:-:S05]  /*48b60*/  FMUL R14, R183, UR17 ;  /* 0x00000011b70e7c20 */ /* 0x010fca0008400000 */
[----:B------:R-:W-:-:S05]  /*48b70*/  F2FP.SATFINITE.E4M3.F32.PACK_AB_MERGE_C R14, RZ, R14, RZ ;  /* 0x0000000eff0e723e */ /* 0x000fca00048070ff */
[----:B------:R0:W-:Y:S02]  /*48b80*/  @!P6 STG.E.U8 desc[UR24][R8.64+0x48], R14 ;  /* 0x0000480e0800e986 */ /* 0x0001e4000c101118 */
[----:B0-----:R-:W0:Y:S02]  /*48b90*/  @!P5 LDC.64 R8, c[0x0][0x5c0] ;  /* 0x00017000ff08db82 */ /* 0x001e240000000a00 */
[----:B0-----:R-:W-:Y:S02]  /*48ba0*/  @!P5 IADD3 R8, P6, R209, R8, RZ ;  /* 0x00000008d108d210 */ /* 0x001fe40007fde0ff */
[----:B------:R-:W2:Y:S03]  /*48bb0*/  LDL.LU R209, [R1+0x8fc] ;  /* 0x0008fc0001d17983 */ /* 0x000ea60000300800 */
[----:B------:R-:W-:Y:S01]  /*48bc0*/  @!P5 IMAD.X R9, R205, 0x1, R9, P6 ;  /* 0x00000001cd09d824 */ /* 0x000fe200030e0609 */
[----:B------:R-:W4:Y:S04]  /*48bd0*/  LDL.LU R183, [R1+0x714] ;  /* 0x0007140001b77983 */ /* 0x000f280000300800 */
[----:B------:R-:W4:Y:S01]  /*48be0*/  LDL.LU R205, [R1+0x8f8] ;  /* 0x0008f80001cd7983 */ /* 0x000f220000300800 */
[----:B------:R-:W-:-:S02]  /*48bf0*/  ISETP.LT.OR P6, PT, R26, 0x4a, !P1 ;  /* 0x0000004a1a00780c */ /* 0x000fc40004fc1670 */
[----:B------:R-:W-:Y:S01]  /*48c00*/  ISETP.LT.OR P5, PT, R26, 0x51, !P2 ;  /* 0x000000511a00780c */ /* 0x000fe200057a1670 */
[----:B------:R-:W-:Y:S02]  /*48c10*/  FMUL R14, R198, UR17 ;  /* 0x00000011c60e7c20 */ /* 0x000fe40008400000 */
[----:B------:R-:W4:Y:S03]  /*48c20*/  LDL.LU R198, [R1+0x718] ;  /* 0x0007180001c67983 */ /* 0x000f260000300800 */
[----:B------:R-:W-:-:S05]  /*48c30*/  F2FP.SATFINITE.E4M3.F32.PACK_AB_MERGE_C R14, RZ, R14, RZ ;  /* 0x0000000eff0e723e */ /* 0x000fca00048070ff */
[----:B------:R0:W-:Y:S01]  /*48c40*/  @!P6 STG.E.U8 desc[UR24][R8.64+0x49], R14 ;  /* 0x0000490e0800e986 */ /* 0x0001e2000c101118 */
[----:B------:R-:W-:Y:S01]  /*48c50*/  ISETP.LT.OR P6, PT, R26, 0x52, !P2 ;  /* 0x000000521a00780c */ /* 0x000fe200057c1670 */
[----:B0-----:R-:W-:Y:S02]  /*48c60*/  FMUL R8, R199, UR17 ;  /* 0x00000011c7087c20 */ /* 0x001fe40008400000 */
[----:B------:R-:W4:Y:S03]  /*48c70*/  LDL.LU R199, [R1+0x71c] ;  /* 0x00071c0001c77983 */ /* 0x000f260000300800 */
[----:B------:R-:W-:Y:S01]  /*48c80*/  F2FP.SATFINITE.E4M3.F32.PACK_AB_MERGE_C R8, RZ, R8, RZ ;  /* 0x00000008ff08723e */ /* 0x000fe200048070ff */
[----:B---3--:R-:W-:-:S04]  /*48c90*/  FMUL R14, R197, UR17 ;  /* 0x00000011c50e7c20 */ /* 0x008fc80008400000 */
[----:B--2---:R0:W-:Y:S01]  /*48ca0*/  @!P5 STG.E.U8 desc[UR24][R208.64+0x50], R8 ;  /* 0x00005008d000d986 */ /* 0x0041e2000c101118 */
[----:B------:R-:W-:Y:S01]  /*48cb0*/  ISETP.LT.OR P5, PT, R26, 0x51, !P1 ;  /* 0x000000511a00780c */ /* 0x000fe20004fa1670 */
[----:B0-----:R-:W-:-:S05]  /*48cc0*/  FMUL R8, R196, UR17 ;  /* 0x00000011c4087c20 */ /* 0x001fca0008400000 */
[----:B------:R-:W-:-:S05]  /*48cd0*/  F2FP.SATFINITE.E4M3.F32.PACK_AB_MERGE_C R8, RZ, R8, RZ ;  /* 0x00000008ff08723e */ /* 0x000fca00048070ff */
[----:B----4-:R0:W-:Y:S02]  /*48ce0*/  @!P6 STG.E.U8 desc[UR24][R204.64+0x51], R8 ;  /* 0x00005108cc00e986 */ /* 0x0101e4000c101118 */
[----:B0-----:R-:W0:Y:S01]  /*48cf0*/  @!P5 LDC.64 R8, c[0x0][0x5c0] ;  /* 0x00017000ff08db82 */ /* 0x001e220000000a00 */
[----:B------:R-:W-:Y:S02]  /*48d00*/  F2FP.SATFINITE.E4M3.F32.PACK_AB_MERGE_C R14, RZ, R14, RZ ;  /* 0x0000000eff0e723e */ /* 0x000fe400048070ff */
[----:B0-----:R-:W-:Y:S02]  /*48d10*/  @!P5 IADD3 R8, P6, R168, R8, RZ ;  /* 0x00000008a808d210 */ /* 0x001fe40007fde0ff */
[----:B------:R-:W2:Y:S03]  /*48d20*/  LDL.LU R168, [R1+0x8f4] ;  /* 0x0008f40001a87983 */ /* 0x000ea60000300800 */
[----:B------:R-:W-:Y:S01]  /*48d30*/  @!P5 IMAD.X R9, R180, 0x1, R9, P6 ;  /* 0x00000001b409d824 */ /* 0x000fe200030e0609 */
[C---:B------:R-:W-:Y:S01]  /*48d40*/  ISETP.LT.OR P6, PT, R26.reuse, 0x51, !P1 ;  /* 0x000000511a00780c */ /* 0x040fe20004fc1670 */
[----:B------:R-:W3:Y:S01]  /*48d50*/  LDL.LU R180, [R1+0x8f0] ;  /* 0x0008f00001b47983 */ /* 0x000ee20000300800 */
[----:B------:R-:W-:-:S03]  /*48d60*/  ISETP.LT.OR P5, PT, R26, 0x52, !P1 ;  /* 0x000000521a00780c */ /* 0x000fc60004fa1670 */
[----:B------:R-:W4:Y:S08]  /*48d70*/  LDL.LU R196, [R1+0x720] ;  /* 0x0007200001c47983 */ /* 0x000f300000300800 */
[----:B------:R0:W-:Y:S02]  /*48d80*/  @!P6 STG.E.U8 desc[UR24][R8.64+0x50], R14 ;  /* 0x0000500e0800e986 */ /* 0x0001e4000c101118 */
[----:B0-----:R-:W0:Y:S02]  /*48d90*/  @!P5 LDC.64 R8, c[0x0][0x5c0] ;  /* 0x00017000ff08db82 */ /* 0x001e240000000a00 */
[----:B0-----:R-:W-:-:S02]  /*48da0*/  @!P5 IADD3 R8, P6, R181, R8, RZ ;  /* 0x00000008b508d210 */ /* 0x001fc40007fde0ff */
[----:B------:R-:W3:Y:S03]  /*48db0*/  LDL.LU R181, [R1+0x8ec] ;  /* 0x0008ec0001b57983 */ /* 0x000ee60000300800 */
[----:B------:R-:W-:Y:S01]  /*48dc0*/  @!P5 IMAD.X R9, R169, 0x1, R9, P6 ;  /* 0x00000001a909d824 */ /* 0x000fe200030e0609 */
[----:B------:R-:W4:Y:S04]  /*48dd0*/  LDL.LU R197, [R1+0x724] ;  /* 0x0007240001c57983 */ /* 0x000f280000300800 */
[----:B------:R-:W2:Y:S01]  /*48de0*/  LDL.LU R169, [R1+0x8e8] ;  /* 0x0008e80001a97983 */ /* 0x000ea20000300800 */
[C---:B------:R-:W-:Y:S01]  /*48df0*/  ISETP.LT.OR P6, PT, R26.reuse, 0x52, !P1 ;  /* 0x000000521a00780c */ /* 0x040fe20004fc1670 */
[----:B------:R-:W-:Y:S01]  /*48e00*/  FMUL R14, R183, UR17 ;  /* 0x00000011b70e7c20 */ /* 0x000fe20008400000 */
[----:B------:R-:W-:Y:S01]  /*48e10*/  ISETP.LT.OR P5, PT, R26, 0x59, !P2 ;  /* 0x000000591a00780c */ /* 0x000fe200057a1670 */
[----:B------:R-:W4:Y:S03]  /*48e20*/  LDL.LU R183, [R1+0x728] ;  /* 0x0007280001b77983 */ /* 0x000f260000300800 */
[----:B------:R-:W-:-:S07]  /*48e30*/  F2FP.SATFINITE.E4M3.F32.PACK_AB_MERGE_C R14, RZ, R14, RZ ;  /* 0x0000000eff0e723e */ /* 0x000fce00048070ff */
[----:B------:R0:W-:Y:S01]  /*48e40*/  @!P6 STG.E.U8 desc[UR24][R8.64+0x51], R14 ;  /* 0x0000510e0800e986 */ /* 0x0001e2000c101118 */
[----:B------:R-:W-:Y:S01]  /*48e50*/  ISETP.LT.OR P6, PT, R26, 0x5a, !P2 ;  /* 0x0000005a1a00780c */ /* 0x000fe200057c1670 */
[----:B0-----:R-:W-:Y:S02]  /*48e60*/  FMUL R8, R198, UR17 ;  /* 0x00000011c6087c20 */ /* 0x001fe40008400000 */
[----:B------:R-:W4:Y:S03]  /*48e70*/  LDL.LU R198, [R1+0x72c] ;  /* 0x00072c0001c67983 */ /* 0x000f260000300800 */
[----:B------:R-:W-:-:S05]  /*48e80*/  F2FP.SATFINITE.E4M3.F32.PACK_AB_MERGE_C R8, RZ, R8, RZ ;  /* 0x00000008ff08723e */ /* 0x000fca00048070ff */
[----:B---3--:R0:W-:Y:S01]  /*48e90*/  @!P5 STG.E.U8 desc[UR24][R180.64+0x58], R8 ;  /* 0x00005808b400d986 */ /* 0x0081e2000c101118 */
[----:B------:R-:W-:Y:S01]  /*48ea0*/  ISETP.LT.OR P5, PT, R26, 0x59, !P1 ;  /* 0x000000591a00780c */ /* 0x000fe20004fa1670 */
[----:B0-----:R-:W-:-:S05]  /*48eb0*/  FMUL R8, R199, UR17 ;  /* 0x00000011c7087c20 */ /* 0x001fca0008400000 */
[----:B------:R-:W-:-:S05]  /*48ec0*/  F2FP.SATFINITE.E4M3.F32.PACK_AB_MERGE_C R8, RZ, R8, RZ ;  /* 0x00000008ff08723e */ /* 0x000fca00048070ff */
[----:B--2---:R0:W-:Y:S02]  /*48ed0*/  @!P6 STG.E.U8 desc[UR24][R168.64+0x59], R8 ;  /* 0x00005908a800e986 */ /* 0x0041e4000c101118 */
[----:B0-----:R-:W0:Y:S01]  /*48ee0*/  @!P5 LDC.64 R8, c[0x0][0x5c0] ;  /* 0x00017000ff08db82 */ /* 0x001e220000000a00 */
[----:B----4-:R-:W-:-:S05]  /*48ef0*/  FMUL R14, R196, UR17 ;  /* 0x00000011c40e7c20 */ /* 0x010fca0008400000 */
        /* <DEDUP_REMOVED lines=47> */
[C---:B------:R-:W-:Y:S02]  /*491f0*/  ISETP.LT.OR P6, PT, R26.reuse, 0x62, !P1 ;  /* 0x000000621a00780c */ /* 0x040fe40004fc1670 */
[----:B------:R-:W-:Y:S01]  /*49200*/  ISETP.LT.OR P5, PT, R26, 0x69, !P2 ;  /* 0x000000691a00780c */ /* 0x000fe200057a1670 */
[----:B------:R-:W-:Y:S01]  /*49210*/  FMUL R14, R196, UR17 ;  /* 0x00000011c40e7c20 */ /* 0x000fe20008400000 */
[----:B------:R-:W-:Y:S01]  /*49220*/  FMUL R80, R197, UR17 ;  /* 0x00000011c5507c20 */ /* 0x000fe20008400000 */
[----:B------:R-:W4:Y:S03]  /*49230*/  LDL.LU R196, [R1+0x748] ;  /* 0x0007480001c47983 */ /* 0x000f260000300800 */
[----:B------:R-:W-:Y:S01]  /*49240*/  F2FP.SATFINITE.E4M3.F32.PACK_AB_MERGE_C R14, RZ, R14, RZ ;  /* 0x0000000eff0e723e */ /* 0x000fe200048070ff */
[----:B------:R-:W4:Y:S01]  /*49250*/  LDL.LU R197, [R1+0x74c] ;  /* 0x00074c0001c57983 */ /* 0x000f220000300800 */
[----:B------:R-:W-:-:S03]  /*49260*/  F2FP.SATFINITE.E4M3.F32.PACK_AB_MERGE_C R81, RZ, R80, RZ ;  /* 0x00000050ff51723e */ /* 0x000fc600048070ff */
[----:B------:R0:W-:Y:S01]  /*49270*/  @!P6 STG.E.U8 desc[UR24][R8.64+0x61], R14 ;  /* 0x0000610e0800e986 */ /* 0x0001e2000c101118 */
[----:B------:R-:W-:Y:S01]  /*49280*/  ISETP.LT.OR P6, PT, R26, 0x6a, !P2 ;  /* 0x0000006a1a00780c */ /* 0x000fe200057c1670 */
[----:B------:R-:W-:-:S05]  /*49290*/  FMUL R80, R183, UR17 ;  /* 0x00000011b7507c20 */ /* 0x000fca0008400000 */
[----:B------:R-:W-:Y:S01]  /*492a0*/  F2FP.SATFINITE.E4M3.F32.PACK_AB_MERGE_C R87, RZ, R80, RZ ;  /* 0x00000050ff57723e */ /* 0x000fe200048070ff */
[----:B---3--:R-:W-:Y:S01]  /*492b0*/  @!P5 STG.E.U8 desc[UR24][R154.64+0x68], R81 ;  /* 0x000068519a00d986 */ /* 0x008fe2000c101118 */
[----:B------:R-:W-:-:S13]  /*492c0*/  ISETP.LT.OR P5, PT, R26, 0x69, !P1 ;  /* 0x000000691a00780c */ /* 0x000fda0004fa1670 */
[----:B0-----:R-:W0:Y:S01]  /*492d0*/  @!P5 LDC.64 R8, c[0x0][0x5c0] ;  /* 0x00017000ff08db82 */ /* 0x001e220000000a00 */
[----:B--2---:R-:W-:Y:S01]  /*492e0*/  @!P6 STG.E.U8 desc[UR24][R148.64+0x69], R87 ;  /* 0x000069579400e986 */ /* 0x004fe2000c101118 */
        /* <DEDUP_REMOVED lines=16> */
[----:B------:R-:W-:Y:S01]  /*493f0*/  FMUL R14, R199, UR17 ;  /* 0x00000011c70e7c20 */ /* 0x000fe20008400000 */
[----:B------:R-:W-:-:S02]  /*49400*/  ISETP.LT.OR P6, PT, R26, 0x6a, !P1 ;  /* 0x0000006a1a00780c */ /* 0x000fc40004fc1670 */
[----:B------:R-:W-:Y:S01]  /*49410*/  ISETP.LT.OR P5, PT, R26, 0x71, !P2 ;  /* 0x000000711a00780c */ /* 0x000fe200057a1670 */
[----:B------:R-:W4:Y:S01]  /*49420*/  LDL.LU R199, [R1+0x758] ;  /* 0x0007580001c77983 */ /* 0x000f220000300800 */
[----:B------:R-:W-:Y:S01]  /*49430*/  F2FP.SATFINITE.E4M3.F32.PACK_AB_MERGE_C R81, RZ, R14, RZ ;  /* 0x0000000eff51723e */ /* 0x000fe200048070ff */
[----:B------:R-:W-:Y:S02]  /*49440*/  FMUL R14, R196, UR17 ;  /* 0x00000011c40e7c20 */ /* 0x000fe40008400000 */
[----:B------:R-:W4:Y:S03]  /*49450*/  LDL.LU R196, [R1+0x75c] ;  /* 0x00075c0001c47983 */ /* 0x000f260000300800 */
        /* <DEDUP_REMOVED lines=15> */
[----:B------:R-:W2:Y:S01]  /*49550*/  LDL.LU R135, [R1+0x8b0] ;  /* 0x0008b00001877983 */ /* 0x000ea20000300800 */
[----:B------:R-:W-:-:S03]  /*49560*/  ISETP.LT.OR P5, PT, R26, 0x72, !P1 ;  /* 0x000000721a00780c */ /* 0x000fc60004fa1670 */
[----:B------:R-:W3:Y:S04]  /*49570*/  LDL.LU R197, [R1+0x760] ;  /* 0x0007600001c57983 */ /* 0x000ee80000300800 */
[----:B------:R-:W4:Y:S04]  /*49580*/  LDL.LU R183, [R1+0x764] ;  /* 0x0007640001b77983 */ /* 0x000f280000300800 */
[----:B------:R0:W-:Y:S02]  /*49590*/  @!P6 STG.E.U8 desc[UR24][R8.64+0x70], R81 ;  /* 0x000070510800e986 */ /* 0x0001e4000c101118 */
[----:B0-----:R-:W0:Y:S02]  /*495a0*/  @!P5 LDC.64 R8, c[0x0][0x5c0] ;  /* 0x00017000ff08db82 */ /* 0x001e240000000a00 */
[----:B0-----:R-:W-:-:S05]  /*495b0*/  @!P5 IADD3 R8, P6, R187, R8, RZ ;  /* 0x00000008bb08d210 */ /* 0x001fca0007fde0ff */
[----:B------:R-:W-:Y:S02]  /*495c0*/  @!P5 IMAD.X R9, R129, 0x1, R9, P6 ;  /* 0x000000018109d824 */ /* 0x000fe400030e0609 */
[----:B------:R-:W4:Y:S01]  /*495d0*/  LDL.LU R129, [R1+0x8ac] ;  /* 0x0008ac0001817983 */ /* 0x000f220000300800 */
[----:B------:R-:W-:Y:S01]  /*495e0*/  FMUL R14, R198, UR17 ;  /* 0x00000011c60e7c20 */ /* 0x000fe20008400000 */
[C---:B------:R-:W-:Y:S02]  /*495f0*/  ISETP.LT.OR P6, PT, R26.reuse, 0x72, !P1 ;  /* 0x000000721a00780c */ /* 0x040fe40004fc1670 */
        /* <DEDUP_REMOVED lines=10> */
[----:B--2---:R-:W-:Y:S01]  /*496a0*/  @!P5 STG.E.U8 desc[UR24][R134.64+0x78], R93 ;  /* 0x0000785d8600d986 */ /* 0x004fe2000c101118 */
[----:B------:R-:W-:-:S13]  /*496b0*/  ISETP.LT.OR P5, PT, R26, 0x79, !P1 ;  /* 0x000000791a00780c */ /* 0x000fda0004fa1670 */
[----:B0-----:R-:W0:Y:S01]  /*496c0*/  @!P5 LDC.64 R8, c[0x0][0x5c0] ;  /* 0x00017000ff08db82 */ /* 0x001e220000000a00 */
[----:B---3--:R-:W-:-:S05]  /*496d0*/  FMUL R14, R197, UR17 ;  /* 0x00000011c50e7c20 */ /* 0x008fca0008400000 */
[----:B------:R-:W-:Y:S01]  /*496e0*/  F2FP.SATFINITE.E4M3.F32.PACK_AB_MERGE_C R87, RZ, R14, RZ ;  /* 0x0000000eff57723e */ /* 0x000fe200048070ff */
[----:B----4-:R-:W-:Y:S01]  /*496f0*/  @!P6 STG.E.U8 desc[UR24][R128.64+0x79], R81 ;  /* 0x000079518000e986 */ /* 0x010fe2000c101118 */
[----:B0-----:R-:W-:-:S03]  /*49700*/  @!P5 IADD3 R8, P6, R124, R8, RZ ;  /* 0x000000087c08d210 */ /* 0x001fc60007fde0ff */
[----:B------:R-:W2:Y:S02]  /*49710*/  LDL.LU R124, [R1+0x8a8] ;  /* 0x0008a800017c7983 */ /* 0x000ea40000300800 */
        /* <DEDUP_REMOVED lines=28> */
[----:B0-----:R-:W-:-:S03]  /*498e0*/  @!P5 IADD3 R8, P6, R120, R8, RZ ;  /* 0x000000087808d210 */ /* 0x001fc60007fde0ff */
[----:B------:R-:W2:Y:S02]  /*498f0*/  LDL.LU R120, [R1+0x898] ;  /* 0x0008980001787983 */ /* 0x000ea40000300800 */
[----:B------:R-:W-:Y:S02]  /*49900*/  @!P5 IMAD.X R9, R122, 0x1, R9, P6 ;  /* 0x000000017a09d824 */ /* 0x000fe400030e0609 */
[----:B------:R-:W3:Y:S04]  /*49910*/  LDL.LU R122, [R1+0x894] ;  /* 0x00089400017a7983 */ /* 0x000ee80000300800 */
[----:B------:R-:W2:Y:S01]  /*49920*/  LDL.LU R199, [R1+0x780] ;  /* 0x0007800001c77983 */ /* 0x000ea20000300800 */
[C---:B------:R-:W-:Y:S02]  /*49930*/  ISETP.LT.OR P6, PT, R26.reuse, 0x81, !P1 ;  /* 0x000000811a00780c */ /* 0x040fe40004fc1670 */
[----:B------:R-:W-:Y:S01]  /*49940*/  ISETP.LT.OR P5, PT, R26, 0x82, !P1 ;  /* 0x000000821a00780c */ /* 0x000fe20004fa1670 */
[----:B----4-:R-:W-:-:S05]  /*49950*/  FMUL R14, R196, UR17 ;  /* 0x00000011c40e7c20 */ /* 0x010fca0008400000 */
[----:B------:R-:W-:-:S05]  /*49960*/  F2FP.SATFINITE.E4M3.F32.PACK_AB_MERGE_C R81, RZ, R14, RZ ;  /* 0x0000000eff51723e */ /* 0x000fca00048070ff */
[----:B------:R0:W-:Y:S02]  /*49970*/  @!P6 STG.E.U8 desc[UR24][R8.64+0x80], R81 ;  /* 0x000080510800e986 */ /* 0x0001e4000c101118 */
[----:B0-----:R-:W0:Y:S02]  /*49980*/  @!P5 LDC.64 R8, c[0x0][0x5c0] ;  /* 0x00017000ff08db82 */ /* 0x001e240000000a00 */
[----:B0-----:R-:W-:Y:S02]  /*49990*/  @!P5 IADD3 R8, P6, R123, R8, RZ ;  /* 0x000000087b08d210 */ /* 0x001fe40007fde0ff */
[----:B------:R-:W3:Y:S03]  /*499a0*/  LDL.LU R123, [R1+0x890] ;  /* 0x00089000017b7983 */ /* 0x000ee60000300800 */
[----:B------:R-:W-:Y:S01]  /*499b0*/  @!P5 IMAD.X R9, R121, 0x1, R9, P6 ;  /* 0x000000017909d824 */ /* 0x000fe200030e0609 */
[----:B------:R-:W4:Y:S04]  /*499c0*/  LDL.LU R196, [R1+0x784] ;  /* 0x0007840001c47983 */ /* 0x000f280000300800 */
[----:B------:R-:W4:Y:S01]  /*499d0*/  LDL.LU R121, [R1+0x88c] ;  /* 0x00088c0001797983 */ /* 0x000f220000300800 */
[----:B------:R-:W-:-:S03]  /*499e0*/  FMUL R14, R197, UR17 ;  /* 0x00000011c50e7c20 */ /* 0x000fc60008400000 */
[----:B------:R-:W4:Y:S02]  /*499f0*/  LDL.LU R197, [R1+0x788] ;  /* 0x0007880001c57983 */ /* 0x000f240000300800 */
[----:B------:R-:W-:Y:S01]  /*49a00*/  F2FP.SATFINITE.E4M3.F32.PACK_AB_MERGE_C R87, RZ, R14, RZ ;  /* 0x0000000eff57723e */ /* 0x000fe200048070ff */
[----:B------:R-:W-:Y:S02]  /*49a10*/  FMUL R14, R183, UR17 ;  /* 0x00000011b70e7c20 */ /* 0x000fe40008400000 */
[----:B------:R-:W4:Y:S03]  /*49a20*/  LDL.LU R183, [R1+0x78c] ;  /* 0x00078c0001b77983 */ /* 0x000f260000300800 */
[----:B------:R-:W-:Y:S01]  /*49a30*/  F2FP.SATFINITE.E4M3.F32.PACK_AB_MERGE_C R93, RZ, R14, RZ ;  /* 0x0000000eff5d723e */ /* 0x000fe200048070ff */
[----:B------:R-:W-:Y:S02]  /*49a40*/  FMUL R14, R198, UR17 ;  /* 0x00000011c60e7c20 */ /* 0x000fe40008400000 */
[----:B------:R-:W4:Y:S03]  /*49a50*/  LDL.LU R198, [R1+0x790] ;  /* 0x0007900001c67983 */ /* 0x000f260000300800 */
[----:B------:R-:W-:-:S02]  /*49a60*/  F2FP.SATFINITE.E4M3.F32.PACK_AB_MERGE_C R81, RZ, R14, RZ ;  /* 0x0000000eff51723e */ /* 0x000fc400048070ff */
[C---:B------:R-:W-:Y:S02]  /*49a70*/  ISETP.LT.OR P6, PT, R26.reuse, 0x82, !P1 ;  /* 0x000000821a00780c */ /* 0x040fe40004fc1670 */
[----:B------:R-:W-:-:S11]  /*49a80*/  ISETP.LT.OR P5, PT, R26, 0x89, !P2 ;  /* 0x000000891a00780c */ /* 0x000fd600057a1670 */
[----:B------:R0:W-:Y:S01]  /*49a90*/  @!P6 STG.E.U8 desc[UR24][R8.64+0x81], R87 ;  /* 0x000081570800e986 */ /* 0x0001e2000c101118 */
[C---:B------:R-:W-:Y:S01]  /*49aa0*/  ISETP.LT.OR P6, PT, R26.reuse, 0x8a, !P2 ;  /* 0x0000008a1a00780c */ /* 0x040fe200057c1670 */
[----:B--2---:R-:W-:Y:S02]  /*49ab0*/  FMUL R14, R199, UR17 ;  /* 0x00000011c70e7c20 */ /* 0x004fe40008400000 */
[----:B------:R-:W2:Y:S04]  /*49ac0*/  LDL.LU R199, [R1+0x794] ;  /* 0x0007940001c77983 */ /* 0x000ea80000300800 */
[----:B---3--:R-:W-:Y:S01]  /*49ad0*/  @!P5 STG.E.U8 desc[UR24][R122.64+0x88], R93 ;  /* 0x0000885d7a00d986 */ /* 0x008fe2000c101118 */
[----:B------:R-:W-:-:S13]  /*49ae0*/  ISETP.LT.OR P5, PT, R26, 0x89, !P1 ;  /* 0x000000891a00780c */ /* 0x000fda0004fa1670 */
[----:B0-----:R-:W0:Y:S01]  /*49af0*/  @!P5 LDC.64 R8, c[0x0][0x5c0] ;  /* 0x00017000ff08db82 */ /* 0x001e220000000a00 */
[----:B----4-:R-:W-:Y:S01]  /*49b00*/  @!P6 STG.E.U8 desc[UR24][R120.64+0x89], R81 ;  /* 0x000089517800e986 */ /* 0x010fe2000c101118 */
        /* <DEDUP_REMOVED lines=8> */
[----:B------:R-:W3:Y:S03]  /*49b90*/  LDL.LU R196, [R1+0x798] ;  /* 0x0007980001c47983 */ /* 0x000ee60000300800 */
[----:B------:R-:W-:Y:S01]  /*49ba0*/  F2FP.SATFINITE.E4M3.F32.PACK_AB_MERGE_C R81, RZ, R14, RZ ;  /* 0x0000000eff51723e */ /* 0x000fe200048070ff */
[----:B------:R-:W-:Y:S02]  /*49bb0*/  FMUL R14, R197, UR17 ;  /* 0x00000011c50e7c20 */ /* 0x000fe40008400000 */
[----:B------:R-:W4:Y:S01]  /*49bc0*/  LDL.LU R197, [R1+0x79c] ;  /* 0x00079c0001c57983 */ /* 0x000f220000300800 */
[----:B0-----:R-:W-:-:S05]  /*49bd0*/  @!P5 IADD3 R8, P6, R172, R8, RZ ;  /* 0x00000008ac08d210 */ /* 0x001fca0007fde0ff */
[----:B------:R-:W-:Y:S01]  /*49be0*/  @!P5 IMAD.X R9, R175, 0x1, R9, P6 ;  /* 0x00000001af09d824 */ /* 0x000fe200030e0609 */
[C---:B------:R-:W-:Y:S02]  /*49bf0*/  ISETP.LT.OR P6, PT, R26.reuse, 0x8a, !P1 ;  /* 0x0000008a1a00780c */ /* 0x040fe40004fc1670 */
[----:B------:R-:W-:Y:S02]  /*49c00*/  ISETP.LT.OR P5, PT, R26, 0x91, !P2 ;  /* 0x000000911a00780c */ /* 0x000fe400057a1670 */
[----:B------:R-:W-:-:S09]  /*49c10*/  F2FP.SATFINITE.E4M3.F32.PACK_AB_MERGE_C R93, RZ, R14, RZ ;  /* 0x0000000eff5d723e */ /* 0x000fd200048070ff */
[----:B------:R0:W-:Y:S04]  /*49c20*/  @!P6 STG.E.U8 desc[UR24][R8.64+0x89], R81 ;  /* 0x000089510800e986 */ /* 0x0001e8000c101118 */
[----:B------:R-:W-:Y:S01]  /*49c30*/  @!P5 STG.E.U8 desc[UR24][R118.64+0x90], R93 ;  /* 0x0000905d7600d986 */ /* 0x000fe2000c101118 */
[C---:B------:R-:W-:Y:S02]  /*49c40*/  ISETP.LT.OR P5, PT, R26.reuse, 0x91, !P1 ;  /* 0x000000911a00780c */ /* 0x040fe40004fa1670 */
[----:B------:R-:W-:-:S11]  /*49c50*/  ISETP.LT.OR P6, PT, R26, 0x92, !P2 ;  /* 0x000000921a00780c */ /* 0x000fd600057c1670 */
[----:B0-----:R-:W0:Y:S01]  /*49c60*/  @!P5 LDC.64 R8, c[0x0][0x5c0] ;  /* 0x00017000ff08db82 */ /* 0x001e220000000a00 */
[----:B------:R-:W-:-:S05]  /*49c70*/  FMUL R14, R183, UR17 ;  /* 0x00000011b70e7c20 */ /* 0x000fca0008400000 */
[----:B------:R-:W-:-:S05]  /*49c80*/  F2FP.SATFINITE.E4M3.F32.PACK_AB_MERGE_C R87, RZ, R14, RZ ;  /* 0x0000000eff57723e */ /* 0x000fca00048070ff */
[----:B------:R1:W-:Y:S01]  /*49c90*/  @!P6 STG.E.U8 desc[UR24][R114.64+0x91], R87 ;  /* 0x000091577200e986 */ /* 0x0003e2000c101118 */
[----:B0-----:R-:W-:-:S05]  /*49ca0*/  @!P5 IADD3 R8, P6, R186, R8, RZ ;  /* 0x00000008ba08d210 */ /* 0x001fca0007fde0ff */
[----:B------:R-:W-:Y:S02]  /*49cb0*/  @!P5 IMAD.X R9, R111, 0x1, R9, P6 ;  /* 0x000000016f09d824 */ /* 0x000fe400030e0609 */
[----:B------:R-:W4:Y:S04]  /*49cc0*/  LDL.LU R111, [R1+0x888] ;  /* 0x00088800016f7983 */ /* 0x000f280000300800 */
[----:B------:R-:W4:Y:S01]  /*49cd0*/  LDL.LU R183, [R1+0x7a0] ;  /* 0x0007a00001b77983 */ /* 0x000f220000300800 */
[----:B------:R-:W-:-:S03]  /*49ce0*/  FMUL R14, R198, UR17 ;  /* 0x00000011c60e7c20 */ /* 0x000fc60008400000 */
[----:B------:R-:W4:Y:S02]  /*49cf0*/  LDL.LU R198, [R1+0x7a4] ;  /* 0x0007a40001c67983 */ /* 0x000f240000300800 */
[----:B------:R-:W-:Y:S01]  /*49d00*/  F2FP.SATFINITE.E4M3.F32.PACK_AB_MERGE_C R81, RZ, R14, RZ ;  /* 0x0000000eff51723e */ /* 0x000fe200048070ff */
[----:B--2---:R-:W-:Y:S02]  /*49d10*/  FMUL R14, R199, UR17 ;  /* 0x00000011c70e7c20 */ /* 0x004fe40008400000 */
[----:B------:R-:W2:Y:S01]  /*49d20*/  LDL.LU R199, [R1+0x7a8] ;  /* 0x0007a80001c77983 */ /* 0x000ea20000300800 */
[C---:B------:R-:W-:Y:S02]  /*49d30*/  ISETP.LT.OR P6, PT, R26.reuse, 0x91, !P1 ;  /* 0x000000911a00780c */ /* 0x040fe40004fc1670 */
[----:B------:R-:W-:Y:S02]  /*49d40*/  ISETP.LT.OR P5, PT, R26, 0x92, !P1 ;  /* 0x000000921a00780c */ /* 0x000fe40004fa1670 */
[----:B-1----:R-:W-:-:S09]  /*49d50*/  F2FP.SATFINITE.E4M3.F32.PACK_AB_MERGE_C R87, RZ, R14, RZ ;  /* 0x0000000eff57723e */ /* 0x002fd200048070ff */
[----:B------:R0:W-:Y:S02]  /*49d60*/  @!P6 STG.E.U8 desc[UR24][R8.64+0x90], R81 ;  /* 0x000090510800e986 */ /* 0x0001e4000c101118 */
[----:B0-----:R-:W0:Y:S02]  /*49d70*/  @!P5 LDC.64 R8, c[0x0][0x5c0] ;  /* 0x00017000ff08db82 */ /* 0x001e240000000a00 */
[----:B0-----:R-:W-:-:S05]  /*49d80*/  @!P5 IADD3 R8, P6, R176, R8, RZ ;  /* 0x00000008b008d210 */ /* 0x001fca0007fde0ff */
[----:B------:R-:W-:Y:S01]  /*49d90*/  @!P5 IMAD.X R9, R194, 0x1, R9, P6 ;  /* 0x00000001c209d824 */ /* 0x000fe200030e0609 */
[C---:B------:R-:W-:Y:S02]  /*49da0*/  ISETP.LT.OR P6, PT, R26.reuse, 0x92, !P1 ;  /* 0x000000921a00780c */ /* 0x040fe40004fc1670 */
[----:B------:R-:W-:-:S11]  /*49db0*/  ISETP.LT.OR P5, PT, R26, 0x99, !P2 ;  /* 0x000000991a00780c */ /* 0x000fd600057a1670 */
[----:B------:R0:W-:Y:S01]  /*49dc0*/  @!P6 STG.E.U8 desc[UR24][R8.64+0x91], R87 ;  /* 0x000091570800e986 */ /* 0x0001e2000c101118 */
[----:B------:R-:W-:Y:S01]  /*49dd0*/  ISETP.LT.OR P6, PT, R26, 0x9a, !P2 ;  /* 0x0000009a1a00780c */ /* 0x000fe200057c1670 */
[----:B---3--:R-:W-:Y:S02]  /*49de0*/  FMUL R14, R196, UR17 ;  /* 0x00000011c40e7c20 */ /* 0x008fe40008400000 */
[----:B------:R-:W3:Y:S03]  /*49df0*/  LDL.LU R196, [R1+0x7ac] ;  /* 0x0007ac0001c47983 */ /* 0x000ee60000300800 */
[----:B------:R-:W-:Y:S01]  /*49e00*/  F2FP.SATFINITE.E4M3.F32.PACK_AB_MERGE_C R93, RZ, R14, RZ ;  /* 0x0000000eff5d723e */ /* 0x000fe200048070ff */
[----:B----4-:R-:W-:Y:S02]  /*49e10*/  FMUL R14, R197, UR17 ;  /* 0x00000011c50e7c20 */ /* 0x010fe40008400000 */
[----:B------:R-:W4:Y:S03]  /*49e20*/  LDL.LU R197, [R1+0x7b0] ;  /* 0x0007b00001c57983 */ /* 0x000f260000300800 */
[----:B------:R-:W-:Y:S01]  /*49e30*/  F2FP.SATFINITE.E4M3.F32.PACK_AB_MERGE_C R81, RZ, R14, RZ ;  /* 0x0000000eff51723e */ /* 0x000fe200048070ff */
[----:B------:R-:W-:-:S02]  /*49e40*/  FMUL R14, R183, UR17 ;  /* 0x00000011b70e7c20 */ /* 0x000fc40008400000 */
[----:B------:R-:W4:Y:S03]  /*49e50*/  LDL.LU R183, [R1+0x7b4] ;  /* 0x0007b40001b77983 */ /* 0x000f260000300800 */
[----:B0-----:R-:W-:Y:S01]  /*49e60*/  F2FP.SATFINITE.E4M3.F32.PACK_AB_MERGE_C R87, RZ, R14, RZ ;  /* 0x0000000eff57723e */ /* 0x001fe200048070ff */
[----:B------:R-:W-:Y:S02]  /*49e70*/  FMUL R14, R198, UR17 ;  /* 0x00000011c60e7c20 */ /* 0x000fe40008400000 */
[----:B------:R-:W4:Y:S04]  /*49e80*/  LDL.LU R198, [R1+0x7b8] ;  /* 0x0007b80001c67983 */ /* 0x000f280000300800 */
[----:B------:R-:W-:Y:S04]  /*49e90*/  @!P5 STG.E.U8 desc[UR24][R110.64+0x98], R93 ;  /* 0x0000985d6e00d986 */ /* 0x000fe8000c101118 */
[----:B------:R0:W-:Y:S02]  /*49ea0*/  @!P6 STG.E.U8 desc[UR24][R106.64+0x99], R81 ;  /* 0x000099516a00e986 */ /* 0x0001e4000c101118 */
[----:B0-----:R-:W-:Y:S01]  /*49eb0*/  F2FP.SATFINITE.E4M3.F32.PACK_AB_MERGE_C R81, RZ, R14, RZ ;  /* 0x0000000eff51723e */ /* 0x001fe200048070ff */
[----:B--2---:R-:W-:-:S02]  /*49ec0*/  FMUL R14, R199, UR17 ;  /* 0x00000011c70e7c20 */ /* 0x004fc40008400000 */
[----:B------:R-:W2:Y:S01]  /*49ed0*/  LDL.LU R199, [R1+0x7bc] ;  /* 0x0007bc0001c77983 */ /* 0x000ea20000300800 */
[----:B------:R-:W-:-:S13]  /*49ee0*/  ISETP.LT.OR P5, PT, R26, 0x99, !P1 ;  /* 0x000000991a00780c */ /* 0x000fda0004fa1670 */
[----:B------:R-:W0:Y:S02]  /*49ef0*/  @!P5 LDC.64 R8, c[0x0][0x5c0] ;  /* 0x00017000ff08db82 */ /* 0x000e240000000a00 */
[----:B0-----:R-:W-:-:S05]  /*49f00*/  @!P5 IADD3 R8, P6, R174, R8, RZ ;  /* 0x00000008ae08d210 */ /* 0x001fca0007fde0ff */
[----:B------:R-:W-:Y:S01]  /*49f10*/  @!P5 IMAD.X R9, R182, 0x1, R9, P6 ;  /* 0x00000001b609d824 */ /* 0x000fe200030e0609 */
[C---:B------:R-:W-:Y:S02]  /*49f20*/  ISETP.LT.OR P6, PT, R26.reuse, 0x99, !P1 ;  /* 0x000000991a00780c */ /* 0x040fe40004fc1670 */
[----:B------:R-:W-:Y:S02]  /*49f30*/  ISETP.LT.OR P5, PT, R26, 0x9a, !P1 ;  /* 0x0000009a1a00780c */ /* 0x000fe40004fa1670 */
[----:B------:R-:W-:-:S09]  /*49f40*/  F2FP.SATFINITE.E4M3.F32.PACK_AB_MERGE_C R93, RZ, R14, RZ ;  /* 0x0000000eff5d723e */ /* 0x000fd200048070ff */
[----:B------:R0:W-:Y:S02]  /*49f50*/  @!P6 STG.E.U8 desc[UR24][R8.64+0x98], R87 ;  /* 0x000098570800e986 */ /* 0x0001e4000c101118 */
[----:B0-----:R-:W0:Y:S02]  /*49f60*/  @!P5 LDC.64 R8, c[0x0][0x5c0] ;  /* 0x00017000ff08db82 */ /* 0x001e240000000a00 */
[----:B0-----:R-:W-:-:S05]  /*49f70*/  @!P5 IADD3 R8, P6, R171, R8, RZ ;  /* 0x00000008ab08d210 */ /* 0x001fca0007fde0ff */
[----:B------:R-:W-:Y:S01]  /*49f80*/  @!P5 IMAD.X R9, R173, 0x1, R9, P6 ;  /* 0x00000001ad09d824 */ /* 0x000fe200030e0609 */
[----:B------:R-:W-:Y:S01]  /*49f90*/  ISETP.LT.OR P6, PT, R26, 0x9a, !P1 ;  /* 0x0000009a1a00780c */ /* 0x000fe20004fc1670 */
[----:B---3--:R-:W-:Y:S02]  /*49fa0*/  FMUL R14, R196, UR17 ;  /* 0x00000011c40e7c20 */ /* 0x008fe40008400000 */
[----:B------:R-:W3:Y:S03]  /*49fb0*/  LDL.LU R196, [R1+0x7c0] ;  /* 0x0007c00001c47983 */ /* 0x000ee60000300800 */
[----:B------:R-:W-:Y:S01]  /*49fc0*/  F2FP.SATFINITE.E4M3.F32.PACK_AB_MERGE_C R87, RZ, R14, RZ ;  /* 0x0000000eff57723e */ /* 0x000fe200048070ff */
[----:B----4-:R-:W-:Y:S02]  /*49fd0*/  FMUL R14, R197, UR17 ;  /* 0x00000011c50e7c20 */ /* 0x010fe40008400000 */
[----:B------:R-:W4:Y:S01]  /*49fe0*/  LDL.LU R197, [R1+0x7c4] ;  /* 0x0007c40001c57983 */ /* 0x000f220000300800 */
[----:B------:R-:W-:-:S03]  /*49ff0*/  ISETP.LT.OR P5, PT, R26, 0xa1, !P2 ;  /* 0x000000a11a00780c */ /* 0x000fc600057a1670 */
[----:B------:R0:W-:Y:S01]  /*4a000*/  @!P6 STG.E.U8 desc[UR24][R8.64+0x99], R81 ;  /* 0x000099510800e986 */ /* 0x0001e2000c101118 */
[----:B------:R-:W-:Y:S02]  /*4a010*/  ISETP.LT.OR P6, PT, R26, 0xa2, !P2 ;  /* 0x000000a21a00780c */ /* 0x000fe400057c1670 */
[----:B0-----:R-:W-:-:S07]  /*4a020*/  F2FP.SATFINITE.E4M3.F32.PACK_AB_MERGE_C R81, RZ, R14, RZ ;  /* 0x0000000eff51723e */ /* 0x001fce00048070ff */
[----:B------:R-:W-:Y:S04]  /*4a030*/  @!P5 STG.E.U8 desc[UR24][R104.64+0xa0], R93 ;  /* 0x0000a05d6800d986 */ /* 0x000fe8000c101118 */
[----:B------:R0:W-:Y:S01]  /*4a040*/  @!P6 STG.E.U8 desc[UR24][R100.64+0xa1], R87 ;  /* 0x0000a1576400e986 */ /* 0x0001e2000c101118 */
[----:B------:R-:W-:-:S03]  /*4a050*/  FMUL R14, R183, UR17 ;  /* 0x00000011b70e7c20 */ /* 0x000fc60008400000 */
[----:B------:R-:W4:Y:S02]  /*4a060*/  LDL.LU R183, [R1+0x7c8] ;  /* 0x0007c80001b77983 */ /* 0x000f240000300800 */
[----:B0-----:R-:W-:Y:S01]  /*4a070*/  F2FP.SATFINITE.E4M3.F32.PACK_AB_MERGE_C R87, RZ, R14, RZ ;  /* 0x0000000eff57723e */ /* 0x001fe200048070ff */
[----:B------:R-:W-:Y:S02]  /*4a080*/  FMUL R14, R198, UR17 ;  /* 0x00000011c60e7c20 */ /* 0x000fe40008400000 */
[----:B------:R-:W4:Y:S03]  /*4a090*/  LDL.LU R198, [R1+0x7cc] ;  /* 0x0007cc0001c67983 */ /* 0x000f260000300800 */
[----:B------:R-:W-:Y:S01]  /*4a0a0*/  F2FP.SATFINITE.E4M3.F32.PACK_AB_MERGE_C R93, RZ, R14, RZ ;  /* 0x0000000eff5d723e */ /* 0x000fe200048070ff */
[----:B--2---:R-:W-:Y:S02]  /*4a0b0*/  FMUL R14, R199, UR17 ;  /* 0x00000011c70e7c20 */ /* 0x004fe40008400000 */
[----:B------:R-:W2:Y:S01]  /*4a0c0*/  LDL.LU R199, [R1+0x7d0] ;  /* 0x0007d00001c77983 */ /* 0x000ea20000300800 */
[----:B------:R-:W-:-:S13]  /*4a0d0*/  ISETP.LT.OR P5, PT, R26, 0xa1, !P1 ;  /* 0x000000a11a00780c */ /* 0x000fda0004fa1670 */
[----:B------:R-:W0:Y:S02]  /*4a0e0*/  @!P5 LDC.64 R8, c[0x0][0x5c0] ;  /* 0x00017000ff08db82 */ /* 0x000e240000000a00 */
[----:B0-----:R-:W-:-:S05]  /*4a0f0*/  @!P5 IADD3 R8, P6, R167, R8, RZ ;  /* 0x00000008a708d210 */ /* 0x001fca0007fde0ff */
[----:B------:R-:W-:Y:S01]  /*4a100*/  @!P5 IMAD.X R9, R170, 0x1, R9, P6 ;  /* 0x00000001aa09d824 */ /* 0x000fe200030e0609 */
[C---:B------:R-:W-:Y:S02]  /*4a110*/  ISETP.LT.OR P6, PT, R26.reuse, 0xa1, !P1 ;  /* 0x000000a11a00780c */ /* 0x040fe40004fc1670 */
[----:B------:R-:W-:-:S11]  /*4a120*/  ISETP.LT.OR P5, PT, R26, 0xa2, !P1 ;  /* 0x000000a21a00780c */ /* 0x000fd60004fa1670 */
[----:B------:R0:W-:Y:S02]  /*4a130*/  @!P6 STG.E.U8 desc[UR24][R8.64+0xa0], R81 ;  /* 0x0000a0510800e986 */ /* 0x0001e4000c101118 */
[----:B0-----:R-:W0:Y:S02]  /*4a140*/  @!P5 LDC.64 R8, c[0x0][0x5c0] ;  /* 0x00017000ff08db82 */ /* 0x001e240000000a00 */
[----:B0-----:R-:W-:-:S05]  /*4a150*/  @!P5 IADD3 R8, P6, R166, R8, RZ ;  /* 0x00000008a608d210 */ /* 0x001fca0007fde0ff */
[----:B------:R-:W-:Y:S01]  /*4a160*/  @!P5 IMAD.X R9, R86, 0x1, R9, P6 ;  /* 0x000000015609d824 */ /* 0x000fe200030e0609 */
[C---:B------:R-:W-:Y:S02]  /*4a170*/  ISETP.LT.OR P6, PT, R26.reuse, 0xa2, !P1 ;  /* 0x000000a21a00780c */ /* 0x040fe40004fc1670 */
[----:B------:R-:W-:-:S11]  /*4a180*/  ISETP.LT.OR P5, PT, R26, 0xa9, !P2 ;  /* 0x000000a91a00780c */ /* 0x000fd600057a1670 */
[----:B------:R0:W-:Y:S04]  /*4a190*/  @!P6 STG.E.U8 desc[UR24][R8.64+0xa1], R87 ;  /* 0x0000a1570800e986 */ /* 0x0001e8000c101118 */
[----:B------:R-:W-:Y:S01]  /*4a1a0*/  @!P5 STG.E.U8 desc[UR24][R96.64+0xa8], R93 ;  /* 0x0000a85d6000d986 */ /* 0x000fe2000c101118 */
[C---:B------:R-:W-:Y:S02]  /*4a1b0*/  ISETP.LT.OR P5, PT, R26.reuse, 0xa9, !P1 ;  /* 0x000000a91a00780c */ /* 0x040fe40004fa1670 */
[----:B------:R-:W-:-:S11]  /*4a1c0*/  ISETP.LT.OR P6, PT, R26, 0xaa, !P2 ;  /* 0x000000aa1a00780c */ /* 0x000fd600057c1670 */
[----:B------:R-:W1:Y:S01]  /*4a1d0*/  @!P5 LDC.64 R80, c[0x0][0x5c0] ;  /* 0x00017000ff50db82 */ /* 0x000e620000000a00 */
[----:B------:R-:W-:Y:S01]  /*4a1e0*/  F2FP.SATFINITE.E4M3.F32.PACK_AB_MERGE_C R99, RZ, R14, RZ ;  /* 0x0000000eff63723e */ /* 0x000fe200048070ff */
[----:B---3--:R-:W-:Y:S02]  /*4a1f0*/  FMUL R14, R196, UR17 ;  /* 0x00000011c40e7c20 */ /* 0x008fe40008400000 */
[----:B------:R-:W3:Y:S04]  /*4a200*/  LDL.LU R196, [R1+0x7d4] ;  /* 0x0007d40001c47983 */ /* 0x000ee80000300800 */
[----:B------:R-:W-:Y:S01]  /*4a210*/  @!P6 STG.E.U8 desc[UR24][R94.64+0xa9], R99 ;  /* 0x0000a9635e00e986 */ /* 0x000fe2000c101118 */
[----:B-1----:R-:W-:Y:S02]  /*4a220*/  @!P5 IADD3 R80, P6, R85, R80, RZ ;  /* 0x000000505550d210 */ /* 0x002fe40007fde0ff */
[----:B------:R-:W-:-:S03]  /*4a230*/  F2FP.SATFINITE.E4M3.F32.PACK_AB_MERGE_C R85, RZ, R14, RZ ;  /* 0x0000000eff55723e */ /* 0x000fc600048070ff */
[----:B------:R-:W-:Y:S01]  /*4a240*/  @!P5 IMAD.X R81, R84, 0x1, R81, P6 ;  /* 0x000000015451d824 */ /* 0x000fe200030e0651 */
[C---:B------:R-:W-:Y:S01]  /*4a250*/  ISETP.LT.OR P5, PT, R26.reuse, 0xaa, !P1 ;  /* 0x000000aa1a00780c */ /* 0x040fe20004fa1670 */
[----:B----4-:R-:W-:Y:S02]  /*4a260*/  FMUL R14, R197, UR17 ;  /* 0x00000011c50e7c20 */ /* 0x010fe40008400000 */
[----:B------:R-:W4:Y:S10]  /*4a270*/  LDL.LU R197, [R1+0x7d8] ;  /* 0x0007d80001c57983 */ /* 0x000f340000300800 */
[----:B0-----:R-:W0:Y:S01]  /*4a280*/  @!P5 LDC.64 R8, c[0x0][0x5c0] ;  /* 0x00017000ff08db82 */ /* 0x001e220000000a00 */
[----:B------:R-:W-:-:S13]  /*4a290*/  ISETP.LT.OR P6, PT, R26, 0xa9, !P1 ;  /* 0x000000a91a00780c */ /* 0x000fda0004fc1670 */
[----:B------:R1:W-:Y:S01]  /*4a2a0*/  @!P6 STG.E.U8 desc[UR24][R80.64+0xa8], R85 ;  /* 0x0000a8555000e986 */ /* 0x0003e2000c101118 */
[----:B0-----:R-:W-:Y:S02]  /*4a2b0*/  @!P5 IADD3 R8, P6, R83, R8, RZ ;  /* 0x000000085308d210 */ /* 0x001fe40007fde0ff */
[----:B------:R-:W-:Y:S01]  /*4a2c0*/  F2FP.SATFINITE.E4M3.F32.PACK_AB_MERGE_C R83, RZ, R14, RZ ;  /* 0x0000000eff53723e */ /* 0x000fe200048070ff */
[----:B------:R-:W-:Y:S02]  /*4a2d0*/  FMUL R14, R183, UR17 ;  /* 0x00000011b70e7c20 */ /* 0x000fe40008400000 */
[----:B------:R-:W4:Y:S03]  /*4a2e0*/  LDL.LU R183, [R1+0x7dc] ;  /* 0x0007dc0001b77983 */ /* 0x000f260000300800 */
[----:B------:R-:W-:Y:S01]  /*4a2f0*/  F2FP.SATFINITE.E4M3.F32.PACK_AB_MERGE_C R87, RZ, R14, RZ ;  /* 0x0000000eff57723e */ /* 0x000fe200048070ff */
[----:B------:R-:W-:-:S02]  /*4a300*/  FMUL R14, R198, UR17 ;  /* 0x00000011c60e7c20 */ /* 0x000fc40008400000 */
[----:B------:R-:W4:Y:S03]  /*4a310*/  LDL.LU R198, [R1+0x7e0] ;  /* 0x0007e00001c67983 */ /* 0x000f260000300800 */
[----:B-1----:R-:W-:Y:S01]  /*4a320*/  F2FP.SATFINITE.E4M3.F32.PACK_AB_MERGE_C R85, RZ, R14, RZ ;  /* 0x0000000eff55723e */ /* 0x002fe200048070ff */
[----:B--2---:R-:W-:Y:S02]  /*4a330*/  FMUL R14, R199, UR17 ;  /* 0x00000011c70e7c20 */ /* 0x004fe40008400000 */
[----:B------:R-:W2:Y:S01]  /*4a340*/  LDL.LU R199, [R1+0x7e4] ;  /* 0x0007e40001c77983 */ /* 0x000ea20000300800 */
[----:B------:R-:W-:Y:S01]  /*4a350*/  @!P5 IMAD.X R9, R82, 0x1, R9, P6 ;  /* 0x000000015209d824 */ /* 0x000fe200030e0609 */
[C---:B------:R-:W-:Y:S02]  /*4a360*/  ISETP.LT.OR P6, PT, R26.reuse, 0xaa, !P1 ;  /* 0x000000aa1a00780c */ /* 0x040fe40004fc1670 */
[----:B------:R-:W-:-:S11]  /*4a370*/  ISETP.LT.OR P5, PT, R26, 0xb1, !P2 ;  /* 0x000000b11a00780c */ /* 0x000fd600057a1670 */
[----:B------:R0:W-:Y:S04]  /*4a380*/  @!P6 STG.E.U8 desc[UR24][R8.64+0xa9], R83 ;  /* 0x0000a9530800e986 */ /* 0x0001e8000c101118 */
[----:B------:R-:W-:Y:S01]  /*4a390*/  @!P5 STG.E.U8 desc[UR24][R90.64+0xb0], R87 ;  /* 0x0000b0575a00d986 */ /* 0x000fe2000c101118 */
[C---:B------:R-:W-:Y:S02]  /*4a3a0*/  ISETP.LT.OR P5, PT, R26.reuse, 0xb1, !P1 ;  /* 0x000000b11a00780c */ /* 0x040fe40004fa1670 */
[----:B------:R-:W-:-:S11]  /*4a3b0*/  ISETP.LT.OR P6, PT, R26, 0xb2, !P2 ;  /* 0x000000b21a00780c */ /* 0x000fd600057c1670 */
[----:B------:R-:W1:Y:S02]  /*4a3c0*/  @!P5 LDC.64 R80, c[0x0][0x5c0] ;  /* 0x00017000ff50db82 */ /* 0x000e640000000a00 */
[----:B------:R4:W-:Y:S01]  /*4a3d0*/  @!P6 STG.E.U8 desc[UR24][R88.64+0xb1], R85 ;  /* 0x0000b1555800e986 */ /* 0x0009e2000c101118 */
[----:B-1----:R-:W-:-:S05]  /*4a3e0*/  @!P5 IADD3 R80, P6, R77, R80, RZ ;  /* 0x000000504d50d210 */ /* 0x002fca0007fde0ff */
[----:B------:R-:W-:Y:S01]  /*4a3f0*/  @!P5 IMAD.X R81, R76, 0x1, R81, P6 ;  /* 0x000000014c51d824 */ /* 0x000fe200030e0651 */
[C---:B------:R-:W-:Y:S02]  /*4a400*/  ISETP.LT.OR P5, PT, R26.reuse, 0xb2, !P1 ;  /* 0x000000b21a00780c */ /* 0x040fe40004fa1670 */
[----:B------:R-:W-:-:S11]  /*4a410*/  ISETP.LT.OR P6, PT, R26, 0xb1, !P1 ;  /* 0x000000b11a00780c */ /* 0x000fd60004fc1670 */
[----:B0-----:R-:W0:Y:S01]  /*4a420*/  @!P5 LDC.64 R8, c[0x0][0x5c0] ;  /* 0x00017000ff08db82 */ /* 0x001e220000000a00 */
[----:B------:R-:W-:-:S05]  /*4a430*/  F2FP.SATFINITE.E4M3.F32.PACK_AB_MERGE_C R77, RZ, R14, RZ ;  /* 0x0000000eff4d723e */ /* 0x000fca00048070ff */
[----:B------:R1:W-:Y:S01]  /*4a440*/  @!P6 STG.E.U8 desc[UR24][R80.64+0xb0], R77 ;  /* 0x0000b04d5000e986 */ /* 0x0003e2000c101118 */
[----:B0-----:R-:W-:-:S05]  /*4a450*/  @!P5 IADD3 R8, P6, R75, R8, RZ ;  /* 0x000000084b08d210 */ /* 0x001fca0007fde0ff */
[----:B------:R-:W-:Y:S01]  /*4a460*/  @!P5 IMAD.X R9, R74, 0x1, R9, P6 ;  /* 0x000000014a09d824 */ /* 0x000fe200030e0609 */
[C---:B------:R-:W-:Y:S02]  /*4a470*/  ISETP.LT.OR P6, PT, R26.reuse, 0xb2, !P1 ;  /* 0x000000b21a00780c */ /* 0x040fe40004fc1670 */
[----:B------:R-:W-:Y:S01]  /*4a480*/  ISETP.LT.OR P5, PT, R26, 0xb9, !P2 ;  /* 0x000000b91a00780c */ /* 0x000fe200057a1670 */
[----:B---3--:R-:W-:Y:S02]  /*4a490*/  FMUL R14, R196, UR17 ;  /* 0x00000011c40e7c20 */ /* 0x008fe40008400000 */
[----:B------:R-:W3:Y:S03]  /*4a4a0*/  LDL.LU R196, [R1+0x7e8] ;  /* 0x0007e80001c47983 */ /* 0x000ee60000300800 */
[----:B------:R-:W-:-:S05]  /*4a4b0*/  F2FP.SATFINITE.E4M3.F32.PACK_AB_MERGE_C R83, RZ, R14, RZ ;  /* 0x0000000eff53723e */ /* 0x000fca00048070ff */
[----:B------:R0:W-:Y:S01]  /*4a4c0*/  @!P6 STG.E.U8 desc[UR24][R8.64+0xb1], R83 ;  /* 0x0000b1530800e986 */ /* 0x0001e2000c101118 */
[----:B----4-:R-:W-:-:S03]  /*4a4d0*/  FMUL R14, R197, UR17 ;  /* 0x00000011c50e7c20 */ /* 0x010fc60008400000 */
[----:B------:R-:W4:Y:S02]  /*4a4e0*/  LDL.LU R197, [R1+0x7ec] ;  /* 0x0007ec0001c57983 */ /* 0x000f240000300800 */
[----:B------:R-:W-:-:S05]  /*4a4f0*/  F2FP.SATFINITE.E4M3.F32.PACK_AB_MERGE_C R85, RZ, R14, RZ ;  /* 0x0000000eff55723e */ /* 0x000fca00048070ff */
[----:B------:R-:W-:Y:S01]  /*4a500*/  @!P5 STG.E.U8 desc[UR24][R78.64+0xb8], R85 ;  /* 0x0000b8554e00d986 */ /* 0x000fe2000c101118 */
[C---:B------:R-:W-:Y:S02]  /*4a510*/  ISETP.LT.OR P5, PT, R26.reuse, 0xb9, !P1 ;  /* 0x000000b91a00780c */ /* 0x040fe40004fa1670 */
[----:B------:R-:W-:-:S11]  /*4a520*/  ISETP.LT.OR P6, PT, R26, 0xba, !P2 ;  /* 0x000000ba1a00780c */ /* 0x000fd600057c1670 */
[----:B------:R-:W0:Y:S01]  /*4a530*/  @!P5 LDC.64 R74, c[0x0][0x5c0] ;  /* 0x00017000ff4adb82 */ /* 0x000e220000000a00 */
[----:B------:R-:W-:Y:S02]  /*4a540*/  FMUL R14, R183, UR17 ;  /* 0x00000011b70e7c20 */ /* 0x000fe40008400000 */
[----:B------:R-:W4:Y:S03]  /*4a550*/  LDL.LU R183, [R1+0x7f0] ;  /* 0x0007f00001b77983 */ /* 0x000f260000300800 */
[----:B-1----:R-:W-:Y:S01]  /*4a560*/  F2FP.SATFINITE.E4M3.F32.PACK_AB_MERGE_C R77, RZ, R14, RZ ;  /* 0x0000000eff4d723e */ /* 0x002fe200048070ff */
[----:B------:R-:W-:Y:S02]  /*4a570*/  FMUL R14, R198, UR17 ;  /* 0x00000011c60e7c20 */ /* 0x000fe40008400000 */
[----:B------:R-:W4:Y:S04]  /*4a580*/  LDL.LU R198, [R1+0x7f4] ;  /* 0x0007f40001c67983 */ /* 0x000f280000300800 */
[----:B------:R1:W-:Y:S01]  /*4a590*/  @!P6 STG.E.U8 desc[UR24][R72.64+0xb9], R77 ;  /* 0x0000b94d4800e986 */ /* 0x0003e2000c101118 */
[----:B0-----:R-:W-:-:S02]  /*4a5a0*/  @!P5 IADD3 R74, P6, R71, R74, RZ ;  /* 0x0000004a474ad210 */ /* 0x001fc40007fde0ff */
[----:B------:R-:W-:Y:S01]  /*4a5b0*/  F2FP.SATFINITE.E4M3.F32.PACK_AB_MERGE_C R71, RZ, R14, RZ ;  /* 0x0000000eff47723e */ /* 0x000fe200048070ff */
[----:B--2---:R-:W-:Y:S02]  /*4a5c0*/  FMUL R14, R199, UR17 ;  /* 0x00000011c70e7c20 */ /* 0x004fe40008400000 */
[----:B------:R-:W2:Y:S01]  /*4a5d0*/  LDL.LU R199, [R1+0x7f8] ;  /* 0x0007f80001c77983 */ /* 0x000ea20000300800 */
[----:B------:R-:W-:Y:S01]  /*4a5e0*/  @!P5 IMAD.X R75, R70, 0x1, R75, P6 ;  /* 0x00000001464bd824 */ /* 0x000fe200030e064b */
[C---:B------:R-:W-:Y:S02]  /*4a5f0*/  ISETP.LT.OR P5, PT, R26.reuse, 0xba, !P1 ;  /* 0x000000ba1a00780c */ /* 0x040fe40004fa1670 */
[----:B------:R-:W-:-:S11]  /*4a600*/  ISETP.LT.OR P6, PT, R26, 0xb9, !P1 ;  /* 0x000000b91a00780c */ /* 0x000fd60004fc1670 */
[----:B------:R-:W0:Y:S02]  /*4a610*/  @!P5 LDC.64 R8, c[0x0][0x5c0] ;  /* 0x00017000ff08db82 */ /* 0x000e240000000a00 */
[----:B------:R4:W-:Y:S01]  /*4a620*/  @!P6 STG.E.U8 desc[UR24][R74.64+0xb8], R71 ;  /* 0x0000b8474a00e986 */ /* 0x0009e2000c101118 */
[----:B-1----:R-:W-:Y:S02]  /*4a630*/  F2FP.SATFINITE.E4M3.F32.PACK_AB_MERGE_C R73, RZ, R14, RZ ;  /* 0x0000000eff49723e */ /* 0x002fe400048070ff */
[----:B0-----:R-:W-:-:S05]  /*4a640*/  @!P5 IADD3 R8, P6, R69, R8, RZ ;  /* 0x000000084508d210 */ /* 0x001fca0007fde0ff */
[----:B------:R-:W-:Y:S01]  /*4a650*/  @!P5 IMAD.X R9, R68, 0x1, R9, P6 ;  /* 0x000000014409d824 */ /* 0x000fe200030e0609 */
[C---:B------:R-:W-:Y:S02]  /*4a660*/  ISETP.LT.OR P6, PT, R26.reuse, 0xba, !P1 ;  /* 0x000000ba1a00780c */ /* 0x040fe40004fc1670 */
[----:B------:R-:W-:-:S11]  /*4a670*/  ISETP.LT.OR P5, PT, R26, 0xc1, !P2 ;  /* 0x000000c11a00780c */ /* 0x000fd600057a1670 */
[----:B------:R-:W-:Y:S01]  /*4a680*/  @!P6 STG.E.U8 desc[UR24][R8.64+0xb9], R73 ;  /* 0x0000b9490800e986 */ /* 0x000fe2000c101118 */
[----:B------:R-:W-:Y:S01]  /*4a690*/  ISETP.LT.OR P6, PT, R26, 0xc2, !P2 ;  /* 0x000000c21a00780c */ /* 0x000fe200057c1670 */
[----:B---3--:R-:W-:Y:S02]  /*4a6a0*/  FMUL R14, R196, UR17 ;  /* 0x00000011c40e7c20 */ /* 0x008fe40008400000 */
[----:B------:R-:W3:Y:S03]  /*4a6b0*/  LDL.LU R196, [R1+0x7fc] ;  /* 0x0007fc0001c47983 */ /* 0x000ee60000300800 */
[----:B------:R-:W-:-:S05]  /*4a6c0*/  F2FP.SATFINITE.E4M3.F32.PACK_AB_MERGE_C R77, RZ, R14, RZ ;  /* 0x0000000eff4d723e */ /* 0x000fca00048070ff */
[----:B------:R0:W-:Y:S01]  /*4a6d0*/  @!P5 STG.E.U8 desc[UR24][R56.64+0xc0], R77 ;  /* 0x0000c04d3800d986 */ /* 0x0001e2000c101118 */
[----:B------:R-:W-:-:S13]  /*4a6e0*/  ISETP.LT.OR P5, PT, R26, 0xc1, !P1 ;  /* 0x000000c11a00780c */ /* 0x000fda0004fa1670 */
[----:B------:R-:W1:Y:S01]  /*4a6f0*/  @!P5 LDC.64 R68, c[0x0][0x5c0] ;  /* 0x00017000ff44db82 */ /* 0x000e620000000a00 */
[----:B----4-:R-:W-:Y:S02]  /*4a700*/  FMUL R14, R197, UR17 ;  /* 0x00000011c50e7c20 */ /* 0x010fe40008400000 */
[----:B------:R-:W4:Y:S03]  /*4a710*/  LDL.LU R197, [R1+0x800] ;  /* 0x0008000001c57983 */ /* 0x000f260000300800 */
[----:B------:R-:W-:-:S05]  /*4a720*/  F2FP.SATFINITE.E4M3.F32.PACK_AB_MERGE_C R71, RZ, R14, RZ ;  /* 0x0000000eff47723e */ /* 0x000fca00048070ff */
[----:B------:R2:W-:Y:S01]  /*4a730*/  @!P6 STG.E.U8 desc[UR24][R48.64+0xc1], R71 ;  /* 0x0000c1473000e986 */ /* 0x0005e2000c101118 */
[----:B-1----:R-:W-:Y:S01]  /*4a740*/  @!P5 IADD3 R68, P6, R67, R68, RZ ;  /* 0x000000444344d210 */ /* 0x002fe20007fde0ff */
[----:B------:R-:W-:Y:S02]  /*4a750*/  FMUL R14, R183, UR17 ;  /* 0x00000011b70e7c20 */ /* 0x000fe40008400000 */
[----:B------:R-:W4:Y:S03]  /*4a760*/  LDL.LU R183, [R1+0x804] ;  /* 0x0008040001b77983 */ /* 0x000f260000300800 */
[----:B------:R-:W-:Y:S01]  /*4a770*/  F2FP.SATFINITE.E4M3.F32.PACK_AB_MERGE_C R67, RZ, R14, RZ ;  /* 0x0000000eff43723e */ /* 0x000fe200048070ff */
[----:B------:R-:W-:Y:S02]  /*4a780*/  FMUL R14, R198, UR17 ;  /* 0x00000011c60e7c20 */ /* 0x000fe40008400000 */
[----:B------:R-:W4:Y:S03]  /*4a790*/  LDL.LU R198, [R1+0x808] ;  /* 0x0008080001c67983 */ /* 0x000f260000300800 */
[----:B0-----:R-:W-:Y:S01]  /*4a7a0*/  F2FP.SATFINITE.E4M3.F32.PACK_AB_MERGE_C R57, RZ, R14, RZ ;  /* 0x0000000eff39723e */ /* 0x001fe200048070ff */
[----:B--2---:R-:W-:-:S02]  /*4a7b0*/  FMUL R14, R199, UR17 ;  /* 0x00000011c70e7c20 */ /* 0x004fc40008400000 */
[----:B------:R-:W2:Y:S01]  /*4a7c0*/  LDL.LU R199, [R1+0x80c] ;  /* 0x00080c0001c77983 */ /* 0x000ea20000300800 */
[----:B------:R-:W-:Y:S01]  /*4a7d0*/  @!P5 IMAD.X R69, R66, 0x1, R69, P6 ;  /* 0x000000014245d824 */ /* 0x000fe200030e0645 */
[C---:B------:R-:W-:Y:S02]  /*4a7e0*/  ISETP.LT.OR P5, PT, R26.reuse, 0xc2, !P1 ;  /* 0x000000c21a00780c */ /* 0x040fe40004fa1670 */
[----:B------:R-:W-:-:S11]  /*4a7f0*/  ISETP.LT.OR P6, PT, R26, 0xc1, !P1 ;  /* 0x000000c11a00780c */ /* 0x000fd60004fc1670 */
[----:B------:R-:W0:Y:S02]  /*4a800*/  @!P5 LDC.64 R8, c[0x0][0x5c0] ;  /* 0x00017000ff08db82 */ /* 0x000e240000000a00 */
[----:B------:R1:W-:Y:S01]  /*4a810*/  @!P6 STG.E.U8 desc[UR24][R68.64+0xc0], R67 ;  /* 0x0000c0434400e986 */ /* 0x0003e2000c101118 */
[----:B0-----:R-:W-:-:S05]  /*4a820*/  @!P5 IADD3 R8, P6, R65, R8, RZ ;  /* 0x000000084108d210 */ /* 0x001fca0007fde0ff */
[----:B------:R-:W-:Y:S01]  /*4a830*/  @!P5 IMAD.X R9, R64, 0x1, R9, P6 ;  /* 0x000000014009d824 */ /* 0x000fe200030e0609 */
[C---:B------:R-:W-:Y:S02]  /*4a840*/  ISETP.LT.OR P6, PT, R26.reuse, 0xc2, !P1 ;  /* 0x000000c21a00780c */ /* 0x040fe40004fc1670 */
[----:B------:R-:W-:Y:S02]  /*4a850*/  ISETP.LT.OR P5, PT, R26, 0xc9, !P2 ;  /* 0x000000c91a00780c */ /* 0x000fe400057a1670 */
[----:B------:R-:W-:-:S09]  /*4a860*/  F2FP.SATFINITE.E4M3.F32.PACK_AB_MERGE_C R65, RZ, R14, RZ ;  /* 0x0000000eff41723e */ /* 0x000fd200048070ff */
[----:B------:R0:W-:Y:S04]  /*4a870*/  @!P6 STG.E.U8 desc[UR24][R8.64+0xc1], R57 ;  /* 0x0000c1390800e986 */ /* 0x0001e8000c101118 */
[----:B------:R0:W-:Y:S01]  /*4a880*/  @!P5 STG.E.U8 desc[UR24][R44.64+0xc8], R65 ;  /* 0x0000c8412c00d986 */ /* 0x0001e2000c101118 */
[C---:B------:R-:W-:Y:S02]  /*4a890*/  ISETP.LT.OR P5, PT, R26.reuse, 0xc9, !P1 ;  /* 0x000000c91a00780c */ /* 0x040fe40004fa1670 */
[----:B------:R-:W-:-:S11]  /*4a8a0*/  ISETP.LT.OR P6, PT, R26, 0xca, !P2 ;  /* 0x000000ca1a00780c */ /* 0x000fd600057c1670 */
[----:B------:R-:W0:Y:S01]  /*4a8b0*/  @!P5 LDC.64 R48, c[0x0][0x5c0] ;  /* 0x00017000ff30db82 */ /* 0x000e220000000a00 */
[----:B---3--:R-:W-:Y:S02]  /*4a8c0*/  FMUL R14, R196, UR17 ;  /* 0x00000011c40e7c20 */ /* 0x008fe40008400000 */
[----:B------:R-:W3:Y:S03]  /*4a8d0*/  LDL.LU R196, [R1+0x810] ;  /* 0x0008100001c47983 */ /* 0x000ee60000300800 */
[----:B-1----:R-:W-:-:S05]  /*4a8e0*/  F2FP.SATFINITE.E4M3.F32.PACK_AB_MERGE_C R67, RZ, R14, RZ ;  /* 0x0000000eff43723e */ /* 0x002fca00048070ff */
[----:B------:R-:W-:Y:S01]  /*4a8f0*/  @!P6 STG.E.U8 desc[UR24][R42.64+0xc9], R67 ;  /* 0x0000c9432a00e986 */ /* 0x000fe2000c101118 */
[----:B0-----:R-:W-:-:S05]  /*4a900*/  @!P5 IADD3 R48, P6, R63, R48, RZ ;  /* 0x000000303f30d210 */ /* 0x001fca0007fde0ff */
[----:B------:R-:W-:Y:S01]  /*4a910*/  @!P5 IMAD.X R49, R62, 0x1, R49, P6 ;  /* 0x000000013e31d824 */ /* 0x000fe200030e0631 */
[----:B------:R-:W-:Y:S01]  /*4a920*/  ISETP.LT.OR P5, PT, R26, 0xca, !P1 ;  /* 0x000000ca1a00780c */ /* 0x000fe20004fa1670 */
[----:B----4-:R-:W-:-:S12]  /*4a930*/  FMUL R14, R197, UR17 ;  /* 0x00000011c50e7c20 */ /* 0x010fd80008400000 */
[----:B------:R-:W0:Y:S01]  /*4a940*/  @!P5 LDC.64 R8, c[0x0][0x5c0] ;  /* 0x00017000ff08db82 */ /* 0x000e220000000a00 */
[----:B------:R-:W4:Y:S01]  /*4a950*/  LDL.LU R197, [R1+0x814] ;  /* 0x0008140001c57983 */ /* 0x000f220000300800 */
[----:B------:R-:W-:Y:S02]  /*4a960*/  ISETP.LT.OR P6, PT, R26, 0xc9, !P1 ;  /* 0x000000c91a00780c */ /* 0x000fe40004fc1670 */
[----:B------:R-:W-:-:S11]  /*4a970*/  F2FP.SATFINITE.E4M3.F32.PACK_AB_MERGE_C R57, RZ, R14, RZ ;  /* 0x0000000eff39723e */ /* 0x000fd600048070ff */
[----:B------:R1:W-:Y:S01]  /*4a980*/  @!P6 STG.E.U8 desc[UR24][R48.64+0xc8], R57 ;  /* 0x0000c8393000e986 */ /* 0x0003e2000c101118 */
[----:B0-----:R-:W-:Y:S01]  /*4a990*/  @!P5 IADD3 R8, P6, R61, R8, RZ ;  /* 0x000000083d08d210 */ /* 0x001fe20007fde0ff */
[----:B------:R-:W-:Y:S02]  /*4a9a0*/  FMUL R14, R183, UR17 ;  /* 0x00000011b70e7c20 */ /* 0x000fe40008400000 */
[----:B------:R-:W4:Y:S03]  /*4a9b0*/  LDL.LU R183, [R1+0x818] ;  /* 0x0008180001b77983 */ /* 0x000f260000300800 */
[----:B------:R-:W-:Y:S01]  /*4a9c0*/  F2FP.SATFINITE.E4M3.F32.PACK_AB_MERGE_C R45, RZ, R14, RZ ;  /* 0x0000000eff2d723e */ /* 0x000fe200048070ff */
[----:B------:R-:W-:Y:S02]  /*4a9d0*/  FMUL R14, R198, UR17 ;  /* 0x00000011c60e7c20 */ /* 0x000fe40008400000 */
[----:B------:R-:W4:Y:S03]  /*4a9e0*/  LDL.LU R198, [R1+0x81c] ;  /* 0x00081c0001c67983 */ /* 0x000f260000300800 */
[----:B------:R-:W-:Y:S01]  /*4a9f0*/  F2FP.SATFINITE.E4M3.F32.PACK_AB_MERGE_C R61, RZ, R14, RZ ;  /* 0x0000000eff3d723e */ /* 0x000fe200048070ff */
[----:B--2---:R-:W-:-:S02]  /*4aa00*/  FMUL R14, R199, UR17 ;  /* 0x00000011c70e7c20 */ /* 0x004fc40008400000 */
[----:B------:R-:W2:Y:S01]  /*4aa10*/  LDL.LU R199, [R1+0x820] ;  /* 0x0008200001c77983 */ /* 0x000ea20000300800 */
[----:B------:R-:W-:Y:S01]  /*4aa20*/  @!P5 IMAD.X R9, R60, 0x1, R9, P6 ;  /* 0x000000013c09d824 */ /* 0x000fe200030e0609 */
[C---:B------:R-:W-:Y:S02]  /*4aa30*/  ISETP.LT.OR P6, PT, R26.reuse, 0xca, !P1 ;  /* 0x000000ca1a00780c */ /* 0x040fe40004fc1670 */
[----:B------:R-:W-:-:S11]  /*4aa40*/  ISETP.LT.OR P5, PT, R26, 0xd1, !P2 ;  /* 0x000000d11a00780c */ /* 0x000fd600057a1670 */
[----:B------:R0:W-:Y:S04]  /*4aa50*/  @!P6 STG.E.U8 desc[UR24][R8.64+0xc9], R45 ;  /* 0x0000c92d0800e986 */ /* 0x0001e8000c101118 */
[----:B------:R4:W-:Y:S01]  /*4aa60*/  @!P5 STG.E.U8 desc[UR24][R40.64+0xd0], R61 ;  /* 0x0000d03d2800d986 */ /* 0x0009e2000c101118 */
[----:B------:R-:W-:Y:S02]  /*4aa70*/  ISETP.LT.OR P5, PT, R26, 0xd1, !P1 ;  /* 0x000000d11a00780c */ /* 0x000fe40004fa1670 */
[----:B-1----:R-:W-:-:S11]  /*4aa80*/  F2FP.SATFINITE.E4M3.F32.PACK_AB_MERGE_C R49, RZ, R14, RZ ;  /* 0x0000000eff31723e */ /* 0x002fd600048070ff */
[----:B------:R-:W1:Y:S01]  /*4aa90*/  @!P5 LDC.64 R42, c[0x0][0x5c0] ;  /* 0x00017000ff2adb82 */ /* 0x000e620000000a00 */
[----:B------:R-:W-:-:S13]  /*4aaa0*/  ISETP.LT.OR P6, PT, R26, 0xd2, !P2 ;  /* 0x000000d21a00780c */ /* 0x000fda00057c1670 */
[----:B------:R4:W-:Y:S01]  /*4aab0*/  @!P6 STG.E.U8 desc[UR24][R38.64+0xd1], R49 ;  /* 0x0000d1312600e986 */ /* 0x0009e2000c101118 */
[----:B-1----:R-:W-:-:S05]  /*4aac0*/  @!P5 IADD3 R42, P6, R59, R42, RZ ;  /* 0x0000002a3b2ad210 */ /* 0x002fca0007fde0ff */
[----:B------:R-:W-:Y:S01]  /*4aad0*/  @!P5 IMAD.X R43, R58, 0x1, R43, P6 ;  /* 0x000000013a2bd824 */ /* 0x000fe200030e062b */
[----:B------:R-:W-:Y:S01]  /*4aae0*/  ISETP.LT.OR P6, PT, R26, 0xd1, !P1 ;  /* 0x000000d11a00780c */ /* 0x000fe20004fc1670 */
[----:B---3--:R-:W-:Y:S02]  /*4aaf0*/  FMUL R14, R196, UR17 ;  /* 0x00000011c40e7c20 */ /* 0x008fe40008400000 */
[----:B------:R-:W3:Y:S03]  /*4ab00*/  LDL.LU R196, [R1+0x824] ;  /* 0x0008240001c47983 */ /* 0x000ee60000300800 */
[----:B0-----:R-:W-:Y:S01]  /*4ab10*/  F2FP.SATFINITE.E4M3.F32.PACK_AB_MERGE_C R45, RZ, R14, RZ ;  /* 0x0000000eff2d723e */ /* 0x001fe200048070ff */
[----:B----4-:R-:W-:Y:S02]  /*4ab20*/  FMUL R14, R197, UR17 ;  /* 0x00000011c50e7c20 */ /* 0x010fe40008400000 */
[----:B------:R-:W4:Y:S03]  /*4ab30*/  LDL.LU R197, [R1+0x828] ;  /* 0x0008280001c57983 */ /* 0x000f260000300800 */
[----:B------:R-:W-:Y:S01]  /*4ab40*/  F2FP.SATFINITE.E4M3.F32.PACK_AB_MERGE_C R41, RZ, R14, RZ ;  /* 0x0000000eff29723e */ /* 0x000fe200048070ff */
[----:B------:R0:W-:Y:S01]  /*4ab50*/  @!P6 STG.E.U8 desc[UR24][R42.64+0xd0], R45 ;  /* 0x0000d02d2a00e986 */ /* 0x0001e2000c101118 */
[----:B------:R-:W-:-:S03]  /*4ab60*/  FMUL R14, R183, UR17 ;  /* 0x00000011b70e7c20 */ /* 0x000fc60008400000 */
[----:B------:R-:W4:Y:S02]  /*4ab70*/  LDL.LU R183, [R1+0x82c] ;  /* 0x00082c0001b77983 */ /* 0x000f240000300800 */
[----:B------:R-:W-:Y:S01]  /*4ab80*/  F2FP.SATFINITE.E4M3.F32.PACK_AB_MERGE_C R49, RZ, R14, RZ ;  /* 0x0000000eff31723e */ /* 0x000fe200048070ff */
[----:B------:R-:W-:Y:S02]  /*4ab90*/  FMUL R14, R198, UR17 ;  /* 0x00000011c60e7c20 */ /* 0x000fe40008400000 */
[----:B------:R-:W4:Y:S03]  /*4aba0*/  LDL.LU R198, [R1+0x830] ;  /* 0x0008300001c67983 */ /* 0x000f260000300800 */
[----:B0-----:R-:W-:Y:S01]  /*4abb0*/  F2FP.SATFINITE.E4M3.F32.PACK_AB_MERGE_C R43, RZ, R14, RZ ;  /* 0x0000000eff2b723e */ /* 0x001fe200048070ff */
[----:B--2---:R-:W-:Y:S02]  /*4abc0*/  FMUL R14, R199, UR17 ;  /* 0x00000011c70e7c20 */ /* 0x004fe40008400000 */
[----:B------:R-:W2:Y:S01]  /*4abd0*/  LDL.LU R199, [R1+0x834] ;  /* 0x0008340001c77983 */ /* 0x000ea20000300800 */
[----:B------:R-:W-:-:S03]  /*4abe0*/  ISETP.LT.OR P5, PT, R26, 0xd2, !P1 ;  /* 0x000000d21a00780c */ /* 0x000fc60004fa1670 */
[----:B------:R-:W2:Y:S10]  /*4abf0*/  LDL.LU R191, [R1+0x838] ;  /* 0x0008380001bf7983 */ /* 0x000eb40000300800 */
[----:B------:R-:W0:Y:S02]  /*4ac00*/  @!P5 LDC.64 R8, c[0x0][0x5c0] ;  /* 0x00017000ff08db82 */ /* 0x000e240000000a00 */
[----:B0-----:R-:W-:-:S05]  /*4ac10*/  @!P5 IADD3 R8, P6, R55, R8, RZ ;  /* 0x000000083708d210 */ /* 0x001fca0007fde0ff */
[----:B------:R-:W-:Y:S01]  /*4ac20*/  @!P5 IMAD.X R9, R54, 0x1, R9, P6 ;  /* 0x000000013609d824 */ /* 0x000fe200030e0609 */
[C---:B------:R-:W-:Y:S02]  /*4ac30*/  ISETP.LT.OR P6, PT, R26.reuse, 0xd2, !P1 ;  /* 0x000000d21a00780c */ /* 0x040fe40004fc1670 */
[----:B------:R-:W-:-:S11]  /*4ac40*/  ISETP.LT.OR P5, PT, R26, 0xd9, !P2 ;  /* 0x000000d91a00780c */ /* 0x000fd600057a1670 */
[----:B------:R0:W-:Y:S04]  /*4ac50*/  @!P6 STG.E.U8 desc[UR24][R8.64+0xd1], R41 ;  /* 0x0000d1290800e986 */ /* 0x0001e8000c101118 */
[----:B------:R1:W-:Y:S01]  /*4ac60*/  @!P5 STG.E.U8 desc[UR24][R36.64+0xd8], R49 ;  /* 0x0000d8312400d986 */ /* 0x0003e2000c101118 */
[C---:B------:R-:W-:Y:S02]  /*4ac70*/  ISETP.LT.OR P5, PT, R26.reuse, 0xd9, !P1 ;  /* 0x000000d91a00780c */ /* 0x040fe40004fa1670 */
[----:B------:R-:W-:-:S11]  /*4ac80*/  ISETP.LT.OR P6, PT, R26, 0xda, !P2 ;  /* 0x000000da1a00780c */ /* 0x000fd600057c1670 */
[----:B------:R-:W0:Y:S02]  /*4ac90*/  @!P5 LDC.64 R38, c[0x0][0x5c0] ;  /* 0x00017000ff26db82 */ /* 0x000e240000000a00 */
[----:B------:R4:W-:Y:S01]  /*4aca0*/  @!P6 STG.E.U8 desc[UR24][R34.64+0xd9], R43 ;  /* 0x0000d92b2200e986 */ /* 0x0009e2000c101118 */
[----:B0-----:R-:W-:-:S05]  /*4acb0*/  @!P5 IADD3 R38, P6, R53, R38, RZ ;  /* 0x000000263526d210 */ /* 0x001fca0007fde0ff */
[----:B------:R-:W-:Y:S01]  /*4acc0*/  @!P5 IMAD.X R39, R52, 0x1, R39, P6 ;  /* 0x000000013427d824 */ /* 0x000fe200030e0627 */
[----:B------:R-:W-:Y:S02]  /*4acd0*/  ISETP.LT.OR P5, PT, R26, 0xda, !P1 ;  /* 0x000000da1a00780c */ /* 0x000fe40004fa1670 */
[----:B------:R-:W-:-:S11]  /*4ace0*/  F2FP.SATFINITE.E4M3.F32.PACK_AB_MERGE_C R41, RZ, R14, RZ ;  /* 0x0000000eff29723e */ /* 0x000fd600048070ff */
[----:B------:R-:W0:Y:S01]  /*4acf0*/  @!P5 LDC.64 R8, c[0x0][0x5c0] ;  /* 0x00017000ff08db82 */ /* 0x000e220000000a00 */
[----:B------:R-:W-:Y:S01]  /*4ad00*/  ISETP.LT.OR P6, PT, R26, 0xd9, !P1 ;  /* 0x000000d91a00780c */ /* 0x000fe20004fc1670 */
[----:B---3--:R-:W-:Y:S02]  /*4ad10*/  FMUL R14, R196, UR17 ;  /* 0x00000011c40e7c20 */ /* 0x008fe40008400000 */
[----:B------:R-:W3:Y:S03]  /*4ad20*/  LDL.LU R196, [R1+0x83c] ;  /* 0x00083c0001c47983 */ /* 0x000ee60000300800 */
[----:B-1----:R-:W-:-:S07]  /*4ad30*/  F2FP.SATFINITE.E4M3.F32.PACK_AB_MERGE_C R37, RZ, R14, RZ ;  /* 0x0000000eff25723e */ /* 0x002fce00048070ff */
[----:B------:R1:W-:Y:S01]  /*4ad40*/  @!P6 STG.E.U8 desc[UR24][R38.64+0xd8], R41 ;  /* 0x0000d8292600e986 */ /* 0x0003e2000c101118 */
[----:B0-----:R-:W-:-:S05]  /*4ad50*/  @!P5 IADD3 R8, P6, R51, R8, RZ ;  /* 0x000000083308d210 */ /* 0x001fca0007fde0ff */
[----:B------:R-:W-:Y:S02]  /*4ad60*/  @!P5 IMAD.X R9, R50, 0x1, R9, P6 ;  /* 0x000000013209d824 */ /* 0x000fe400030e0609 */
[----:B----4-:R-:W-:Y:S02]  /*4ad70*/  FMUL R14, R197, UR17 ;  /* 0x00000011c50e7c20 */ /* 0x010fe40008400000 */
[----:B------:R-:W4:Y:S01]  /*4ad80*/  LDL.LU R197, [R1+0x840] ;  /* 0x0008400001c57983 */ /* 0x000f220000300800 */
[----:B------:R-:W-:Y:S02]  /*4ad90*/  ISETP.LT.OR P6, PT, R26, 0xda, !P1 ;  /* 0x000000da1a00780c */ /* 0x000fe40004fc1670 */
[----:B------:R-:W-:-:S11]  /*4ada0*/  F2FP.SATFINITE.E4M3.F32.PACK_AB_MERGE_C R43, RZ, R14, RZ ;  /* 0x0000000eff2b723e */ /* 0x000fd600048070ff */
[----:B------:R0:W-:Y:S01]  /*4adb0*/  @!P6 STG.E.U8 desc[UR24][R8.64+0xd9], R37 ;  /* 0x0000d9250800e986 */ /* 0x0001e2000c101118 */
[----:B------:R-:W-:-:S03]  /*4adc0*/  FMUL R14, R183, UR17 ;  /* 0x00000011b70e7c20 */ /* 0x000fc60008400000 */
[----:B------:R-:W4:Y:S02]  /*4add0*/  LDL.LU R183, [R1+0x844] ;  /* 0x0008440001b77983 */ /* 0x000f240000300800 */
[----:B-1----:R-:W-:Y:S01]  /*4ade0*/  F2FP.SATFINITE.E4M3.F32.PACK_AB_MERGE_C R39, RZ, R14, RZ ;  /* 0x0000000eff27723e */ /* 0x002fe200048070ff */
[----:B------:R-:W-:Y:S02]  /*4adf0*/  FMUL R14, R198, UR17 ;  /* 0x00000011c60e7c20 */ /* 0x000fe40008400000 */
[----:B------:R-:W4:Y:S03]  /*4ae00*/  LDL.LU R198, [R1+0x848] ;  /* 0x0008480001c67983 */ /* 0x000f260000300800 */
[----:B0-----:R-:W-:Y:S01]  /*4ae10*/  F2FP.SATFINITE.E4M3.F32.PACK_AB_MERGE_C R37, RZ, R14, RZ ;  /* 0x0000000eff25723e */ /* 0x001fe200048070ff */
[----:B--2---:R-:W-:Y:S02]  /*4ae20*/  FMUL R14, R199, UR17 ;  /* 0x00000011c70e7c20 */ /* 0x004fe40008400000 */
[----:B------:R-:W2:Y:S01]  /*4ae30*/  LDL.LU R199, [R1+0x84c] ;  /* 0x00084c0001c77983 */ /* 0x000ea20000300800 */
[----:B------:R-:W-:-:S13]  /*4ae40*/  ISETP.LT.OR P5, PT, R26, 0xe1, !P2 ;  /* 0x000000e11a00780c */ /* 0x000fda00057a1670 */
[----:B------:R0:W-:Y:S01]  /*4ae50*/  @!P5 STG.E.U8 desc[UR24][R32.64+0xe0], R43 ;  /* 0x0000e02b2000d986 */ /* 0x0001e2000c101118 */
[C---:B------:R-:W-:Y:S02]  /*4ae60*/  ISETP.LT.OR P5, PT, R26.reuse, 0xe1, !P1 ;  /* 0x000000e11a00780c */ /* 0x040fe40004fa1670 */
[----:B------:R-:W-:-:S11]  /*4ae70*/  ISETP.LT.OR P6, PT, R26, 0xe2, !P2 ;  /* 0x000000e21a00780c */ /* 0x000fd600057c1670 */
[----:B------:R-:W1:Y:S02]  /*4ae80*/  @!P5 LDC.64 R34, c[0x0][0x5c0] ;  /* 0x00017000ff22db82 */ /* 0x000e640000000a00 */
[----:B------:R-:W-:Y:S01]  /*4ae90*/  @!P6 STG.E.U8 desc[UR24][R30.64+0xe1], R39 ;  /* 0x0000e1271e00e986 */ /* 0x000fe2000c101118 */
[----:B-1----:R-:W-:-:S05]  /*4aea0*/  @!P5 IADD3 R34, P6, R47, R34, RZ ;  /* 0x000000222f22d210 */ /* 0x002fca0007fde0ff */
[----:B------:R-:W-:Y:S01]  /*4aeb0*/  @!P5 IMAD.X R35, R46, 0x1, R35, P6 ;  /* 0x000000012e23d824 */ /* 0x000fe200030e0623 */
[C---:B------:R-:W-:Y:S02]  /*4aec0*/  ISETP.LT.OR P5, PT, R26.reuse, 0xe2, !P1 ;  /* 0x000000e21a00780c */ /* 0x040fe40004fa1670 */
[----:B------:R-:W-:-:S11]  /*4aed0*/  ISETP.LT.OR P6, PT, R26, 0xe1, !P1 ;  /* 0x000000e11a00780c */ /* 0x000fd60004fc1670 */
[----:B------:R-:W1:Y:S02]  /*4aee0*/  @!P5 LDC.64 R8, c[0x0][0x5c0] ;  /* 0x00017000ff08db82 */ /* 0x000e640000000a00 */
[----:B------:R-:W-:Y:S01]  /*4aef0*/  @!P6 STG.E.U8 desc[UR24][R34.64+0xe0], R37 ;  /* 0x0000e0252200e986 */ /* 0x000fe2000c101118 */
[----:B-1----:R-:W-:-:S05]  /*4af00*/  @!P5 IADD3 R8, P6, R28, R8, RZ ;  /* 0x000000081c08d210 */ /* 0x002fca0007fde0ff */
[----:B------:R-:W-:Y:S01]  /*4af10*/  @!P5 IMAD.X R9, R27, 0x1, R9, P6 ;  /* 0x000000011b09d824 */ /* 0x000fe200030e0609 */
[----:B------:R-:W-:Y:S01]  /*4af20*/  F2FP.SATFINITE.E4M3.F32.PACK_AB_MERGE_C R27, RZ, R14, RZ ;  /* 0x0000000eff1b723e */ /* 0x000fe200048070ff */
[----:B------:R-:W-:Y:S01]  /*4af30*/  FMUL R14, R191, UR17 ;  /* 0x00000011bf0e7c20 */ /* 0x000fe20008400000 */
[----:B------:R-:W-:Y:S01]  /*4af40*/  LOP3.LUT P4, RZ, R5, 0x80000, RZ, 0xc0, !PT ;  /* 0x0008000005ff7812 */ /* 0x000fe2000788c0ff */
[----:B------:R-:W2:Y:S04]  /*4af50*/  LDL.LU R191, [R1+0x850] ;  /* 0x0008500001bf7983 */ /* 0x000ea80000300800 */
[----:B------:R1:W-:Y:S01]  /*4af60*/  @!P5 STG.E.U8 desc[UR24][R8.64+0xe1], R27 ;  /* 0x0000e11b0800d986 */ /* 0x0003e2000c101118 */
[----:B------:R-:W-:Y:S02]  /*4af70*/  ISETP.LT.OR P5, PT, R26, 0xe9, !P2 ;  /* 0x000000e91a00780c */ /* 0x000fe400057a1670 */
[----:B0-----:R-:W-:-:S02]  /*4af80*/  F2FP.SATFINITE.E4M3.F32.PACK_AB_MERGE_C R33, RZ, R14, RZ ;  /* 0x0000000eff21723e */ /* 0x001fc400048070ff */
[----:B------:R-:W-:-:S03]  /*4af90*/  ISETP.LT.OR P6, PT, R26, 0xea, !P2 ;  /* 0x000000ea1a00780c */ /* 0x000fc600057c1670 */
[----:B-1----:R-:W0:Y:S06]  /*4afa0*/  @!P4 LDC.64 R8, c[0x0][0x5c0] ;  /* 0x00017000ff08cb82 */ /* 0x002e2c0000000a00 */
[----:B------:R1:W-:Y:S01]  /*4afb0*/  @!P5 STG.E.U8 desc[UR24][R24.64+0xe8], R33 ;  /* 0x0000e8211800d986 */ /* 0x0003e2000c101118 */
[----:B------:R-:W-:Y:S01]  /*4afc0*/  LOP3.LUT P5, RZ, R5, 0x40000, RZ, 0xc0, !PT ;  /* 0x0004000005ff7812 */ /* 0x000fe200078ac0ff */
[----:B---3--:R-:W-:Y:S02]  /*4afd0*/  FMUL R14, R196, UR17 ;  /* 0x00000011c40e7c20 */ /* 0x008fe40008400000 */
[----:B------:R-:W3:Y:S01]  /*4afe0*/  LDL.LU R196, [R1+0x854] ;  /* 0x0008540001c47983 */ /* 0x000ee20000300800 */
[----:B-1----:R-:W1:Y:S09]  /*4aff0*/  @!P0 LDC.64 R24, c[0x0][0x5c0] ;  /* 0x00017000ff188b82 */ /* 0x002e720000000a00 */
[----:B------:R-:W0:Y:S01]  /*4b000*/  @!P5 LDC.64 R30, c[0x0][0x5c0] ;  /* 0x00017000ff1edb82 */ /* 0x000e220000000a00 */
[----:B------:R-:W-:-:S05]  /*4b010*/  F2FP.SATFINITE.E4M3.F32.PACK_AB_MERGE_C R35, RZ, R14, RZ ;  /* 0x0000000eff23723e */ /* 0x000fca00048070ff */
[----:B------:R-:W-:Y:S01]  /*4b020*/  @!P6 STG.E.U8 desc[UR24][R22.64+0xe9], R35 ;  /* 0x0000e9231600e986 */ /* 0x000fe2000c101118 */
[----:B----4-:R-:W-:-:S03]  /*4b030*/  FMUL R14, R197, UR17 ;  /* 0x00000011c50e7c20 */ /* 0x010fc60008400000 */
[----:B------:R-:W4:Y:S01]  /*4b040*/  LDL.LU R197, [R1+0x858] ;  /* 0x0008580001c57983 */ /* 0x000f220000300800 */
[----:B0-----:R-:W-:Y:S02]  /*4b050*/  @!P5 IADD3 R30, P6, R17, R30, RZ ;  /* 0x0000001e111ed210 */ /* 0x001fe40007fde0ff */
[----:B------:R-:W-:-:S03]  /*4b060*/  F2FP.SATFINITE.E4M3.F32.PACK_AB_MERGE_C R17, RZ, R14, RZ ;  /* 0x0000000eff11723e */ /* 0x000fc600048070ff */
[----:B------:R-:W-:-:S05]  /*4b070*/  @!P5 IMAD.X R31, R16, 0x1, R31, P6 ;  /* 0x00000001101fd824 */ /* 0x000fca00030e061f */
[----:B------:R0:W-:Y:S01]  /*4b080*/  @!P5 STG.E.U8 desc[UR24][R30.64+0xe8], R17 ;  /* 0x0000e8111e00d986 */ /* 0x0001e2000c101118 */
[----:B------:R-:W-:-:S05]  /*4b090*/  @!P4 IADD3 R8, P5, R15, R8, RZ ;  /* 0x000000080f08c210 */ /* 0x000fca0007fbe0ff */
[----:B------:R-:W-:Y:S01]  /*4b0a0*/  @!P4 IMAD.X R9, R13, 0x1, R9, P5 ;  /* 0x000000010d09c824 */ /* 0x000fe200028e0609 */
[----:B------:R-:W-:Y:S01]  /*4b0b0*/  ISETP.LT.OR P6, PT, R26, 0xf1, !P2 ;  /* 0x000000f11a00780c */ /* 0x000fe200057c1670 */
[----:B0-----:R-:W0:Y:S01]  /*4b0c0*/  @!P3 LDC.64 R30, c[0x0][0x5c0] ;  /* 0x00017000ff1ebb82 */ /* 0x001e220000000a00 */
[----:B------:R-:W-:Y:S02]  /*4b0d0*/  FMUL R13, R183, UR17 ;  /* 0x00000011b70d7c20 */ /* 0x000fe40008400000 */
[----:B------:R-:W4:Y:S03]  /*4b0e0*/  LDL.LU R183, [R1+0x85c] ;  /* 0x00085c0001b77983 */ /* 0x000f260000300800 */
[----:B------:R-:W-:Y:S01]  /*4b0f0*/  F2FP.SATFINITE.E4M3.F32.PACK_AB_MERGE_C R15, RZ, R13, RZ ;  /* 0x0000000dff0f723e */ /* 0x000fe200048070ff */
[----:B------:R-:W-:Y:S02]  /*4b100*/  FMUL R13, R198, UR17 ;  /* 0x00000011c60d7c20 */ /* 0x000fe40008400000 */
[----:B------:R-:W4:Y:S03]  /*4b110*/  LDL.LU R198, [R1+0x860] ;  /* 0x0008600001c67983 */ /* 0x000f260000300800 */
[----:B------:R-:W-:Y:S01]  /*4b120*/  F2FP.SATFINITE.E4M3.F32.PACK_AB_MERGE_C R23, RZ, R13, RZ ;  /* 0x0000000dff17723e */ /* 0x000fe200048070ff */
[----:B--2---:R-:W-:-:S02]  /*4b130*/  FMUL R13, R199, UR17 ;  /* 0x00000011c70d7c20 */ /* 0x004fc40008400000 */
[----:B------:R-:W2:Y:S04]  /*4b140*/  LDL.LU R199, [R1+0x864] ;  /* 0x0008640001c77983 */ /* 0x000ea80000300800 */
[----:B------:R0:W-:Y:S01]  /*4b150*/  @!P4 STG.E.U8 desc[UR24][R8.64+0xe9], R15 ;  /* 0x0000e90f0800c986 */ /* 0x0001e2000c101118 */
[----:B------:R-:W-:-:S03]  /*4b160*/  ISETP.LT.OR P4, PT, R26, 0xf9, !P2 ;  /* 0x000000f91a00780c */ /* 0x000fc60005781670 */
[----:B------:R0:W-:Y:S01]  /*4b170*/  @!P6 STG.E.U8 desc[UR24][R20.64+0xf0], R23 ;  /* 0x0000f0171400e986 */ /* 0x0001e2000c101118 */
[C---:B------:R-:W-:Y:S02]  /*4b180*/  ISETP.LT.OR P6, PT, R26.reuse, 0xf2, !P2 ;  /* 0x000000f21a00780c */ /* 0x040fe400057c1670 */
[----:B------:R-:W-:Y:S02]  /*4b190*/  ISETP.LT.OR P2, PT, R26, 0xfa, !P2 ;  /* 0x000000fa1a00780c */ /* 0x000fe40005741670 */
[----:B-1----:R-:W-:-:S05]  /*4b1a0*/  @!P0 IADD3 R12, P5, R12, R24, RZ ;  /* 0x000000180c0c8210 */ /* 0x002fca0007fbe0ff */
[----:B0-----:R-:W0:Y:S01]  /*4b1b0*/  @!P4 LDC.64 R14, c[0x0][0x5c0] ;  /* 0x00017000ff0ecb82 */ /* 0x001e220000000a00 */
[----:B------:R-:W-:Y:S01]  /*4b1c0*/  F2FP.SATFINITE.E4M3.F32.PACK_AB_MERGE_C R17, RZ, R13, RZ ;  /* 0x0000000dff11723e */ /* 0x000fe200048070ff */
[----:B------:R-:W-:Y:S01]  /*4b1d0*/  @!P0 IMAD.X R13, R11, 0x1, R25, P5 ;  /* 0x000000010b0d8824 */ /* 0x000fe200028e0619 */
[C---:B------:R-:W-:Y:S02]  /*4b1e0*/  ISETP.LT.OR P5, PT, R26.reuse, 0xf9, !P1 ;  /* 0x000000f91a00780c */ /* 0x040fe40004fa1670 */
[----:B------:R-:W-:-:S03]  /*4b1f0*/  ISETP.LT.OR P1, PT, R26, 0xfa, !P1 ;  /* 0x000000fa1a00780c */ /* 0x000fc60004f21670 */
[----:B------:R-:W1:Y:S01]  /*4b200*/  @!P2 LDC.64 R22, c[0x0][0x5c0] ;  /* 0x00017000ff16ab82 */ /* 0x000e620000000a00 */
[----:B------:R3:W-:Y:S07]  /*4b210*/  @!P6 STG.E.U8 desc[UR24][R18.64+0xf1], R17 ;  /* 0x0000f1111200e986 */ /* 0x0007ee000c101118 */
[----:B------:R-:W4:Y:S08]  /*4b220*/  @!P5 LDC.64 R24, c[0x0][0x5c0] ;  /* 0x00017000ff18db82 */ /* 0x000f300000000a00 */
[----:B------:R-:W4:Y:S01]  /*4b230*/  @!P1 LDC.64 R26, c[0x0][0x5c0] ;  /* 0x00017000ff1a9b82 */ /* 0x000f220000000a00 */
[----:B------:R-:W-:-:S05]  /*4b240*/  FMUL R8, R191, UR17 ;  /* 0x00000011bf087c20 */ /* 0x000fca0008400000 */
[----:B------:R-:W-:-:S05]  /*4b250*/  F2FP.SATFINITE.E4M3.F32.PACK_AB_MERGE_C R21, RZ, R8, RZ ;  /* 0x00000008ff15723e */ /* 0x000fca00048070ff */
[----:B------:R1:W-:Y:S01]  /*4b260*/  @!P0 STG.E.U8 desc[UR24][R12.64+0xf0], R21 ;  /* 0x0000f0150c008986 */ /* 0x0003e2000c101118 */
[----:B------:R-:W-:-:S05]  /*4b270*/  @!P3 IADD3 R10, P0, R10, R30, RZ ;  /* 0x0000001e0a0ab210 */ /* 0x000fca0007f1e0ff */
[----:B------:R-:W-:Y:S02]  /*4b280*/  @!P3 IMAD.X R11, R7, 0x1, R31, P0 ;  /* 0x00000001070bb824 */ /* 0x000fe400000e061f */
[----:B---3--:R-:W-:-:S05]  /*4b290*/  FMUL R8, R196, UR17 ;  /* 0x00000011c4087c20 */ /* 0x008fca0008400000 */
[----:B------:R-:W-:-:S05]  /*4b2a0*/  F2FP.SATFINITE.E4M3.F32.PACK_AB_MERGE_C R17, RZ, R8, RZ ;  /* 0x00000008ff11723e */ /* 0x000fca00048070ff */
[----:B------:R3:W-:Y:S01]  /*4b2b0*/  @!P3 STG.E.U8 desc[UR24][R10.64+0xf1], R17 ;  /* 0x0000f1110a00b986 */ /* 0x0007e2000c101118 */
[----:B0-----:R-:W-:-:S04]  /*4b2c0*/  @!P4 IADD3 R8, P0, P3, R6, UR6, R14 ;  /* 0x000000060608cc10 */ /* 0x001fc8000fb1e00e */
[----:B------:R-:W-:Y:S02]  /*4b2d0*/  @!P4 IADD3.X R9, R29, UR13, R15, P0, P3 ;  /* 0x0000000d1d09cc10 */ /* 0x000fe400087e640f */
[----:B-1----:R-:W-:-:S04]  /*4b2e0*/  @!P2 IADD3 R14, P0, P3, R6, UR6, R22 ;  /* 0x00000006060eac10 */ /* 0x002fc8000fb1e016 */
[----:B------:R-:W-:Y:S02]  /*4b2f0*/  @!P2 IADD3.X R15, R29, UR13, R23, P0, P3 ;  /* 0x0000000d1d0fac10 */ /* 0x000fe400087e6417 */
[----:B------:R-:W-:Y:S01]  /*4b300*/  @!P5 IADD3 R13, P0, P3, R6, UR6, R3 ;  /* 0x00000006060ddc10 */ /* 0x000fe2000fb1e003 */
[----:B----4-:R-:W-:-:S03]  /*4b310*/  FMUL R7, R197, UR17 ;  /* 0x00000011c5077c20 */ /* 0x010fc60008400000 */
[----:B------:R-:W-:Y:S02]  /*4b320*/  @!P5 IADD3.X R16, R29, UR13, R0, P0, P3 ;  /* 0x0000000d1d10dc10 */ /* 0x000fe400087e6400 */
[----:B------:R-:W-:Y:S02]  /*4b330*/  F2FP.SATFINITE.E4M3.F32.PACK_AB_MERGE_C R19, RZ, R7, RZ ;  /* 0x00000007ff13723e */ /* 0x000fe400048070ff */
[----:B------:R-:W-:-:S03]  /*4b340*/  @!P1 IADD3 R7, P0, P3, R6, UR6, R3 ;  /* 0x0000000606079c10 */ /* 0x000fc6000fb1e003 */
[----:B------:R0:W-:Y:S01]  /*4b350*/  @!P4 STG.E.U8 desc[UR24][R8.64+0xf8], R19 ;  /* 0x0000f8130800c986 */ /* 0x0001e2000c101118 */
[----:B------:R-:W-:Y:S02]  /*4b360*/  @!P5 IADD3 R6, P4, R13, R24, RZ ;  /* 0x000000180d06d210 */ /* 0x000fe40007f9e0ff */
[----:B------:R-:W-:Y:S02]  /*4b370*/  @!P1 IADD3.X R18, R29, UR13, R0, P0, P3 ;  /* 0x0000000d1d129c10 */ /* 0x000fe400087e6400 */
[----:B---3--:R-:W-:Y:S01]  /*4b380*/  @!P1 IADD3 R10, P0, R7, R26, RZ ;  /* 0x0000001a070a9210 */ /* 0x008fe20007f1e0ff */
[----:B------:R-:W-:Y:S02]  /*4b390*/  @!P5 IMAD.X R7, R16, 0x1, R25, P4 ;  /* 0x000000011007d824 */ /* 0x000fe400020e0619 */
[----:B------:R-:W-:Y:S01]  /*4b3a0*/  FMUL R11, R183, UR17 ;  /* 0x00000011b70b7c20 */ /* 0x000fe20008400000 */
[----:B------:R-:W-:-:S04]  /*4b3b0*/  FMUL R12, R198, UR17 ;  /* 0x00000011c60c7c20 */ /* 0x000fc80008400000 */
[----:B------:R-:W-:Y:S01]  /*4b3c0*/  F2FP.SATFINITE.E4M3.F32.PACK_AB_MERGE_C R17, RZ, R11, RZ ;  /* 0x0000000bff11723e */ /* 0x000fe200048070ff */
[----:B------:R-:W-:Y:S01]  /*4b3d0*/  @!P1 IMAD.X R11, R18, 0x1, R27, P0 ;  /* 0x00000001120b9824 */ /* 0x000fe200000e061b */
[----:B------:R-:W-:-:S03]  /*4b3e0*/  F2FP.SATFINITE.E4M3.F32.PACK_AB_MERGE_C R21, RZ, R12, RZ ;  /* 0x0000000cff15723e */ /* 0x000fc600048070ff */
[----:B------:R0:W-:Y:S04]  /*4b3f0*/  @!P2 STG.E.U8 desc[UR24][R14.64+0xf9], R17 ;  /* 0x0000f9110e00a986 */ /* 0x0001e8000c101118 */
[----:B------:R0:W-:Y:S01]  /*4b400*/  @!P5 STG.E.U8 desc[UR24][R6.64+0xf8], R21 ;  /* 0x0000f8150600d986 */ /* 0x0001e2000c101118 */
[----:B--2---:R-:W-:-:S05]  /*4b410*/  FMUL R13, R199, UR17 ;  /* 0x00000011c70d7c20 */ /* 0x004fca0008400000 */
[----:B------:R-:W-:-:S05]  /*4b420*/  F2FP.SATFINITE.E4M3.F32.PACK_AB_MERGE_C R13, RZ, R13, RZ ;  /* 0x0000000dff0d723e */ /* 0x000fca00048070ff */
[----:B------:R0:W-:Y:S02]  /*4b430*/  @!P1 STG.E.U8 desc[UR24][R10.64+0xf9], R13 ;  /* 0x0000f90d0a009986 */ /* 0x0001e4000c101118 */
.L_x_39:
[----:B------:R-:W-:Y:S05]  /*4b440*/  BSYNC B0 ;  /* 0x0000000000007941 */ /* 0x000fea0003800000 */
.L_x_35:
[----:B0-2---:R-:W2:Y:S04]  /*4b450*/  LDL.LU R7, [R1+0x878] ;  /* 0x0008780001077983 */ /* 0x005ea80000300800 */
[----:B------:R-:W2:Y:S01]  /*4b460*/  LDL.LU R6, [R1+0x87c] ;  /* 0x00087c0001067983 */ /* 0x000ea20000300800 */
[----:B------:R-:W-:Y:S01]  /*4b470*/  ULDC UR12, c[0x0][0xc] ;  /* 0x00000300000c7ab9 */ /* 0x000fe20000000800 */
[----:B------:R-:W-:Y:S01]  /*4b480*/  ULDC UR13, c[0x0][0x10] ;  /* 0x00000400000d7ab9 */ /* 0x000fe20000000800 */
[----:B------:R-:W2:Y:S01]  /*4b490*/  LDC R9, c[0x0][0x14] ;  /* 0x00000500ff097b82 */ /* 0x000ea20000000800 */
[----:B------:R-:W-:Y:S01]  /*4b4a0*/  UIMAD.WIDE.U32 UR12, UR12, UR13, URZ ;  /* 0x0000000d0c0c72a5 */ /* 0x000fe2000f8e003f */
[----:B------:R0:W5:Y:S01]  /*4b4b0*/  LDL R28, [R1+0xd8] ;  /* 0x0000d800011c7983 */ /* 0x0001620000100800 */
[----:B------:R-:W-:-:S04]  /*4b4c0*/  UMOV UR18, 0xffffffff ;  /* 0xffffffff00127882 */ /* 0x000fc80000000000 */
[----:B--2---:R-:W-:-:S04]  /*4b4d0*/  IMAD.WIDE.U32 R6, R9, UR12, R6 ;  /* 0x0000000c09067c25 */ /* 0x004fc8000f8e0006 */
[----:B------:R-:W-:Y:S01]  /*4b4e0*/  IMAD R9, R9, UR13, RZ ;  /* 0x0000000d09097c24 */ /* 0x000fe2000f8e02ff */
[----:B------:R-:W-:Y:S01]  /*4b4f0*/  ULDC.64 UR12, c[0x0][0x650] ;  /* 0x00019400000c7ab9 */ /* 0x000fe20000000a00 */
[----:B------:R-:W-:Y:S01]  /*4b500*/  IMAD.MOV.U32 R18, RZ, RZ, R6 ;  /* 0x000000ffff127224 */ /* 0x000fe200078e0006 */
[----:B------:R-:W-:Y:S01]  /*4b510*/  ISETP.GE.U32.AND P0, PT, R6, UR12, PT ;  /* 0x0000000c06007c0c */ /* 0x000fe2000bf06070 */
[----:B------:R-:W-:Y:S01]  /*4b520*/  IMAD.IADD R19, R7, 0x1, R9 ;  /* 0x0000000107137824 */ /* 0x000fe200078e0209 */
[----:B------:R-:W-:Y:S01]  /*4b530*/  PRMT R7, RZ, 0x7610, R7 ;  /* 0x00007610ff077816 */ /* 0x000fe20000000007 */
[----:B------:R-:W-:-:S03]  /*4b540*/  IMAD.MOV.U32 R6, RZ, RZ, -0x1 ;  /* 0xffffffffff067424 */ /* 0x000fc600078e00ff */
[----:B------:R0:W-:Y:S01]  /*4b550*/  STL [R1+0x878], R19 ;  /* 0x0008781301007387 */ /* 0x0001e20000100800 */
[----:B------:R-:W-:-:S03]  /*4b560*/  ISETP.GE.U32.AND.EX P0, PT, R19, UR13, PT, P0 ;  /* 0x0000000d13007c0c */ /* 0x000fc6000bf06100 */
[----:B------:R0:W-:Y:S04]  /*4b570*/  STL [R1+0x87c], R18 ;  /* 0x00087c1201007387 */ /* 0x0001e80000100800 */
[----:B------:R0:W-:Y:S06]  /*4b580*/  STL [R1+0x868], R6 ;  /* 0x0008680601007387 */ /* 0x0001ec0000100800 */
[----:B------:R-:W-:Y:S05]  /*4b590*/  @P0 BRA `(.L_x_40) ;  /* 0x0000000400800947 */ /* 0x000fea0003800000 */
[----:B------:R-:W0:Y:S01]  /*4b5a0*/  S2R R13, SR_CTAID.X ;  /* 0x00000000000d7919 */ /* 0x000e220000002500 */
[----:B------:R-:W-:Y:S01]  /*4b5b0*/  ULDC.64 UR20, c[0x0][0x628] ;  /* 0x00018a0000147ab9 */ /* 0x000fe20000000a00 */
[----:B------:R-:W2:Y:S01]  /*4b5c0*/  LDC R14, c[0x0][0x144] ;  /* 0x00005100ff0e7b82 */ /* 0x000ea20000000800 */
[----:B------:R-:W-:Y:S01]  /*4b5d0*/  ULDC UR6, c[0x0][0x150] ;  /* 0x0000540000067ab9 */ /* 0x000fe20000000800 */
[----:B------:R-:W3:Y:S01]  /*4b5e0*/  S2R R17, SR_CTAID.Y ;  /* 0x0000000000117919 */ /* 0x000ee20000002600 */
[----:B------:R-:W-:Y:S01]  /*4b5f0*/  ISETP.NE.U32.AND P0, PT, RZ, UR20, PT ;  /* 0x00000014ff007c0c */ /* 0x000fe2000bf05070 */
[----:B------:R-:W-:Y:S01]  /*4b600*/  ULDC UR16, c[0x0][0x630] ;  /* 0x00018c0000107ab9 */ /* 0x000fe20000000800 */
[----:B------:R-:W-:Y:S02]  /*4b610*/  R2UR UR18, R18 ;  /* 0x00000000121272ca */ /* 0x000fe400000e0000 */
[----:B------:R-:W-:Y:S01]  /*4b620*/  ISETP.NE.AND.EX P0, PT, RZ, UR21, PT, P0 ;  /* 0x00000015ff007c0c */ /* 0x000fe2000bf05300 */
[----:B-1----:R-:W1:Y:S01]  /*4b630*/  LDC.64 R10, c[0x0][0x620] ;  /* 0x00018800ff0a7b82 */ /* 0x002e620000000a00 */
[----:B------:R-:W-:-:S02]  /*4b640*/  R2UR UR19, R19 ;  /* 0x00000000131372ca */ /* 0x000fc400000e0000 */
[----:B0-----:R-:W-:-:S05]  /*4b650*/  I2FP.F32.U32 R6, R13 ;  /* 0x0000000d00067245 */ /* 0x001fca0000201000 */
[----:B------:R-:W-:-:S06]  /*4b660*/  FMUL R6, R6, UR6 ;  /* 0x0000000606067c20 */ /* 0x000fcc0008400000 */
[----:B------:R-:W0:Y:S01]  /*4b670*/  F2I.U32.TRUNC.NTZ R6, R6 ;  /* 0x0000000600067305 */ /* 0x000e22000020f000 */
[----:B---3--:R-:W-:Y:S05]  /*4b680*/  @!P0 BRA `(.L_x_41) ;  /* 0x0000000000308947 */ /* 0x008fea0003800000 */
        /* <DEDUP_REMOVED lines=12> */
.L_x_41:
[----:B------:R-:W-:Y:S01]  /*4b750*/  USHF.R.U64 UR18, UR18, UR16, UR19 ;  /* 0x0000001012127299 */ /* 0x000fe20008001213 */
[----:B------:R-:W3:Y:S01]  /*4b760*/  LDC.64 R24, c[0x0][0x640] ;  /* 0x00019000ff187b82 */ /* 0x000ee20000000a00 */
[----:B------:R-:W-:Y:S01]  /*4b770*/  USHF.R.U32.HI UR6, URZ, UR16, UR19 ;  /* 0x000000103f067299 */ /* 0x000fe20008011613 */
[----:B0-----:R-:W-:Y:S02]  /*4b780*/  IMAD.MOV R15, RZ, RZ, -R6 ;  /* 0x000000ffff0f7224 */ /* 0x001fe400078e0a06 */
[----:B------:R-:W-:Y:S01]  /*4b790*/  IMAD.MOV.U32 R6, RZ, RZ, R18 ;  /* 0x000000ffff067224 */ /* 0x000fe200078e0012 */
[----:B------:R-:W-:Y:S01]  /*4b7a0*/  IADD3 R9, P0, RZ, -UR18, RZ ;  /* 0x80000012ff097c10 */ /* 0x000fe2000ff1e0ff */
[----:B--2---:R-:W-:Y:S02]  /*4b7b0*/  IMAD R21, R14, R15, R13 ;  /* 0x0000000f0e157224 */ /* 0x004fe400078e020d */
[----:B-----5:R-:W0:Y:S02]  /*4b7c0*/  LDC R12, c[0x0][0x618] ;  /* 0x00018600ff0c7b82 */ /* 0x020e240000000800 */
[----:B------:R-:W-:Y:S01]  /*4b7d0*/  IMAD.X R7, RZ, RZ, ~UR6, P0 ;  /* 0x80000006ff077e24 */ /* 0x000fe200080e06ff */
[----:B------:R-:W-:-:S03]  /*4b7e0*/  ULDC UR6, c[0x0][0x154] ;  /* 0x0000550000067ab9 */ /* 0x000fc60000000800 */
[-C--:B-1----:R-:W-:Y:S02]  /*4b7f0*/  IMAD R8, R7, R10.reuse, RZ ;  /* 0x0000000a07087224 */ /* 0x082fe400078e02ff */
[----:B------:R-:W1:Y:S01]  /*4b800*/  LDC R16, c[0x0][0x608] ;  /* 0x00018200ff107b82 */ /* 0x000e620000000800 */
[----:B------:R-:W-:Y:S02]  /*4b810*/  IMAD.MOV.U32 R7, RZ, RZ, R19 ;  /* 0x000000ffff077224 */ /* 0x000fe400078e0013 */
[----:B------:R-:W-:-:S05]  /*4b820*/  IMAD.WIDE.U32 R6, R9, R10, R6 ;  /* 0x0000000a09067225 */ /* 0x000fca00078e0006 */
[----:B------:R-:W2:Y:S01]  /*4b830*/  LDC R20, c[0x0][0x658] ;  /* 0x00019600ff147b82 */ /* 0x000ea20000000800 */
[----:B------:R-:W-:Y:S01]  /*4b840*/  IMAD R9, R9, R11, R8 ;  /* 0x0000000b09097224 */ /* 0x000fe200078e0208 */
[----:B------:R-:W-:Y:S01]  /*4b850*/  I2FP.F32.U32 R8, R17 ;  /* 0x0000001100087245 */ /* 0x000fe20000201000 */
[----:B------:R-:W-:Y:S01]  /*4b860*/  IMAD.MOV.U32 R11, RZ, RZ, 0x1 ;  /* 0x00000001ff0b7424 */ /* 0x000fe200078e00ff */
[----:B---3--:R-:W-:Y:S01]  /*4b870*/  ISETP.NE.U32.AND P0, PT, R24, RZ, PT ;  /* 0x000000ff1800720c */ /* 0x008fe20003f05070 */
[----:B------:R-:W-:Y:S02]  /*4b880*/  IMAD.IADD R7, R7, 0x1, R9 ;  /* 0x0000000107077824 */ /* 0x000fe400078e0209 */
[----:B------:R-:W-:Y:S01]  /*4b890*/  FMUL R8, R8, UR6 ;  /* 0x0000000608087c20 */ /* 0x000fe20008400000 */
[----:B------:R-:W3:Y:S01]  /*4b8a0*/  LDC R18, c[0x0][0x148] ;  /* 0x00005200ff127b82 */ /* 0x000ee20000000800 */
[----:B------:R-:W-:Y:S01]  /*4b8b0*/  ISETP.NE.AND.EX P0, PT, R25, RZ, PT, P0 ;  /* 0x000000ff1900720c */ /* 0x000fe20003f05300 */
[----:B------:R-:W-:Y:S01]  /*4b8c0*/  IMAD.MOV.U32 R9, RZ, RZ, -0x1 ;  /* 0xffffffffff097424 */ /* 0x000fe200078e00ff */
[-CC-:B0-----:R-:W-:Y:S01]  /*4b8d0*/  SHF.R.U64 R14, R6, R12.reuse, R7.reuse ;  /* 0x0000000c060e7219 */ /* 0x181fe20000001207 */
[----:B------:R0:W4:Y:S01]  /*4b8e0*/  F2I.U32.TRUNC.NTZ R15, R8 ;  /* 0x00000008000f7305 */ /* 0x000122000020f000 */
[----:B------:R-:W-:-:S03]  /*4b8f0*/  SHF.R.U32.HI R7, RZ, R12, R7 ;  /* 0x0000000cff077219 */ /* 0x000fc60000011607 */
[----:B------:R-:W0:Y:S01]  /*4b900*/  LDC R19, c[0x0][0x600] ;  /* 0x00018000ff137b82 */ /* 0x000e220000000800 */
[-CC-:B-1----:R-:W-:Y:S02]  /*4b910*/  SHF.R.U64 R12, R14, R16.reuse, R7.reuse ;  /* 0x000000100e0c7219 */ /* 0x182fe40000001207 */
[----:B------:R-:W-:-:S05]  /*4b920*/  SHF.R.U32.HI R7, RZ, R16, R7 ;  /* 0x00000010ff077219 */ /* 0x000fca0000011607 */
[----:B------:R-:W1:Y:S01]  /*4b930*/  LDC R22, c[0x0][0x648] ;  /* 0x00019200ff167b82 */ /* 0x000e620000000800 */
[-CC-:B--2---:R-:W-:Y:S02]  /*4b940*/  SHF.R.U64 R16, R12, R20.reuse, R7.reuse ;  /* 0x000000140c107219 */ /* 0x184fe40000001207 */
[-C--:B------:R-:W-:Y:S02]  /*4b950*/  SHF.L.U32 R9, R9, R20.reuse, RZ ;  /* 0x0000001409097219 */ /* 0x080fe400000006ff */
[-C--:B------:R-:W-:Y:S01]  /*4b960*/  SHF.R.U32.HI R7, RZ, R20.reuse, R7 ;  /* 0x00000014ff077219 */ /* 0x080fe20000011607 */
[----:B------:R-:W-:Y:S01]  /*4b970*/  IMAD.MOV.U32 R6, RZ, RZ, R16 ;  /* 0x000000ffff067224 */ /* 0x000fe200078e0010 */
[----:B------:R-:W-:Y:S01]  /*4b980*/  SHF.L.U32 R20, R11, R20, RZ ;  /* 0x000000140b147219 */ /* 0x000fe200000006ff */
[----:B------:R-:W2:Y:S01]  /*4b990*/  LDC R26, c[0x0][0x638] ;  /* 0x00018e00ff1a7b82 */ /* 0x000ea20000000800 */
[----:B------:R-:W-:-:S07]  /*4b9a0*/  LOP3.LUT R23, RZ, R9, RZ, 0x33, !PT ;  /* 0x00000009ff177212 */ /* 0x000fce00078e33ff */
[----:B------:R-:W0:Y:S01]  /*4b9b0*/  LDC R27, c[0x0][0x610] ;  /* 0x00018400ff1b7b82 */ /* 0x000e220000000800 */
[----:B----4-:R-:W-:Y:S05]  /*4b9c0*/  @!P0 BRA `(.L_x_42) ;  /* 0x0000000000288947 */ /* 0x010fea0003800000 */
[----:B------:R-:W4:Y:S02]  /*4b9d0*/  LDC R11, c[0x0][0x64c] ;  /* 0x00019300ff0b7b82 */ /* 0x000f240000000800 */
[----:B----4-:R-:W-:-:S05]  /*4b9e0*/  IADD3 R11, P0, R16, R11, RZ ;  /* 0x0000000b100b7210 */ /* 0x010fca0007f1e0ff */
[----:B------:R-:W-:-:S04]  /*4b9f0*/  IMAD.X R13, RZ, RZ, R7, P0 ;  /* 0x000000ffff0d7224 */ /* 0x000fc800000e0607 */
[----:B------:R-:W-:-:S04]  /*4ba00*/  IMAD.WIDE.U32 R6, R13, R24, RZ ;  /* 0x000000180d067225 */ /* 0x000fc800078e00ff */
[----:B0-----:R-:W-:-:S04]  /*4ba10*/  IMAD.WIDE.U32 R8, P0, R11, R25, R6 ;  /* 0x000000190b087225 */ /* 0x001fc80007800006 */
[----:B------:R-:W-:-:S04]  /*4ba20*/  IMAD.WIDE.U32 R6, R11, R24, RZ ;  /* 0x000000180b067225 */ /* 0x000fc800078e00ff */
[----:B------:R-:W-:Y:S01]  /*4ba30*/  IMAD.X R11, RZ, RZ, RZ, P0 ;  /* 0x000000ffff0b7224 */ /* 0x000fe200000e06ff */
[----:B------:R-:W-:Y:S01]  /*4ba40*/  IADD3 RZ, P0, R7, R8, RZ ;  /* 0x0000000807ff7210 */ /* 0x000fe20007f1e0ff */
[----:B------:R-:W-:-:S04]  /*4ba50*/  IMAD.MOV.U32 R10, RZ, RZ, R9 ;  /* 0x000000ffff0a7224 */ /* 0x000fc800078e0009 */
[----:B------:R-:W-:-:S08]  /*4ba60*/  IMAD.WIDE.U32.X R6, R13, R25, R10, P0 ;  /* 0x000000190d067225 */ /* 0x000fd000000e040a */
.L_x_42:
[----:B0-----:R-:W0:Y:S01]  /*4ba70*/  LDC R8, c[0x0][0x65c] ;  /* 0x00019700ff087b82 */ /* 0x001e220000000800 */
[----:B-1----:R-:W-:Y:S01]  /*4ba80*/  SHF.R.U64 R6, R6, R22, R7 ;  /* 0x0000001606067219 */ /* 0x002fe20000001207 */
[----:B------:R-:W-:Y:S01]  /*4ba90*/  VIADD R11, R19, 0xffffffff ;  /* 0xffffffff130b7836 */ /* 0x000fe20000000000 */
[----:B------:R-:W-:Y:S01]  /*4baa0*/  LOP3.LUT R9, R12, R23, RZ, 0xc0, !PT ;  /* 0x000000170c097212 */ /* 0x000fe200078ec0ff */
[----:B------:R-:W-:Y:S02]  /*4bab0*/  IMAD.MOV R15, RZ, RZ, -R15 ;  /* 0x000000ffff0f7224 */ /* 0x000fe400078e0a0f */
[----:B------:R-:W-:Y:S01]  /*4bac0*/  IMAD.MOV R7, RZ, RZ, -R6 ;  /* 0x000000ffff077224 */ /* 0x000fe200078e0a06 */
[----:B------:R-:W-:Y:S01]  /*4bad0*/  LOP3.LUT R14, R14, R11, RZ, 0xc0, !PT ;  /* 0x0000000b0e0e7212 */ /* 0x000fe200078ec0ff */
[----:B------:R-:W-:Y:S02]  /*4bae0*/  IMAD R6, R20, R6, R9 ;  /* 0x0000000614067224 */ /* 0x000fe400078e0209 */
[----:B--2---:R-:W-:-:S04]  /*4baf0*/  IMAD R7, R7, R26, R16 ;  /* 0x0000001a07077224 */ /* 0x004fc800078e0210 */
[----:B------:R-:W-:Y:S01]  /*4bb00*/  IMAD R9, R7, R19, R14 ;  /* 0x0000001307097224 */ /* 0x000fe200078e020e */
[----:B0-----:R-:W-:Y:S01]  /*4bb10*/  ISETP.NE.AND P0, PT, R8, 0x1, PT ;  /* 0x000000010800780c */ /* 0x001fe20003f05270 */
[----:B------:R-:W-:-:S05]  /*4bb20*/  IMAD.MOV.U32 R8, RZ, RZ, 0x1 ;  /* 0x00000001ff087424 */ /* 0x000fca00078e00ff */
[----:B------:R-:W-:-:S07]  /*4bb30*/  PRMT R7, R8, 0x7610, R7 ;  /* 0x0000761008077816 */ /* 0x000fce0000000007 */
[----:B---3--:R-:W-:-:S04]  /*4bb40*/  @P0 IMAD R21, R18, R15, R17 ;  /* 0x0000000f12150224 */ /* 0x008fc800078e0211 */
[----:B------:R-:W-:-:S05]  /*4bb50*/  IMAD R6, R6, R27, R21 ;  /* 0x0000001b06067224 */ /* 0x000fca00078e0215 */
[----:B------:R-:W-:Y:S02]  /*4bb60*/  SEL R8, R9, R6, !P0 ;  /* 0x0000000609087207 */ /* 0x000fe40004000000 */
[----:B------:R-:W-:-:S03]  /*4bb70*/  SEL R28, R6, R9, !P0 ;  /* 0x00000009061c7207 */ /* 0x000fc60004000000 */
[----:B------:R2:W-:Y:S04]  /*4bb80*/  STL [R1+0x868], R8 ;  /* 0x0008680801007387 */ /* 0x0005e80000100800 */
[----:B------:R2:W-:Y:S02]  /*4bb90*/  STL [R1+0xd8], R28 ;  /* 0x0000d81c01007387 */ /* 0x0005e40000100800 */
.L_x_40:
[----:B------:R-:W-:Y:S01]  /*4bba0*/  UIADD3 UR5, UR10, UR5, URZ ;  /* 0x000000050a057290 */ /* 0x000fe2000fffe03f */
[----:B0----5:R-:W-:Y:S01]  /*4bbb0*/  IMAD.MOV.U32 R6, RZ, RZ, R28 ;  /* 0x000000ffff067224 */ /* 0x021fe200078e001c */
[----:B------:R-:W-:Y:S02]  /*4bbc0*/  LOP3.LUT P0, RZ, R7, 0xff, RZ, 0xc0, !PT ;  /* 0x000000ff07ff7812 */ /* 0x000fe4000780c0ff */
[----:B------:R-:W-:Y:S02]  /*4bbd0*/  USHF.R.U32.HI UR6, URZ, 0x1, UR5 ;  /* 0x000000013f067899 */ /* 0x000fe40008011605 */
[----:B------:R3:W-:Y:S01]  /*4bbe0*/  STL [R1+0x870], R6 ;  /* 0x0008700601007387 */ /* 0x0007e20000100800 */
[----:B------:R-:W-:Y:S02]  /*4bbf0*/  UISETP.GT.U32.AND UP0, UPT, UR5, 0x1, UPT ;  /* 0x000000010500788c */ /* 0x000fe4000bf04070 */
[----:B------:R-:W-:Y:S02]  /*4bc00*/  ULOP3.LUT UR6, UR6, 0x1, URZ, 0xc0, !UPT ;  /* 0x0000000106067892 */ /* 0x000fe4000f8ec03f */
[----:B------:R-:W-:-:S02]  /*4bc10*/  UISETP.LT.U32.AND UP0, UPT, UR10, 0x2, UP0 ;  /* 0x000000020a00788c */ /* 0x000fc40008701070 */
[----:B------:R-:W-:Y:S02]  /*4bc20*/  UISETP.NE.U32.AND UP1, UPT, UR6, 0x1, UPT ;  /* 0x000000010600788c */ /* 0x000fe4000bf25070 */
[----:B------:R-:W-:Y:S02]  /*4bc30*/  USEL UR11, URZ, 0x1, !UP0 ;  /* 0x000000013f0b7887 */ /* 0x000fe4000c000000 */
[----:B------:R-:W-:Y:S02]  /*4bc40*/  UISETP.GT.U32.AND UP1, UPT, UR10, 0x1, !UP1 ;  /* 0x000000010a00788c */ /* 0x000fe4000cf24070 */
[----:B------:R-:W-:Y:S02]  /*4bc50*/  ULOP3.LUT UR5, UR5, 0x1, URZ, 0xc0, !UPT ;  /* 0x0000000105057892 */ /* 0x000fe4000f8ec03f */
[----:B------:R-:W-:-:S04]  /*4bc60*/  USEL UR6, URZ, 0x1, !UP1 ;  /* 0x000000013f067887 */ /* 0x000fc8000c800000 */
[----:B------:R-:W-:Y:S01]  /*4bc70*/  ULOP3.LUT UR4, UR6, UR4, UR11, 0x96, !UPT ;  /* 0x0000000406047292 */ /* 0x000fe2000f8e960b */
[----:B---3--:R-:W-:Y:S11]  /*4bc80*/  @P0 BRA `(.L_x_43) ;  /* 0xfffffb5400a80947 */ /* 0x008ff6000383ffff */
[----:B------:R-:W-:Y:S05]  /*4bc90*/  EXIT ;  /* 0x000000000000794d */ /* 0x000fea0003800000 */
.L_x_7:
[----:B------:R-:W2:Y:S01]  /*4bca0*/  LDL R20, [R1+0x87c] ;  /* 0x00087c0001147983 */ /* 0x000ea20000100800 */
[----:B------:R-:W-:-:S03]  /*4bcb0*/  ULDC.64 UR4, c[0x0][0x650] ;  /* 0x0001940000047ab9 */ /* 0x000fc60000000a00 */
[----:B------:R-:W3:Y:S01]  /*4bcc0*/  LDL R163, [R1+0x878] ;  /* 0x0008780001a37983 */ /* 0x000ee20000100800 */
[----:B------:R-:W-:Y:S01]  /*4bcd0*/  PRMT R0, RZ, 0x7610, R0 ;  /* 0x00007610ff007816 */ /* 0x000fe20000000000 */
[----:B------:R-:W-:Y:S02]  /*4bce0*/  IMAD.MOV.U32 R4, RZ, RZ, -0x1 ;  /* 0xffffffffff047424 */ /* 0x000fe400078e00ff */
[----:B------:R-:W-:Y:S02]  /*4bcf0*/  IMAD.MOV.U32 R5, RZ, RZ, -0x1 ;  /* 0xffffffffff057424 */ /* 0x000fe400078e00ff */
[----:B------:R-:W-:Y:S01]  /*4bd00*/  IMAD.MOV.U32 R11, RZ, RZ, -0x1 ;  /* 0xffffffffff0b7424 */ /* 0x000fe200078e00ff */
[----:B--2---:R-:W-:-:S04]  /*4bd10*/  ISETP.GE.U32.AND P0, PT, R20, UR4, PT ;  /* 0x0000000414007c0c */ /* 0x004fc8000bf06070 */
[----:B---3--:R-:W-:-:S13]  /*4bd20*/  ISETP.GE.U32.AND.EX P0, PT, R163, UR5, PT, P0 ;  /* 0x00000005a3007c0c */ /* 0x008fda000bf06100 */
[----:B------:R-:W-:Y:S05]  /*4bd30*/  @P0 BRA `(.L_x_44) ;  /* 0x0000000400380947 */ /* 0x000fea0003800000 */
[----:B0-----:R-:W0:Y:S01]  /*4bd40*/  LDC.64 R10, c[0x0][0x628] ;  /* 0x00018a00ff0a7b82 */ /* 0x001e220000000a00 */
[----:B------:R-:W-:Y:S02]  /*4bd50*/  IMAD.MOV.U32 R8, RZ, RZ, R20 ;  /* 0x000000ffff087224 */ /* 0x000fe400078e0014 */
[----:B------:R-:W-:-:S05]  /*4bd60*/  IMAD.MOV.U32 R9, RZ, RZ, R163 ;  /* 0x000000ffff097224 */ /* 0x000fca00078e00a3 */
[----:B------:R-:W1:Y:S08]  /*4bd70*/  LDC R16, c[0x0][0x630] ;  /* 0x00018c00ff107b82 */ /* 0x000e700000000800 */
[----:B------:R-:W2:Y:S01]  /*4bd80*/  LDC.64 R18, c[0x0][0x620] ;  /* 0x00018800ff127b82 */ /* 0x000ea20000000a00 */
[----:B0-----:R-:W-:-:S04]  /*4bd90*/  ISETP.NE.U32.AND P0, PT, R10, RZ, PT ;  /* 0x000000ff0a00720c */ /* 0x001fc80003f05070 */
[----:B------:R-:W-:-:S13]  /*4bda0*/  ISETP.NE.AND.EX P0, PT, R11, RZ, PT, P0 ;  /* 0x000000ff0b00720c */ /* 0x000fda0003f05300 */
[----:B-12---:R-:W-:Y:S05]  /*4bdb0*/  @!P0 BRA `(.L_x_45) ;  /* 0x0000000000288947 */ /* 0x006fea0003800000 */
[----:B------:R-:W0:Y:S02]  /*4bdc0*/  LDC R0, c[0x0][0x634] ;  /* 0x00018d00ff007b82 */ /* 0x000e240000000800 */
[----:B0-----:R-:W-:-:S05]  /*4bdd0*/  IADD3 R9, P0, R20, R0, RZ ;  /* 0x0000000014097210 */ /* 0x001fca0007f1e0ff */
        /* <DEDUP_REMOVED lines=8> */
.L_x_45:
[----:B------:R-:W0:Y:S01]  /*4be60*/  LDC.64 R22, c[0x0][0x640] ;  /* 0x00019000ff167b82 */ /* 0x000e220000000a00 */
[-CC-:B------:R-:W-:Y:S01]  /*4be70*/  SHF.R.U64 R14, R8, R16.reuse, R9.reuse ;  /* 0x00000010080e7219 */ /* 0x180fe20000001209 */
[----:B------:R-:W-:Y:S01]  /*4be80*/  IMAD.MOV.U32 R4, RZ, RZ, R20 ;  /* 0x000000ffff047224 */ /* 0x000fe200078e0014 */
[----:B------:R-:W-:Y:S02]  /*4be90*/  SHF.R.U32.HI R0, RZ, R16, R9 ;  /* 0x00000010ff007219 */ /* 0x000fe40000011609 */
[----:B------:R-:W-:-:S03]  /*4bea0*/  IADD3 R7, P0, RZ, -R14, RZ ;  /* 0x8000000eff077210 */ /* 0x000fc60007f1e0ff */
[----:B------:R-:W1:Y:S02]  /*4beb0*/  LDC R6, c[0x0][0x618] ;  /* 0x00018600ff067b82 */ /* 0x000e640000000800 */
[----:B------:R-:W-:-:S04]  /*4bec0*/  IMAD.X R5, RZ, RZ, ~R0, P0 ;  /* 0x000000ffff057224 */ /* 0x000fc800000e0e00 */
[-C--:B------:R-:W-:Y:S02]  /*4bed0*/  IMAD R0, R5, R18.reuse, RZ ;  /* 0x0000001205007224 */ /* 0x080fe400078e02ff */
[----:B------:R-:W2:Y:S01]  /*4bee0*/  LDC R8, c[0x0][0x608] ;  /* 0x00018200ff087b82 */ /* 0x000ea20000000800 */
[----:B------:R-:W-:Y:S02]  /*4bef0*/  IMAD.MOV.U32 R5, RZ, RZ, R163 ;  /* 0x000000ffff057224 */ /* 0x000fe400078e00a3 */
[----:B------:R-:W-:-:S05]  /*4bf00*/  IMAD.WIDE.U32 R4, R7, R18, R4 ;  /* 0x0000001207047225 */ /* 0x000fca00078e0004 */
[----:B------:R-:W3:Y:S01]  /*4bf10*/  LDC R21, c[0x0][0x658] ;  /* 0x00019600ff157b82 */ /* 0x000ee20000000800 */
[----:B------:R-:W-:Y:S01]  /*4bf20*/  IMAD R7, R7, R19, R0 ;  /* 0x0000001307077224 */ /* 0x000fe200078e0200 */
[----:B0-----:R-:W-:-:S03]  /*4bf30*/  ISETP.NE.U32.AND P0, PT, R22, RZ, PT ;  /* 0x000000ff1600720c */ /* 0x001fc60003f05070 */
[----:B------:R-:W-:Y:S01]  /*4bf40*/  IMAD.IADD R5, R5, 0x1, R7 ;  /* 0x0000000105057824 */ /* 0x000fe200078e0207 */
[----:B------:R-:W-:Y:S02]  /*4bf50*/  ISETP.NE.AND.EX P0, PT, R23, RZ, PT, P0 ;  /* 0x000000ff1700720c */ /* 0x000fe40003f05300 */
[----:B------:R-:W0:Y:S02]  /*4bf60*/  LDC R18, c[0x0][0x600] ;  /* 0x00018000ff127b82 */ /* 0x000e240000000800 */
[-CC-:B-1----:R-:W-:Y:S01]  /*4bf70*/  SHF.R.U64 R10, R4, R6.reuse, R5.reuse ;  /* 0x00000006040a7219 */ /* 0x182fe20000001205 */
[----:B------:R-:W-:Y:S01]  /*4bf80*/  IMAD.MOV.U32 R4, RZ, RZ, -0x1 ;  /* 0xffffffffff047424 */ /* 0x000fe200078e00ff */
[----:B------:R-:W-:-:S04]  /*4bf90*/  SHF.R.U32.HI R5, RZ, R6, R5 ;  /* 0x00000006ff057219 */ /* 0x000fc80000011605 */
[----:B------:R-:W1:Y:S01]  /*4bfa0*/  LDC R19, c[0x0][0x648] ;  /* 0x00019200ff137b82 */ /* 0x000e620000000800 */
[-CC-:B--2---:R-:W-:Y:S02]  /*4bfb0*/  SHF.R.U64 R17, R10, R8.reuse, R5.reuse ;  /* 0x000000080a117219 */ /* 0x184fe40000001205 */
[----:B------:R-:W-:-:S05]  /*4bfc0*/  SHF.R.U32.HI R0, RZ, R8, R5 ;  /* 0x00000008ff007219 */ /* 0x000fca0000011605 */
[----:B------:R-:W2:Y:S01]  /*4bfd0*/  LDC R20, c[0x0][0x638] ;  /* 0x00018e00ff147b82 */ /* 0x000ea20000000800 */
[-C--:B---3--:R-:W-:Y:S02]  /*4bfe0*/  SHF.L.U32 R4, R4, R21.reuse, RZ ;  /* 0x0000001504047219 */ /* 0x088fe400000006ff */
[-CC-:B------:R-:W-:Y:S02]  /*4bff0*/  SHF.R.U64 R16, R17, R21.reuse, R0.reuse ;  /* 0x0000001511107219 */ /* 0x180fe40000001200 */
[----:B------:R-:W-:Y:S01]  /*4c000*/  SHF.R.U32.HI R5, RZ, R21, R0 ;  /* 0x00000015ff057219 */ /* 0x000fe20000011600 */
[----:B------:R-:W-:Y:S01]  /*4c010*/  IMAD.MOV.U32 R0, RZ, RZ, 0x1 ;  /* 0x00000001ff007424 */ /* 0x000fe200078e00ff */
[----:B------:R-:W-:Y:S01]  /*4c020*/  LOP3.LUT R24, RZ, R4, RZ, 0x33, !PT ;  /* 0x00000004ff187212 */ /* 0x000fe200078e33ff */
[----:B------:R-:W3:Y:S01]  /*4c030*/  LDC R25, c[0x0][0x610] ;  /* 0x00018400ff197b82 */ /* 0x000ee20000000800 */
[----:B------:R-:W-:Y:S01]  /*4c040*/  IMAD.MOV.U32 R4, RZ, RZ, R16 ;  /* 0x000000ffff047224 */ /* 0x000fe200078e0010 */
[----:B------:R-:W-:Y:S06]  /*4c050*/  @!P0 BRA `(.L_x_46) ;  /* 0x0000000000288947 */ /* 0x000fec0003800000 */
        /* <DEDUP_REMOVED lines=10> */
.L_x_46:
[----:B------:R-:W4:Y:S01]  /*4c100*/  LDC R6, c[0x0][0x65c] ;  /* 0x00019700ff067b82 */ /* 0x000f220000000800 */
[----:B-1----:R-:W-:Y:S01]  /*4c110*/  SHF.R.U64 R3, R4, R19, R5 ;  /* 0x0000001304037219 */ /* 0x002fe20000001205 */
[----:B0-----:R-:W-:Y:S01]  /*4c120*/  VIADD R7, R18, 0xffffffff ;  /* 0xffffffff12077836 */ /* 0x001fe20000000000 */
[----:B------:R-:W-:Y:S01]  /*4c130*/  SHF.L.U32 R4, R0, R21, RZ ;  /* 0x0000001500047219 */ /* 0x000fe200000006ff */
[----:B------:R-:W-:Y:S01]  /*4c140*/  IMAD.MOV.U32 R11, RZ, RZ, R14 ;  /* 0x000000ffff0b7224 */ /* 0x000fe200078e000e */
[----:B------:R-:W-:Y:S01]  /*4c150*/  LOP3.LUT R0, R17, R24, RZ, 0xc0, !PT ;  /* 0x0000001811007212 */ /* 0x000fe200078ec0ff */
[----:B------:R-:W-:-:S04]  /*4c160*/  IMAD.MOV R5, RZ, RZ, -R3 ;  /* 0x000000ffff057224 */ /* 0x000fc800078e0a03 */
[----:B------:R-:W-:Y:S01]  /*4c170*/  IMAD R4, R4, R3, R0 ;  /* 0x0000000304047224 */ /* 0x000fe200078e0200 */
[----:B------:R-:W-:Y:S01]  /*4c180*/  LOP3.LUT R3, R10, R7, RZ, 0xc0, !PT ;  /* 0x000000070a037212 */ /* 0x000fe200078ec0ff */
[----:B--2---:R-:W-:-:S04]  /*4c190*/  IMAD R0, R5, R20, R16 ;  /* 0x0000001405007224 */ /* 0x004fc800078e0210 */
[----:B------:R-:W-:Y:S01]  /*4c1a0*/  IMAD R3, R0, R18, R3 ;  /* 0x0000001200037224 */ /* 0x000fe200078e0203 */
[----:B----4-:R-:W-:-:S13]  /*4c1b0*/  ISETP.NE.AND P0, PT, R6, 0x1, PT ;  /* 0x000000010600780c */ /* 0x010fda0003f05270 */
[----:B------:R-:W-:Y:S02]  /*4c1c0*/  @P0 IMAD R13, R15, R12, R2 ;  /* 0x0000000c0f0d0224 */ /* 0x000fe400078e0202 */
[----:B------:R-:W-:Y:S02]  /*4c1d0*/  IMAD.MOV.U32 R2, RZ, RZ, 0x1 ;  /* 0x00000001ff027424 */ /* 0x000fe400078e00ff */
[----:B---3--:R-:W-:-:S03]  /*4c1e0*/  IMAD R4, R4, R25, R13 ;  /* 0x0000001904047224 */ /* 0x008fc600078e020d */
[----:B------:R-:W-:Y:S02]  /*4c1f0*/  PRMT R0, R2, 0x7610, R0 ;  /* 0x0000761002007816 */ /* 0x000fe40000000000 */
[----:B------:R-:W-:Y:S02]  /*4c200*/  SEL R5, R3, R4, !P0 ;  /* 0x0000000403057207 */ /* 0x000fe40004000000 */
[----:B------:R-:W-:-:S07]  /*4c210*/  SEL R4, R4, R3, !P0 ;  /* 0x0000000304047207 */ /* 0x000fce0004000000 */
.L_x_44:
[----:B------:R-:W-:-:S08]  /*4c220*/  NOP ;  /* 0x0000000000007918 */ /* 0x000fd00000000000 */
[----:B0-----:R-:W0:-:S00]  /*4c230*/  USETMAXREG.DEALLOC.CTAPOOL 0x18 ;  /* 0x00000018000079c8 */ /* 0x001e0000080e0500 */
[----:B------:R-:W-:-:S13]  /*4c240*/  ISETP.NE.AND P0, PT, RZ, UR6, PT ;  /* 0x00000006ff007c0c */ /* 0x000fda000bf05270 */
[----:B------:R-:W-:Y:S05]  /*4c250*/  @P0 EXIT ;  /* 0x000000000000094d */ /* 0x000fea0003800000 */
[----:B0-----:R-:W-:Y:S01]  /*4c260*/  LOP3.LUT P0, RZ, R0, 0xff, RZ, 0xc0, !PT ;  /* 0x000000ff00ff7812 */ /* 0x001fe2000780c0ff */
[----:B------:R-:W-:Y:S02]  /*4c270*/  IMAD.MOV.U32 R0, RZ, RZ, 0x1 ;  /* 0x00000001ff007424 */ /* 0x000fe400078e00ff */
[----:B------:R-:W-:-:S10]  /*4c280*/  IMAD.MOV.U32 R6, RZ, RZ, RZ ;  /* 0x000000ffff067224 */ /* 0x000fd400078e00ff */
[----:B------:R-:W-:Y:S05]  /*4c290*/  @!P0 BRA `(.L_x_47) ;  /* 0x0000000c00608947 */ /* 0x000fea0003800000 */
[----:B------:R-:W0:Y:S01]  /*4c2a0*/  LDC R0, c[0x0][0x28c] ;  /* 0x0000a300ff007b82 */ /* 0x000e220000000800 */
[----:B------:R-:W1:Y:S01]  /*4c2b0*/  S2R R10, SR_CgaCtaId ;  /* 0x00000000000a7919 */ /* 0x000e620000008800 */
[----:B------:R-:W-:Y:S01]  /*4c2c0*/  ULDC UR8, c[0x0][0xc] ;  /* 0x0000030000087ab9 */ /* 0x000fe20000000800 */
[----:B------:R-:W-:Y:S01]  /*4c2d0*/  ULDC UR9, c[0x0][0x10] ;  /* 0x0000040000097ab9 */ /* 0x000fe20000000800 */
[----:B------:R-:W-:Y:S01]  /*4c2e0*/  ULDC UR5, c[0x0][0x658] ;  /* 0x0001960000057ab9 */ /* 0x000fe20000000800 */
[----:B------:R-:W-:Y:S01]  /*4c2f0*/  UMOV UR6, 0xffffffff ;  /* 0xffffffff00067882 */ /* 0x000fe20000000000 */
[----:B------:R-:W-:Y:S01]  /*4c300*/  UIMAD.WIDE.U32 UR8, UR8, UR9, URZ ;  /* 0x00000009080872a5 */ /* 0x000fe2000f8e003f */
[----:B------:R-:W-:Y:S01]  /*4c310*/  BSSY B0, `(.L_x_47) ;  /* 0x00000d0000007945 */ /* 0x000fe20003800000 */
[----:B------:R-:W-:Y:S01]  /*4c320*/  USHF.L.U32 UR10, UR6, UR5, URZ ;  /* 0x00000005060a7299 */ /* 0x000fe2000800063f */
[----:B------:R-:W-:Y:S01]  /*4c330*/  IMAD.MOV.U32 R9, RZ, RZ, 0x1 ;  /* 0x00000001ff097424 */ /* 0x000fe200078e00ff */
[----:B------:R-:W-:Y:S01]  /*4c340*/  ULDC UR4, c[0x0][0x600] ;  /* 0x0001800000047ab9 */ /* 0x000fe20000000800 */
[----:B------:R-:W-:Y:S01]  /*4c350*/  ULDC UR6, c[0x0][0x14] ;  /* 0x0000050000067ab9 */ /* 0x000fe20000000800 */
[----:B------:R-:W-:Y:S01]  /*4c360*/  IMAD.MOV.U32 R6, RZ, RZ, RZ ;  /* 0x000000ffff067224 */ /* 0x000fe200078e00ff */
[----:B------:R-:W-:-:S02]  /*4c370*/  UIMAD.WIDE.U32 UR22, UR8, UR6, URZ ;  /* 0x00000006081672a5 */ /* 0x000fc4000f8e003f */
[----:B------:R-:W-:Y:S01]  /*4c380*/  UIMAD UR13, UR9, UR6, URZ ;  /* 0x00000006090d72a4 */ /* 0x000fe2000f8e023f */
[----:B------:R-:W-:Y:S01]  /*4c390*/  UMOV UR11, 0x1 ;  /* 0x00000001000b7882 */ /* 0x000fe20000000000 */
[----:B------:R-:W-:Y:S02]  /*4c3a0*/  ULOP3.LUT UR21, UR7, 0x2, URZ, 0xfc, !UPT ;  /* 0x0000000207157892 */ /* 0x000fe4000f8efc3f */
[----:B------:R-:W-:Y:S02]  /*4c3b0*/  UIADD3 UR4, UR4, -0x1, URZ ;  /* 0xffffffff04047890 */ /* 0x000fe4000fffe03f */
[----:B------:R-:W-:Y:S01]  /*4c3c0*/  USHF.L.U32 UR5, UR11, UR5, URZ ;  /* 0x000000050b057299 */ /* 0x000fe2000800063f */
[----:B0-----:R-:W-:Y:S01]  /*4c3d0*/  VIADD R0, R0, 0x7f ;  /* 0x0000007f00007836 */ /* 0x001fe20000000000 */
[----:B------:R-:W-:Y:S02]  /*4c3e0*/  ULOP3.LUT UR19, URZ, UR10, URZ, 0x33, !UPT ;  /* 0x0000000a3f137292 */ /* 0x000fe4000f8e333f */
[----:B------:R-:W-:-:S02]  /*4c3f0*/  UIADD3 UR13, UR23, UR13, URZ ;  /* 0x0000000d170d7290 */ /* 0x000fc4000fffe03f */
[----:B------:R-:W-:Y:S01]  /*4c400*/  SHF.R.S32.HI R3, RZ, 0x1f, R0 ;  /* 0x0000001fff037819 */ /* 0x000fe20000011400 */
[----:B------:R-:W-:-:S03]  /*4c410*/  ULDC.64 UR24, c[0x0][0x198] ;  /* 0x0000660000187ab9 */ /* 0x000fc60000000a00 */
[----:B------:R-:W-:Y:S01]  /*4c420*/  LEA.HI R3, R3, R0, RZ, 0x7 ;  /* 0x0000000003037211 */ /* 0x000fe200078f38ff */
[C---:B-1----:R-:W-:Y:S02]  /*4c430*/  IMAD.SHL.U32 R16, R10.reuse, 0x80, RZ ;  /* 0x000000800a107824 */ /* 0x042fe400078e00ff */
[----:B------:R-:W-:Y:S01]  /*4c440*/  IMAD.SHL.U32 R10, R10, 0x4000, RZ ;  /* 0x000040000a0a7824 */ /* 0x000fe200078e00ff */
[----:B------:R-:W-:Y:S01]  /*4c450*/  SHF.R.S32.HI R7, RZ, 0x7, R3 ;  /* 0x00000007ff077819 */ /* 0x000fe20000011403 */
[----:B------:R-:W-:Y:S01]  /*4c460*/  IMAD.MOV.U32 R0, RZ, RZ, 0x1 ;  /* 0x00000001ff007424 */ /* 0x000fe200078e00ff */
[----:B------:R-:W-:Y:S02]  /*4c470*/  LOP3.LUT R16, R16, 0x80, RZ, 0xc0, !PT ;  /* 0x0000008010107812 */ /* 0x000fe400078ec0ff */
[----:B------:R-:W-:Y:S01]  /*4c480*/  LOP3.LUT R10, R10, 0x4000, RZ, 0xc0, !PT ;  /* 0x000040000a0a7812 */ /* 0x000fe200078ec0ff */
[----:B------:R-:W-:-:S07]  /*4c490*/  VIADD R17, R7, 0x1 ;  /* 0x0000000107117836 */ /* 0x000fce0000000000 */
.L_x_58:
[----:B------:R-:W-:-:S03]  /*4c4a0*/  UMOV UR6, 0xffffffff ;  /* 0xffffffff00067882 */ /* 0x000fc60000000000 */
[----:B------:R-:W-:Y:S05]  /*4c4b0*/  BRA.DIV UR6, `(.L_x_48) ;  /* 0x0000000e068c7947 */ /* 0x000fea000b800000 */
[----:B------:R-:W-:-:S13]  /*4c4c0*/  ELECT P0, URZ, PT ;  /* 0x00000000003f782f */ /* 0x000fda0003800000 */
.L_x_67:
[----:B------:R-:W0:Y:S01]  /*4c4d0*/  LDC R2, c[0x0][0x28c] ;  /* 0x0000a300ff027b82 */ /* 0x000e220000000800 */
[----:B------:R-:W-:Y:S01]  /*4c4e0*/  BSSY B1, `(.L_x_49) ;  /* 0x000003a000017945 */ /* 0x000fe20003800000 */
[----:B0-----:R-:W-:-:S13]  /*4c4f0*/  ISETP.LT.OR P0, PT, R2, 0x1, !P0 ;  /* 0x000000010200780c */ /* 0x001fda0004701670 */
[----:B------:R-:W-:Y:S05]  /*4c500*/  @P0 BRA `(.L_x_50) ;  /* 0x0000000000dc0947 */ /* 0x000fea0003800000 */
[----:B------:R-:W-:Y:S02]  /*4c510*/  IMAD R2, R5, 0x100, R16 ;  /* 0x0000010005027824 */ /* 0x000fe400078e0210 */
[----:B------:R-:W-:Y:S02]  /*4c520*/  IMAD R3, R4, 0x180, RZ ;  /* 0x0000018004037824 */ /* 0x000fe400078e02ff */
[----:B------:R-:W-:Y:S02]  /*4c530*/  IMAD.MOV.U32 R14, RZ, RZ, RZ ;  /* 0x000000ffff0e7224 */ /* 0x000fe400078e00ff */
[----:B------:R-:W-:Y:S02]  /*4c540*/  IMAD.MOV.U32 R4, RZ, RZ, R17 ;  /* 0x000000ffff047224 */ /* 0x000fe400078e0011 */
[----:B------:R-:W-:Y:S02]  /*4c550*/  IMAD.MOV.U32 R5, RZ, RZ, R0 ;  /* 0x000000ffff057224 */ /* 0x000fe400078e0000 */
[----:B------:R-:W-:-:S07]  /*4c560*/  IMAD.MOV.U32 R13, RZ, RZ, R6 ;  /* 0x000000ffff0d7224 */ /* 0x000fce00078e0006 */
.L_x_53:
[----:B------:R-:W0:Y:S01]  /*4c570*/  S2R R15, SR_CgaCtaId ;  /* 0x00000000000f7919 */ /* 0x000e220000008800 */
[----:B------:R-:W-:-:S04]  /*4c580*/  MOV R8, 0x400 ;  /* 0x0000040000087802 */ /* 0x000fc80000000f00 */
[----:B0-----:R-:W-:Y:S02]  /*4c590*/  LEA R8, R15, R8, 0x18 ;  /* 0x000000080f087211 */ /* 0x001fe400078ec0ff */
[----:B------:R-:W-:-:S03]  /*4c5a0*/  SHF.L.U32 R15, R5, 0x1f, RZ ;  /* 0x0000001f050f7819 */ /* 0x000fc600000006ff */
[----:B------:R-:W-:-:S04]  /*4c5b0*/  IMAD R12, R13, 0x8, R8 ;  /* 0x000000080d0c7824 */ /* 0x000fc800078e0208 */
[----:B------:R-:W0:Y:S02]  /*4c5c0*/  SYNCS.PHASECHK.TRANS64.TRYWAIT P0, [R12+URZ+0x10], R15 ;  /* 0x0000100f0c0075a7 */ /* 0x000e24000800017f */
[----:B0-----:R-:W-:Y:S05]  /*4c5d0*/  @!P0 BRA `(.L_x_51) ;  /* 0x0000000c00648947 */ /* 0x001fea0003800000 */
.L_x_68:
[----:B------:R-:W1:Y:S01]  /*4c5e0*/  S2R R18, SR_TID.X ;  /* 0x0000000000127919 */ /* 0x000e620000002100 */
[----:B------:R-:W-:-:S04]  /*4c5f0*/  UPRMT UR6, UR21, 0x9910, URZ ;  /* 0x0000991015067896 */ /* 0x000fc8000800003f */
[----:B------:R-:W-:Y:S01]  /*4c600*/  UISETP.NE.AND UP0, UPT, UR6, 0x2, UPT ;  /* 0x000000020600788c */ /* 0x000fe2000bf05270 */
[----:B-1----:R-:W-:-:S13]  /*4c610*/  LOP3.LUT P0, RZ, R18, 0x7f, RZ, 0xc0, !PT ;  /* 0x0000007f12ff7812 */ /* 0x002fda000780c0ff */
[----:B0-----:R-:W0:Y:S02]  /*4c620*/  @!P0 LDC R15, c[0x0][0x500] ;  /* 0x00014000ff0f8b82 */ /* 0x001e240000000800 */
[----:B0-----:R0:W-:Y:S01]  /*4c630*/  @!P0 SYNCS.ARRIVE.TRANS64 RZ, [R12+URZ], R15 ;  /* 0x0000000f0cff89a7 */ /* 0x0011e2000800003f */
[----:B------:R-:W-:-:S13]  /*4c640*/  PLOP3.LUT P0, PT, PT, PT, UP0, 0x80, 0x0 ;  /* 0x000000000000781c */ /* 0x000fda0003f0f008 */
[----:B0-----:R-:W-:Y:S05]  /*4c650*/  @P0 BRA `(.L_x_52) ;  /* 0x0000000000040947 */ /* 0x001fea0003800000 */
[----:B------:R-:W-:Y:S01]  /*4c660*/  BPT.TRAP 0x1 ;  /* 0x000000040000795c */ /* 0x000fe20000300000 */
.L_x_52:
[----:B------:R-:W-:Y:S01]  /*4c670*/  R2UR UR9, R12 ;  /* 0x000000000c0972ca */ /* 0x000fe200000e0000 */
[C---:B------:R-:W-:Y:S01]  /*4c680*/  IMAD R12, R13.reuse, 0xc000, R8 ;  /* 0x0000c0000d0c7824 */ /* 0x040fe200078e0208 */
[----:B------:R-:W-:Y:S01]  /*4c690*/  R2UR UR18, R8 ;  /* 0x00000000081272ca */ /* 0x000fe200000e0000 */
[----:B------:R-:W-:Y:S01]  /*4c6a0*/  IMAD R8, R13, 0x8000, R10 ;  /* 0x000080000d087824 */ /* 0x000fe200078e020a */
[----:B------:R-:W-:Y:S01]  /*4c6b0*/  UIADD3 UR14, UP0, UR24, 0xf0, URZ ;  /* 0x000000f0180e7890 */ /* 0x000fe2000ff1e03f */
[----:B------:R-:W-:Y:S01]  /*4c6c0*/  VIADD R4, R4, 0xffffffff ;  /* 0xffffffff04047836 */ /* 0x000fe20000000000 */
[----:B------:R-:W-:Y:S01]  /*4c6d0*/  R2UR UR6, R12 ;  /* 0x000000000c0672ca */ /* 0x000fe200000e0000 */
[----:B------:R-:W-:Y:S01]  /*4c6e0*/  UIADD3 UR26, UP1, UR24, 0x1f0, URZ ;  /* 0x000001f0181a7890 */ /* 0x000fe2000ff3e03f */
[----:B------:R-:W-:Y:S01]  /*4c6f0*/  R2UR UR8, R8 ;  /* 0x00000000080872ca */ /* 0x000fe200000e0000 */
[----:B------:R-:W-:Y:S01]  /*4c700*/  UIADD3.X UR15, URZ, UR25, URZ, UP0, !UPT ;  /* 0x000000193f0f7290 */ /* 0x000fe200087fe43f */
[----:B------:R-:W-:Y:S01]  /*4c710*/  R2UR UR11, R3 ;  /* 0x00000000030b72ca */ /* 0x000fe200000e0000 */
[----:B------:R-:W-:Y:S01]  /*4c720*/  VIADD R13, R13, 0x1 ;  /* 0x000000010d0d7836 */ /* 0x000fe20000000000 */
[----:B------:R-:W-:Y:S01]  /*4c730*/  R2UR UR10, R14 ;  /* 0x000000000e0a72ca */ /* 0x000fe200000e0000 */
[----:B------:R-:W-:Y:S01]  /*4c740*/  UIADD3.X UR27, URZ, UR25, URZ, UP1, !UPT ;  /* 0x000000193f1b7290 */ /* 0x000fe20008ffe43f */
[----:B------:R-:W-:Y:S01]  /*4c750*/  R2UR UR12, R11 ;  /* 0x000000000b0c72ca */ /* 0x000fe200000e0000 */
[----:B------:R-:W-:Y:S01]  /*4c760*/  UMOV UR16, 0x0 ;  /* 0x0000000000107882 */ /* 0x000fe20000000000 */
[----:B------:R-:W-:Y:S01]  /*4c770*/  R2UR UR20, R2 ;  /* 0x00000000021472ca */ /* 0x000fe200000e0000 */
[----:B------:R-:W-:Y:S01]  /*4c780*/  UMOV UR17, 0x10000000 ;  /* 0x1000000000117882 */ /* 0x000fe20000000000 */
[----:B------:R-:W-:Y:S01]  /*4c790*/  ISETP.GT.AND P1, PT, R4, 0x1, PT ;  /* 0x000000010400780c */ /* 0x000fe20003f24270 */
[----:B------:R-:W-:Y:S01]  /*4c7a0*/  UIADD3 UR6, UR6, 0x100, URZ ;  /* 0x0000010006067890 */ /* 0x000fe2000fffe03f */
[----:B------:R-:W-:Y:S01]  /*4c7b0*/  ISETP.NE.AND P0, PT, R13, 0x2, PT ;  /* 0x000000020d00780c */ /* 0x000fe20003f05270 */
[----:B------:R-:W-:Y:S01]  /*4c7c0*/  UIADD3 UR18, UR18, 0x18100, UR8 ;  /* 0x0001810012127890 */ /* 0x000fe2000fffe008 */
[----:B------:R-:W-:Y:S01]  /*4c7d0*/  VIADD R14, R14, 0x80 ;  /* 0x000000800e0e7836 */ /* 0x000fe20000000000 */
[----:B------:R-:W-:Y:S01]  /*4c7e0*/  UMOV UR28, 0x30000 ;  /* 0x00030000001c7882 */ /* 0x000fe20000000000 */
[----:B------:R-:W-:-:S02]  /*4c7f0*/  SEL R8, RZ, 0x1, P0 ;  /* 0x00000001ff087807 */ /* 0x000fc40000000000 */
[----:B------:R-:W-:Y:S01]  /*4c800*/  UMOV UR8, UR6 ;  /* 0x0000000600087c82 */ /* 0x000fe20008000000 */
[----:B------:R-:W-:Y:S01]  /*4c810*/  SEL R13, R13, RZ, P0 ;  /* 0x000000ff0d0d7207 */ /* 0x000fe20000000000 */
[----:B------:R0:W-:Y:S01]  /*4c820*/  UTMALDG.3D [UR8], [UR14], desc[UR16] ;  /* 0x000010080e0075b4 */ /* 0x0001e20008011000 */
[----:B------:R-:W-:Y:S01]  /*4c830*/  LOP3.LUT R5, R5, R8, RZ, 0x3c, !PT ;  /* 0x0000000805057212 */ /* 0x000fe200078e3cff */
[----:B0-----:R-:W-:Y:S01]  /*4c840*/  UMOV UR11, UR20 ;  /* 0x00000014000b7c82 */ /* 0x001fe20008000000 */
[----:B------:R-:W-:Y:S02]  /*4c850*/  UMOV UR8, UR18 ;  /* 0x0000001200087c82 */ /* 0x000fe40008000000 */
[----:B------:R0:W-:Y:S02]  /*4c860*/  UTMALDG.3D.MULTICAST [UR8], [UR26], UR28, desc[UR16] ;  /* 0x000010081a0073b4 */ /* 0x0001e4000801181c */
[----:B0-----:R-:W-:Y:S05]  /*4c870*/  @P1 BRA `(.L_x_53) ;  /* 0xfffffffc003c1947 */ /* 0x001fea000383ffff */
.L_x_50:
[----:B------:R-:W-:Y:S05]  /*4c880*/  BSYNC B1 ;  /* 0x0000000000017941 */ /* 0x000fea0003800000 */
.L_x_49:
[----:B------:R-:W2:Y:S01]  /*4c890*/  LDL.LU R15, [R1+0x878] ;  /* 0x00087800010f7983 */ /* 0x000ea20000300800 */
[----:B------:R-:W-:Y:S01]  /*4c8a0*/  LOP3.LUT P2, RZ, R9, 0xff, RZ, 0xc0, !PT ;  /* 0x000000ff09ff7812 */ /* 0x000fe2000784c0ff */
[----:B------:R-:W-:Y:S01]  /*4c8b0*/  IMAD.IADD R6, R7, 0x1, R6 ;  /* 0x0000000107067824 */ /* 0x000fe200078e0206 */
[----:B------:R-:W-:Y:S01]  /*4c8c0*/  ULDC.64 UR8, c[0x0][0x650] ;  /* 0x0001940000087ab9 */ /* 0x000fe20000000a00 */
[----:B------:R-:W3:Y:S01]  /*4c8d0*/  LDL.LU R12, [R1+0x87c] ;  /* 0x00087c00010c7983 */ /* 0x000ee20000300800 */
[----:B------:R-:W-:Y:S01]  /*4c8e0*/  BSSY B1, `(.L_x_54) ;  /* 0x0000070000017945 */ /* 0x000fe20003800000 */
[----:B------:R-:W-:Y:S01]  /*4c8f0*/  IMAD.MOV.U32 R4, RZ, RZ, -0x1 ;  /* 0xffffffffff047424 */ /* 0x000fe200078e00ff */
[----:B------:R-:W-:Y:S01]  /*4c900*/  SHF.R.U32.HI R2, RZ, 0x1, R6 ;  /* 0x00000001ff027819 */ /* 0x000fe20000011606 */
[----:B------:R-:W-:Y:S01]  /*4c910*/  IMAD.MOV.U32 R5, RZ, RZ, -0x1 ;  /* 0xffffffffff057424 */ /* 0x000fe200078e00ff */
[----:B------:R-:W-:Y:S01]  /*4c920*/  ISETP.GT.U32.AND P0, PT, R6, 0x1, PT ;  /* 0x000000010600780c */ /* 0x000fe20003f04070 */
[----:B------:R-:W-:Y:S01]  /*4c930*/  IMAD.MOV.U32 R11, RZ, RZ, -0x1 ;  /* 0xffffffffff0b7424 */ /* 0x000fe200078e00ff */
[----:B------:R-:W-:-:S02]  /*4c940*/  LOP3.LUT R2, R2, 0x1, RZ, 0xc0, !PT ;  /* 0x0000000102027812 */ /* 0x000fc400078ec0ff */
[C---:B------:R-:W-:Y:S01]  /*4c950*/  ISETP.LT.U32.AND P0, PT, R7.reuse, 0x2, P0 ;  /* 0x000000020700780c */ /* 0x040fe20000701070 */
[----:B------:R-:W0:Y:S01]  /*4c960*/  @P2 S2R R3, SR_CgaCtaId ;  /* 0x0000000000032919 */ /* 0x000e220000008800 */
[----:B------:R-:W-:Y:S02]  /*4c970*/  ISETP.NE.U32.AND P1, PT, R2, 0x1, PT ;  /* 0x000000010200780c */ /* 0x000fe40003f25070 */
[----:B------:R-:W-:Y:S02]  /*4c980*/  @P2 MOV R2, 0x400 ;  /* 0x0000040000022802 */ /* 0x000fe40000000f00 */
[----:B------:R-:W-:Y:S02]  /*4c990*/  ISETP.GT.U32.AND P1, PT, R7, 0x1, !P1 ;  /* 0x000000010700780c */ /* 0x000fe40004f24070 */
[----:B------:R-:W-:Y:S02]  /*4c9a0*/  LOP3.LUT R6, R6, 0x1, RZ, 0xc0, !PT ;  /* 0x0000000106067812 */ /* 0x000fe400078ec0ff */
[----:B------:R-:W-:-:S02]  /*4c9b0*/  PRMT R9, RZ, 0x7610, R9 ;  /* 0x00007610ff097816 */ /* 0x000fc40000000009 */
[----:B0-----:R-:W-:Y:S02]  /*4c9c0*/  @P2 LEA R2, R3, R2, 0x18 ;  /* 0x0000000203022211 */ /* 0x001fe400078ec0ff */
[----:B------:R-:W-:Y:S02]  /*4c9d0*/  SEL R3, RZ, 0x1, !P0 ;  /* 0x00000001ff037807 */ /* 0x000fe40004000000 */
[----:B------:R0:W-:Y:S02]  /*4c9e0*/  @P2 SYNCS.ARRIVE.TRANS64.A1T0 RZ, [R2+URZ+0x38], RZ ;  /* 0x000038ff02ff29a7 */ /* 0x0001e4000810003f */
[----:B0-----:R-:W-:-:S04]  /*4c9f0*/  SEL R2, RZ, 0x1, !P1 ;  /* 0x00000001ff027807 */ /* 0x001fc80004800000 */
[----:B------:R-:W-:Y:S02]  /*4ca00*/  LOP3.LUT R0, R2, R0, R3, 0x96, !PT ;  /* 0x0000000002007212 */ /* 0x000fe400078e9603 */
[----:B------:R-:W-:Y:S02]  /*4ca10*/  PRMT R2, RZ, 0x7610, R2 ;  /* 0x00007610ff027816 */ /* 0x000fe40000000002 */
[----:B---3--:R-:W-:-:S04]  /*4ca20*/  IADD3 R12, P0, R12, UR22, RZ ;  /* 0x000000160c0c7c10 */ /* 0x008fc8000ff1e0ff */
[----:B--2---:R-:W-:Y:S01]  /*4ca30*/  IADD3.X R15, R15, UR13, RZ, P0, !PT ;  /* 0x0000000d0f0f7c10 */ /* 0x004fe200087fe4ff */
[----:B------:R0:W-:Y:S01]  /*4ca40*/  STL [R1+0x87c], R12 ;  /* 0x00087c0c01007387 */ /* 0x0001e20000100800 */
[----:B------:R-:W-:-:S03]  /*4ca50*/  ISETP.GE.U32.AND P0, PT, R12, UR8, PT ;  /* 0x000000080c007c0c */ /* 0x000fc6000bf06070 */
[----:B------:R0:W-:Y:S01]  /*4ca60*/  STL [R1+0x878], R15 ;  /* 0x0008780f01007387 */ /* 0x0001e20000100800 */
[----:B------:R-:W-:-:S13]  /*4ca70*/  ISETP.GE.U32.AND.EX P0, PT, R15, UR9, PT, P0 ;  /* 0x000000090f007c0c */ /* 0x000fda000bf06100 */
[----:B0-----:R-:W-:Y:S05]  /*4ca80*/  @P0 BRA `(.L_x_55) ;  /* 0x0000000400540947 */ /* 0x001fea0003800000 */
[----:B------:R-:W0:Y:S01]  /*4ca90*/  S2R R8, SR_CTAID.X ;  /* 0x0000000000087919 */ /* 0x000e220000002500 */
[----:B------:R-:W1:Y:S01]  /*4caa0*/  LDC R18, c[0x0][0x65c] ;  /* 0x00019700ff127b82 */ /* 0x000e620000000800 */
[----:B------:R-:W-:Y:S01]  /*4cab0*/  ULDC UR6, c[0x0][0x150] ;  /* 0x0000540000067ab9 */ /* 0x000fe20000000800 */
[----:B------:R-:W-:Y:S01]  /*4cac0*/  ULDC.64 UR8, c[0x0][0x628] ;  /* 0x00018a0000087ab9 */ /* 0x000fe20000000a00 */
[----:B------:R-:W2:Y:S01]  /*4cad0*/  S2R R2, SR_CTAID.Y ;  /* 0x0000000000027919 */ /* 0x000ea20000002600 */
[----:B------:R-:W-:Y:S01]  /*4cae0*/  ISETP.NE.U32.AND P0, PT, RZ, UR8, PT ;  /* 0x00000008ff007c0c */ /* 0x000fe2000bf05070 */
[----:B------:R-:W-:-:S03]  /*4caf0*/  ULDC UR10, c[0x0][0x630] ;  /* 0x00018c00000a7ab9 */ /* 0x000fc60000000800 */
[----:B------:R-:W3:Y:S01]  /*4cb00*/  LDC R5, c[0x0][0x144] ;  /* 0x00005100ff057b82 */ /* 0x000ee20000000800 */
[----:B------:R-:W-:-:S07]  /*4cb10*/  ISETP.NE.AND.EX P0, PT, RZ, UR9, PT, P0 ;  /* 0x00000009ff007c0c */ /* 0x000fce000bf05300 */
[----:B------:R-:W4:Y:S01]  /*4cb20*/  LDC R13, c[0x0][0x148] ;  /* 0x00005200ff0d7b82 */ /* 0x000f220000000800 */
[----:B-1----:R-:W-:Y:S02]  /*4cb30*/  ISETP.NE.AND P3, PT, R18, 0x1, PT ;  /* 0x000000011200780c */ /* 0x002fe40003f65270 */
[----:B0-----:R-:W-:Y:S02]  /*4cb40*/  I2FP.F32.U32 R3, R8 ;  /* 0x0000000800037245 */ /* 0x001fe40000201000 */
[----:B--2---:R-:W-:-:S03]  /*4cb50*/  I2FP.F32.U32 R4, R2 ;  /* 0x0000000200047245 */ /* 0x004fc60000201000 */
[----:B------:R-:W-:Y:S01]  /*4cb60*/  FMUL R3, R3, UR6 ;  /* 0x0000000603037c20 */ /* 0x000fe20008400000 */
[----:B------:R-:W-:Y:S02]  /*4cb70*/  ULDC UR6, c[0x0][0x154] ;  /* 0x0000550000067ab9 */ /* 0x000fe40000000800 */
[----:B------:R-:W-:-:S03]  /*4cb80*/  FMUL R11, R4, UR6 ;  /* 0x00000006040b7c20 */ /* 0x000fc60008400000 */
[----:B------:R-:W0:Y:S08]  /*4cb90*/  F2I.U32.TRUNC.NTZ R3, R3 ;  /* 0x0000000300037305 */ /* 0x000e30000020f000 */
[----:B------:R-:W1:Y:S01]  /*4cba0*/  F2I.U32.TRUNC.NTZ R11, R11 ;  /* 0x0000000b000b7305 */ /* 0x000e62000020f000 */
[----:B0-----:R-:W-:Y:S02]  /*4cbb0*/  IMAD.MOV R4, RZ, RZ, -R3 ;  /* 0x000000ffff047224 */ /* 0x001fe400078e0a03 */
[----:B------:R-:W-:-:S02]  /*4cbc0*/  IMAD.MOV.U32 R3, RZ, RZ, R15 ;  /* 0x000000ffff037224 */ /* 0x000fc400078e000f */
[----:B---3--:R-:W-:Y:S02]  /*4cbd0*/  IMAD R8, R5, R4, R8 ;  /* 0x0000000405087224 */ /* 0x008fe400078e0208 */
[----:B-1----:R-:W-:-:S04]  /*4cbe0*/  IMAD.MOV R4, RZ, RZ, -R11 ;  /* 0x000000ffff047224 */ /* 0x002fc800078e0a0b */
[----:B----4-:R-:W-:Y:S02]  /*4cbf0*/  @P3 IMAD R8, R13, R4, R2 ;  /* 0x000000040d083224 */ /* 0x010fe400078e0202 */
[----:B------:R-:W-:Y:S01]  /*4cc00*/  IMAD.MOV.U32 R2, RZ, RZ, R12 ;  /* 0x000000ffff027224 */ /* 0x000fe200078e000c */
[----:B------:R-:W-:Y:S06]  /*4cc10*/  @!P0 BRA `(.L_x_56) ;  /* 0x0000000000288947 */ /* 0x000fec0003800000 */
[----:B------:R-:W-:Y:S02]  /*4cc20*/  ULDC UR6, c[0x0][0x634] ;  /* 0x00018d0000067ab9 */ /* 0x000fe40000000800 */
[----:B------:R-:W-:-:S05]  /*4cc30*/  IADD3 R3, P0, R12, UR6, RZ ;  /* 0x000000060c037c10 */ /* 0x000fca000ff1e0ff */
[----:B------:R-:W-:-:S04]  /*4cc40*/  IMAD.X R11, RZ, RZ, R15, P0 ;  /* 0x000000ffff0b7224 */ /* 0x000fc800000e060f */
[----:B------:R-:W-:-:S04]  /*4cc50*/  IMAD.WIDE.U32 R4, R11, UR8, RZ ;  /* 0x000000080b047c25 */ /* 0x000fc8000f8e00ff */
[----:B------:R-:W-:-:S04]  /*4cc60*/  IMAD.WIDE.U32 R4, P0, R3, UR9, R4 ;  /* 0x0000000903047c25 */ /* 0x000fc8000f800004 */
[----:B------:R-:W-:-:S04]  /*4cc70*/  IMAD.WIDE.U32 R2, R3, UR8, RZ ;  /* 0x0000000803027c25 */ /* 0x000fc8000f8e00ff */
[----:B------:R-:W-:Y:S01]  /*4cc80*/  IMAD.MOV.U32 R2, RZ, RZ, R5 ;  /* 0x000000ffff027224 */ /* 0x000fe200078e0005 */
[----:B------:R-:W-:Y:S01]  /*4cc90*/  IADD3 RZ, P1, R3, R4, RZ ;  /* 0x0000000403ff7210 */ /* 0x000fe20007f3e0ff */
[----:B------:R-:W-:-:S04]  /*4cca0*/  IMAD.X R3, RZ, RZ, RZ, P0 ;  /* 0x000000ffff037224 */ /* 0x000fc800000e06ff */
[----:B------:R-:W-:-:S08]  /*4ccb0*/  IMAD.WIDE.U32.X R2, R11, UR9, R2, P1 ;  /* 0x000000090b027c25 */ /* 0x000fd000088e0402 */
.L_x_56:
[--C-:B------:R-:W-:Y:S01]  /*4ccc0*/  SHF.R.U64 R11, R2, UR10, R3.reuse ;  /* 0x0000000a020b7c19 */ /* 0x100fe20008001203 */
[----:B------:R-:W-:Y:S01]  /*4ccd0*/  ULDC.64 UR8, c[0x0][0x620] ;  /* 0x0001880000087ab9 */ /* 0x000fe20000000a00 */
[----:B------:R-:W-:Y:S01]  /*4cce0*/  SHF.R.U32.HI R2, RZ, UR10, R3 ;  /* 0x0000000aff027c19 */ /* 0x000fe20008011603 */
[----:B------:R-:W-:Y:S01]  /*4ccf0*/  IMAD.MOV.U32 R3, RZ, RZ, R15 ;  /* 0x000000ffff037224 */ /* 0x000fe200078e000f */
[----:B------:R-:W-:Y:S01]  /*4cd00*/  IADD3 R13, P0, RZ, -R11, RZ ;  /* 0x8000000bff0d7210 */ /* 0x000fe20007f1e0ff */
[----:B------:R-:W-:-:S04]  /*4cd10*/  ULDC UR6, c[0x0][0x618] ;  /* 0x0001860000067ab9 */ /* 0x000fc80000000800 */
[----:B------:R-:W-:-:S04]  /*4cd20*/  IMAD.X R2, RZ, RZ, ~R2, P0 ;  /* 0x000000ffff027224 */ /* 0x000fc800000e0e02 */
[----:B------:R-:W-:-:S04]  /*4cd30*/  IMAD R2, R2, UR8, RZ ;  /* 0x0000000802027c24 */ /* 0x000fc8000f8e02ff */
[----:B------:R-:W-:Y:S02]  /*4cd40*/  IMAD R5, R13, UR9, R2 ;  /* 0x000000090d057c24 */ /* 0x000fe4000f8e0202 */
[----:B------:R-:W-:-:S04]  /*4cd50*/  IMAD.MOV.U32 R2, RZ, RZ, R12 ;  /* 0x000000ffff027224 */ /* 0x000fc800078e000c */
[----:B------:R-:W-:Y:S01]  /*4cd60*/  IMAD.WIDE.U32 R2, R13, UR8, R2 ;  /* 0x000000080d027c25 */ /* 0x000fe2000f8e0002 */
[----:B------:R-:W-:Y:S02]  /*4cd70*/  ULDC.64 UR8, c[0x0][0x640] ;  /* 0x0001900000087ab9 */ /* 0x000fe40000000a00 */
[----:B------:R-:W-:Y:S01]  /*4cd80*/  ISETP.NE.U32.AND P0, PT, RZ, UR8, PT ;  /* 0x00000008ff007c0c */ /* 0x000fe2000bf05070 */
[----:B------:R-:W-:-:S03]  /*4cd90*/  IMAD.IADD R3, R3, 0x1, R5 ;  /* 0x0000000103037824 */ /* 0x000fc600078e0205 */
[----:B------:R-:W-:Y:S02]  /*4cda0*/  ISETP.NE.AND.EX P0, PT, RZ, UR9, PT, P0 ;  /* 0x00000009ff007c0c */ /* 0x000fe4000bf05300 */
[--C-:B------:R-:W-:Y:S02]  /*4cdb0*/  SHF.R.U64 R12, R2, UR6, R3.reuse ;  /* 0x00000006020c7c19 */ /* 0x100fe40008001203 */
[----:B------:R-:W-:Y:S01]  /*4cdc0*/  SHF.R.U32.HI R3, RZ, UR6, R3 ;  /* 0x00000006ff037c19 */ /* 0x000fe20008011603 */
[----:B------:R-:W-:-:S03]  /*4cdd0*/  ULDC UR6, c[0x0][0x608] ;  /* 0x0001820000067ab9 */ /* 0x000fc60000000800 */
[--C-:B------:R-:W-:Y:S02]  /*4cde0*/  SHF.R.U64 R13, R12, UR6, R3.reuse ;  /* 0x000000060c0d7c19 */ /* 0x100fe40008001203 */
[----:B------:R-:W-:Y:S01]  /*4cdf0*/  SHF.R.U32.HI R2, RZ, UR6, R3 ;  /* 0x00000006ff027c19 */ /* 0x000fe20008011603 */
[----:B------:R-:W-:-:S03]  /*4ce00*/  ULDC UR6, c[0x0][0x658] ;  /* 0x0001960000067ab9 */ /* 0x000fc60000000800 */
[--C-:B------:R-:W-:Y:S02]  /*4ce10*/  SHF.R.U64 R14, R13, UR6, R2.reuse ;  /* 0x000000060d0e7c19 */ /* 0x100fe40008001202 */
[----:B------:R-:W-:-:S03]  /*4ce20*/  SHF.R.U32.HI R3, RZ, UR6, R2 ;  /* 0x00000006ff037c19 */ /* 0x000fc60008011602 */
        /* <DEDUP_REMOVED lines=12> */
.L_x_57:
[----:B------:R-:W-:Y:S01]  /*4cef0*/  ULDC UR6, c[0x0][0x648] ;  /* 0x0001920000067ab9 */ /* 0x000fe20000000800 */
[----:B------:R-:W-:Y:S02]  /*4cf00*/  LOP3.LUT R13, R13, UR19, RZ, 0xc0, !PT ;  /* 0x000000130d0d7c12 */ /* 0x000fe4000f8ec0ff */
[----:B------:R-:W-:Y:S01]  /*4cf10*/  SHF.R.U64 R2, R2, UR6, R3 ;  /* 0x0000000602027c19 */ /* 0x000fe20008001203 */
[----:B------:R-:W-:-:S04]  /*4cf20*/  ULDC UR6, c[0x0][0x638] ;  /* 0x00018e0000067ab9 */ /* 0x000fc80000000800 */
[----:B------:R-:W-:Y:S02]  /*4cf30*/  IMAD.MOV R3, RZ, RZ, -R2 ;  /* 0x000000ffff037224 */ /* 0x000fe400078e0a02 */
[----:B------:R-:W-:Y:S02]  /*4cf40*/  IMAD R13, R2, UR5, R13 ;  /* 0x00000005020d7c24 */ /* 0x000fe4000f8e020d */
[----:B------:R-:W-:Y:S01]  /*4cf50*/  IMAD R14, R3, UR6, R14 ;  /* 0x00000006030e7c24 */ /* 0x000fe2000f8e020e */
[----:B------:R-:W-:Y:S01]  /*4cf60*/  ULDC UR6, c[0x0][0x610] ;  /* 0x0001840000067ab9 */ /* 0x000fe20000000800 */
[----:B------:R-:W-:Y:S01]  /*4cf70*/  LOP3.LUT R3, R12, UR4, RZ, 0xc0, !PT ;  /* 0x000000040c037c12 */ /* 0x000fe2000f8ec0ff */
[----:B------:R-:W-:Y:S01]  /*4cf80*/  IMAD R8, R13, UR6, R8 ;  /* 0x000000060d087c24 */ /* 0x000fe2000f8e0208 */
[----:B------:R-:W-:Y:S01]  /*4cf90*/  ULDC UR6, c[0x0][0x600] ;  /* 0x0001800000067ab9 */ /* 0x000fe20000000800 */
[----:B------:R-:W-:Y:S02]  /*4cfa0*/  IMAD.MOV.U32 R2, RZ, RZ, 0x1 ;  /* 0x00000001ff027424 */ /* 0x000fe400078e00ff */
[----:B------:R-:W-:-:S05]  /*4cfb0*/  IMAD R3, R14, UR6, R3 ;  /* 0x000000060e037c24 */ /* 0x000fca000f8e0203 */
[----:B------:R-:W-:Y:S02]  /*4cfc0*/  SEL R5, R3, R8, !P3 ;  /* 0x0000000803057207 */ /* 0x000fe40005800000 */
[----:B------:R-:W-:-:S07]  /*4cfd0*/  SEL R4, R8, R3, !P3 ;  /* 0x0000000308047207 */ /* 0x000fce0005800000 */
.L_x_55:
[----:B------:R-:W-:Y:S05]  /*4cfe0*/  BSYNC B1 ;  /* 0x0000000000017941 */ /* 0x000fea0003800000 */
.L_x_54:
[----:B------:R-:W-:-:S13]  /*4cff0*/  LOP3.LUT P0, RZ, R2, 0xff, RZ, 0xc0, !PT ;  /* 0x000000ff02ff7812 */ /* 0x000fda000780c0ff */
[----:B------:R-:W-:Y:S05]  /*4d000*/  @P0 BRA `(.L_x_58) ;  /* 0xfffffff400240947 */ /* 0x000fea000383ffff */
[----:B------:R-:W-:Y:S05]  /*4d010*/  BSYNC B0 ;  /* 0x0000000000007941 */ /* 0x000fea0003800000 */
.L_x_47:
[----:B------:R-:W-:-:S03]  /*4d020*/  UMOV UR6, 0xffffffff ;  /* 0xffffffff00067882 */ /* 0x000fc60000000000 */
[----:B------:R-:W-:Y:S05]  /*4d030*/  BRA.DIV UR6, `(.L_x_59) ;  /* 0x0000000206e07947 */ /* 0x000fea000b800000 */
[----:B------:R-:W-:-:S13]  /*4d040*/  ELECT P0, URZ, PT ;  /* 0x00000000003f782f */ /* 0x000fda0003800000 */
.L_x_71:
[----:B------:R-:W-:Y:S04]  /*4d050*/  BSSY B0, `(.L_x_60) ;  /* 0x000001a000007945 */ /* 0x000fe80003800000 */
[----:B------:R-:W-:Y:S05]  /*4d060*/  @!P0 BRA `(.L_x_61) ;  /* 0x0000000000608947 */ /* 0x000fea0003800000 */
[----:B------:R-:W-:-:S04]  /*4d070*/  ULOP3.LUT UR6, UR7, 0x2, URZ, 0xfc, !UPT ;  /* 0x0000000207067892 */ /* 0x000fc8000f8efc3f */
[----:B------:R-:W-:-:S06]  /*4d080*/  UISETP.NE.AND UP0, UPT, UR6, 0x3, UPT ;  /* 0x000000030600788c */ /* 0x000fcc000bf05270 */
[----:B------:R-:W-:-:S13]  /*4d090*/  PLOP3.LUT P0, PT, PT, PT, UP0, 0x80, 0x0 ;  /* 0x000000000000781c */ /* 0x000fda0003f0f008 */
[----:B------:R-:W-:Y:S05]  /*4d0a0*/  @!P0 BRA `(.L_x_62) ;  /* 0x0000000000048947 */ /* 0x000fea0003800000 */
[----:B------:R-:W-:Y:S01]  /*4d0b0*/  BPT.TRAP 0x1 ;  /* 0x000000040000795c */ /* 0x000fe20000300000 */
.L_x_62:
[----:B------:R-:W0:Y:S01]  /*4d0c0*/  S2R R3, SR_CgaCtaId ;  /* 0x0000000000037919 */ /* 0x000e220000008800 */
[----:B------:R-:W-:-:S04]  /*4d0d0*/  MOV R2, 0x400 ;  /* 0x0000040000027802 */ /* 0x000fc80000000f00 */
[----:B0-----:R-:W-:Y:S02]  /*4d0e0*/  LEA R3, R3, R2, 0x18 ;  /* 0x0000000203037211 */ /* 0x001fe400078ec0ff */
[----:B------:R-:W-:-:S03]  /*4d0f0*/  SHF.L.U32 R2, R0, 0x1f, RZ ;  /* 0x0000001f00027819 */ /* 0x000fc600000006ff */
[----:B------:R-:W-:-:S04]  /*4d100*/  VIADD R3, R3, 0x10 ;  /* 0x0000001003037836 */ /* 0x000fc80000000000 */
[----:B------:R-:W-:-:S04]  /*4d110*/  IMAD R5, R6, 0x8, R3 ;  /* 0x0000000806057824 */ /* 0x000fc800078e0203 */
[----:B------:R-:W0:Y:S02]  /*4d120*/  SYNCS.PHASECHK.TRANS64.TRYWAIT P0, [R5+URZ], R2 ;  /* 0x00000002050075a7 */ /* 0x000e24000800017f */
[----:B0-----:R-:W-:Y:S05]  /*4d130*/  @!P0 BRA `(.L_x_63) ;  /* 0x0000000000c08947 */ /* 0x001fea0003800000 */
.L_x_72:
[----:B------:R-:W-:-:S05]  /*4d140*/  VIADD R6, R6, 0x1 ;  /* 0x0000000106067836 */ /* 0x000fca0000000000 */
[----:B------:R-:W-:-:S04]  /*4d150*/  ISETP.NE.AND P0, PT, R6, 0x2, PT ;  /* 0x000000020600780c */ /* 0x000fc80003f05270 */
[----:B0-----:R-:W-:Y:S02]  /*4d160*/  SEL R5, RZ, 0x1, P0 ;  /* 0x00000001ff057807 */ /* 0x001fe40000000000 */
[----:B------:R-:W-:Y:S02]  /*4d170*/  SEL R6, R6, RZ, P0 ;  /* 0x000000ff06067207 */ /* 0x000fe40000000000 */
[----:B------:R-:W-:-:S03]  /*4d180*/  LOP3.LUT R0, R0, R5, RZ, 0x3c, !PT ;  /* 0x0000000500007212 */ /* 0x000fc600078e3cff */
[----:B------:R-:W-:Y:S01]  /*4d190*/  IMAD R3, R6, 0x8, R3 ;  /* 0x0000000806037824 */ /* 0x000fe200078e0203 */
[----:B------:R-:W-:-:S07]  /*4d1a0*/  SHF.L.U32 R0, R0, 0x1f, RZ ;  /* 0x0000001f00007819 */ /* 0x000fce00000006ff */
.L_x_64:
[----:B0-----:R0:W1:Y:S02]  /*4d1b0*/  SYNCS.PHASECHK.TRANS64.TRYWAIT P0, [R3+URZ], R0 ;  /* 0x00000000030075a7 */ /* 0x001064000800017f */
[----:B-1----:R-:W-:Y:S05]  /*4d1c0*/  @!P0 NANOSLEEP.SYNCS 0x989680 ;  /* 0x009896800000895d */ /* 0x002fea0003900000 */
[----:B------:R-:W1:Y:S02]  /*4d1d0*/  @!P0 SYNCS.PHASECHK.TRANS64 P0, [R3+URZ], R0 ;  /* 0x00000000030085a7 */ /* 0x000e64000800007f */
[----:B-1----:R-:W-:Y:S05]  /*4d1e0*/  @!P0 BRA `(.L_x_64) ;  /* 0xfffffffc00f08947 */ /* 0x002fea000383ffff */
.L_x_61:
[----:B------:R-:W-:Y:S05]  /*4d1f0*/  BSYNC B0 ;  /* 0x0000000000007941 */ /* 0x000fea0003800000 */
.L_x_60:
[----:B------:R-:W-:Y:S05]  /*4d200*/  EXIT ;  /* 0x000000000000794d */ /* 0x000fea0003800000 */
.L_x_21:
[----:B--2---:R-:W-:-:S04]  /*4d210*/  IMAD.U32 R7, RZ, RZ, UR6 ;  /* 0x00000006ff077e24 */ /* 0x004fc8000f8e00ff */
[----:B------:R2:W3:Y:S03]  /*4d220*/  SYNCS.PHASECHK.TRANS64.TRYWAIT P0, [R7+URZ], R6 ;  /* 0x00000006070075a7 */ /* 0x0004e6000800017f */
[----:B---3--:R-:W-:Y:S05]  /*4d230*/  @!P0 NANOSLEEP.SYNCS 0x989680 ;  /* 0x009896800000895d */ /* 0x008fea0003900000 */
[----:B------:R-:W3:Y:S02]  /*4d240*/  @!P0 SYNCS.PHASECHK.TRANS64 P0, [R7+URZ], R6 ;  /* 0x00000006070085a7 */ /* 0x000ee4000800007f */
[----:B---3--:R-:W-:Y:S05]  /*4d250*/  @!P0 BRA `(.L_x_21) ;  /* 0xfffffffc00ec8947 */ /* 0x008fea000383ffff */
[----:B------:R-:W-:Y:S05]  /*4d260*/  BRA `(.L_x_20) ;  /* 0xfffffb6800f47947 */ /* 0x000fea000383ffff */
.L_x_27:
[----:B-----5:R2:W-:Y:S02]  /*4d270*/  STL [R1+0x888], R0 ;  /* 0x0008880001007387 */ /* 0x0205e40000100800 */
[----:B--2---:R-:W-:-:S04]  /*4d280*/  IMAD.U32 R0, RZ, RZ, UR21 ;  /* 0x00000015ff007e24 */ /* 0x004fc8000f8e00ff */
[----:B------:R2:W3:Y:S03]  /*4d290*/  SYNCS.PHASECHK.TRANS64.TRYWAIT P0, [R0+URZ], R7 ;  /* 0x00000007000075a7 */ /* 0x0004e6000800017f */
[----:B---3--:R-:W-:Y:S05]  /*4d2a0*/  @!P0 NANOSLEEP.SYNCS 0x989680 ;  /* 0x009896800000895d */ /* 0x008fea0003900000 */
[----:B------:R2:W3:Y:S02]  /*4d2b0*/  @!P0 SYNCS.PHASECHK.TRANS64 P0, [R0+URZ], R7 ;  /* 0x00000007000085a7 */ /* 0x0004e4000800007f */
[----:B--2---:R2:W5:Y:S02]  /*4d2c0*/  LDL.LU R0, [R1+0x888] ;  /* 0x0008880001007983 */ /* 0x0045640000300800 */
[----:B--23--:R-:W-:Y:S05]  /*4d2d0*/  @!P0 BRA `(.L_x_27) ;  /* 0xfffffffc00e48947 */ /* 0x00cfea000383ffff */
[----:B------:R-:W-:Y:S05]  /*4d2e0*/  BRA `(.L_x_26) ;  /* 0xfffffc3800987947 */ /* 0x000fea000383ffff */
.L_x_48:
[----:B------:R-:W-:Y:S01]  /*4d2f0*/  BSSY B1, `(.L_x_65) ;  /* 0x0000006000017945 */ /* 0x000fe20003800000 */
[----:B------:R-:W-:-:S07]  /*4d300*/  IMAD.MOV.U32 R2, RZ, RZ, -0x1 ;  /* 0xffffffffff027424 */ /* 0x000fce00078e00ff */
[----:B------:R-:W-:Y:S05]  /*4d310*/  WARPSYNC.COLLECTIVE R2, `(.L_x_66) ;  /* 0x00000000020c7348 */ /* 0x000fea0003c00000 */
[----:B------:R-:W-:Y:S02]  /*4d320*/  ELECT P0, UR62, PT ;  /* 0x00000000003e782f */ /* 0x000fe40003800000 */
[----:B------:R-:W-:Y:S01]  /*4d330*/  MOV R2, UR62 ;  /* 0x0000003e00027c02 */ /* 0x000fe20008000f00 */
[----:B------:R-:W-:Y:S10]  /*4d340*/  ENDCOLLECTIVE ;  /* 0x000000000000791b */ /* 0x000ff40003800000 */
.L_x_66:
[----:B------:R-:W-:Y:S05]  /*4d350*/  BSYNC B1 ;  /* 0x0000000000017941 */ /* 0x000fea0003800000 */
.L_x_65:
[----:B------:R-:W-:Y:S05]  /*4d360*/  BRA `(.L_x_67) ;  /* 0xfffffff000587947 */ /* 0x000fea000383ffff */
.L_x_51:
[----:B0-----:R0:W1:Y:S02]  /*4d370*/  SYNCS.PHASECHK.TRANS64.TRYWAIT P0, [R12+URZ+0x10], R15 ;  /* 0x0000100f0c0075a7 */ /* 0x001064000800017f */
[----:B-1----:R-:W-:Y:S05]  /*4d380*/  @!P0 NANOSLEEP.SYNCS 0x989680 ;  /* 0x009896800000895d */ /* 0x002fea0003900000 */
[----:B------:R-:W1:Y:S02]  /*4d390*/  @!P0 SYNCS.PHASECHK.TRANS64 P0, [R12+URZ+0x10], R15 ;  /* 0x0000100f0c0085a7 */ /* 0x000e64000800007f */
[----:B-1----:R-:W-:Y:S05]  /*4d3a0*/  @!P0 BRA `(.L_x_51) ;  /* 0xfffffffc00f08947 */ /* 0x002fea000383ffff */
[----:B------:R-:W-:Y:S05]  /*4d3b0*/  BRA `(.L_x_68) ;  /* 0xfffffff000887947 */ /* 0x000fea000383ffff */
.L_x_59:
[----:B------:R-:W-:Y:S01]  /*4d3c0*/  BSSY B0, `(.L_x_69) ;  /* 0x0000006000007945 */ /* 0x000fe20003800000 */
[----:B------:R-:W-:-:S07]  /*4d3d0*/  IMAD.MOV.U32 R2, RZ, RZ, -0x1 ;  /* 0xffffffffff027424 */ /* 0x000fce00078e00ff */
[----:B------:R-:W-:Y:S05]  /*4d3e0*/  WARPSYNC.COLLECTIVE R2, `(.L_x_70) ;  /* 0x00000000020c7348 */ /* 0x000fea0003c00000 */
[----:B------:R-:W-:Y:S02]  /*4d3f0*/  ELECT P0, UR62, PT ;  /* 0x00000000003e782f */ /* 0x000fe40003800000 */
[----:B------:R-:W-:Y:S01]  /*4d400*/  MOV R2, UR62 ;  /* 0x0000003e00027c02 */ /* 0x000fe20008000f00 */
[----:B------:R-:W-:Y:S10]  /*4d410*/  ENDCOLLECTIVE ;  /* 0x000000000000791b */ /* 0x000ff40003800000 */
.L_x_70:
[----:B------:R-:W-:Y:S05]  /*4d420*/  BSYNC B0 ;  /* 0x0000000000007941 */ /* 0x000fea0003800000 */
.L_x_69:
[----:B------:R-:W-:Y:S05]  /*4d430*/  BRA `(.L_x_71) ;  /* 0xfffffffc00047947 */ /* 0x000fea000383ffff */
.L_x_63:
[----:B0-----:R0:W1:Y:S02]  /*4d440*/  SYNCS.PHASECHK.TRANS64.TRYWAIT P0, [R5+URZ], R2 ;  /* 0x00000002050075a7 */ /* 0x001064000800017f */
[----:B-1----:R-:W-:Y:S05]  /*4d450*/  @!P0 NANOSLEEP.SYNCS 0x989680 ;  /* 0x009896800000895d */ /* 0x002fea0003900000 */
[----:B------:R-:W1:Y:S02]  /*4d460*/  @!P0 SYNCS.PHASECHK.TRANS64 P0, [R5+URZ], R2 ;  /* 0x00000002050085a7 */ /* 0x000e64000800007f */
[----:B-1----:R-:W-:Y:S05]  /*4d470*/  @!P0 BRA `(.L_x_63) ;  /* 0xfffffffc00f08947 */ /* 0x002fea000383ffff */
[----:B------:R-:W-:Y:S05]  /*4d480*/  BRA `(.L_x_72) ;  /* 0xfffffffc002c7947 */ /* 0x000fea000383ffff */
.L_x_73:
[----:B------:R-:W-:-:S00]  /*4d490*/  BRA `(.L_x_73) ;  /* 0xfffffffc00fc7947 */ /* 0x000fc0000383ffff */
[----:B------:R-:W-:-:S00]  /*4d4a0*/  NOP ;  /* 0x0000000000007918 */ /* 0x000fc00000000000 */
        /* <DEDUP_REMOVED lines=13> */
.L_x_74:


//--------------------- .nv.shared._ZN7cutlass13device_kernelINS_4gemm6kernel13GemmUniversalIN4cute5tupleIJiiiiEEENS1_10collective13CollectiveMmaINS1_37MainloopSm90TmaGmmaWarpSpecializedFP8ILi2ENS5_IJNS4_1CILi2EEENSA_ILi1EEESC_EEENS1_35KernelTmaWarpSpecializedCooperativeEEENS5_IJNSA_ILi384EEENSA_ILi256EEENSA_ILi128EEEEEENS_12float_e4m3_tENS5_IJlSC_lEEESK_SL_NS4_8TiledMMAINS4_8MMA_AtomIJNS4_4SM904GMMA31MMA_64x256x32_F32E4M3E4M3_SS_TNILNSP_7ScaleInE1ELSR_1EEEEEENS4_6LayoutISD_NS5_IJSC_NSA_ILi0EEESV_EEEEENS5_IJNS4_10UnderscoreESY_SY_EEEEENS4_13SM90_TMA_LOADENS4_14ComposedLayoutINS4_7SwizzleILi3ELi4ELi3EEENS4_18smem_ptr_flag_bitsILi8EEENSU_INS5_IJNSA_ILi8EEESI_EEENS5_IJSI_SC_EEEEEEEvNS4_8identityENS4_23SM90_TMA_LOAD_MULTICASTES1B_vS1C_EENS_8epilogue10collective6detail29Sm90TmaWarpSpecializedAdapterINS1G_15DefaultEpilogueISK_SL_SL_NS1F_6thread17LinearCombinationISK_Li1EffLNS1K_9ScaleType4KindE0ELNS_15FloatRoundStyleE2ESK_EENS1_15EpilogueDefaultEEEEEvvEEEEvNT_6ParamsE --------------------------
	.section	.nv.shared._ZN7cutlass13device_kernelINS_4gemm6kernel13GemmUniversalIN4cute5tupleIJiiiiEEENS1_10collective13CollectiveMmaINS1_37MainloopSm90TmaGmmaWarpSpecializedFP8ILi2ENS5_IJNS4_1CILi2EEENSA_ILi1EEESC_EEENS1_35KernelTmaWarpSpecializedCooperativeEEENS5_IJNSA_ILi384EEENSA_ILi256EEENSA_ILi128EEEEEENS_12float_e4m3_tENS5_IJlSC_lEEESK_SL_NS4_8TiledMMAINS4_8MMA_AtomIJNS4_4SM904GMMA31MMA_64x256x32_F32E4M3E4M3_SS_TNILNSP_7ScaleInE1ELSR_1EEEEEENS4_6LayoutISD_NS5_IJSC_NSA_ILi0EEESV_EEEEENS5_IJNS4_10UnderscoreESY_SY_EEEEENS4_13SM90_TMA_LOADENS4_14ComposedLayoutINS4_7SwizzleILi3ELi4ELi3EEENS4_18smem_ptr_flag_bitsILi8EEENSU_INS5_IJNSA_ILi8EEESI_EEENS5_IJSI_SC_EEEEEEEvNS4_8identityENS4_23SM90_TMA_LOAD_MULTICASTES1B_vS1C_EENS_8epilogue10collective6detail29Sm90TmaWarpSpecializedAdapterINS1G_15DefaultEpilogueISK_SL_SL_NS1F_6thread17LinearCombinationISK_Li1EffLNS1K_9ScaleType4KindE0ELNS_15FloatRoundStyleE2ESK_EENS1_15EpilogueDefaultEEEEEvvEEEEvNT_6ParamsE,"aw",@nobits
	.sectionflags	@""
	.align	16
	.zero		1024


//--------------------- .nv.shared.reserved.0     --------------------------
	.section	.nv.shared.reserved.0,"aw",@nobits
	.weak		__nv_reservedSMEM_offset_0_alias
	.size		__nv_reservedSMEM_offset_0_alias, 0, 0
	.other		__nv_reservedSMEM_offset_0_alias,@"STO_CUDA_RESERVED_SHARED STV_DEFAULT"
__nv_reservedSMEM_offset_0_alias:
	.zero		0


//--------------------- .nv.global                --------------------------
	.section	.nv.global,"aw",@nobits
.nv.global:
	.type		_ZN40_INTERNAL_7cb36ce2_4_k_cu_0b1154db_148554cute1_E,@object
	.size		_ZN40_INTERNAL_7cb36ce2_4_k_cu_0b1154db_148554cute1_E,(_ZN40_INTERNAL_7cb36ce2_4_k_cu_0b1154db_148554cuda3std3__45__cpo6cbeginE - _ZN40_INTERNAL_7cb36ce2_4_k_cu_0b1154db_148554cute1_E)
_ZN40_INTERNAL_7cb36ce2_4_k_cu_0b1154db_148554cute1_E:
	.zero		1
	.type		_ZN40_INTERNAL_7cb36ce2_4_k_cu_0b1154db_148554cuda3std3__45__cpo6cbeginE,@object
	.size		_ZN40_INTERNAL_7cb36ce2_4_k_cu_0b1154db_148554cuda3std3__45__cpo6cbeginE,(_ZN40_INTERNAL_7cb36ce2_4_k_cu_0b1154db_148554cuda3std3__48in_placeE - _ZN40_INTERNAL_7cb36ce2_4_k_cu_0b1154db_148554cuda3std3__45__cpo6cbeginE)
_ZN40_INTERNAL_7cb36ce2_4_k_cu_0b1154db_148554cuda3std3__45__cpo6cbeginE:
	.zero		1
	.type		_ZN40_INTERNAL_7cb36ce2_4_k_cu_0b1154db_148554cuda3std3__48in_placeE,@object
	.size		_ZN40_INTERNAL_7cb36ce2_4_k_cu_0b1154db_148554cuda3std3__48in_placeE,(_ZN40_INTERNAL_7cb36ce2_4_k_cu_0b1154db_148554cuda3std6ranges3__45__cpo9iter_moveE - _ZN40_INTERNAL_7cb36ce2_4_k_cu_0b1154db_148554cuda3std3__48in_placeE)
_ZN40_INTERNAL_7cb36ce2_4_k_cu_0b1154db_148554cuda3std3__48in_placeE:
	.zero		1
	.type		_ZN40_INTERNAL_7cb36ce2_4_k_cu_0b1154db_148554cuda3std6ranges3__45__cpo9iter_moveE,@object
	.size		_ZN40_INTERNAL_7cb36ce2_4_k_cu_0b1154db_148554cuda3std6ranges3__45__cpo9iter_moveE,(_ZN40_INTERNAL_7cb36ce2_4_k_cu_0b1154db_148554cuda3std3__45__cpo5beginE - _ZN40_INTERNAL_7cb36ce2_4_k_cu_0b1154db_148554cuda3std6ranges3__45__cpo9iter_moveE)
_ZN40_INTERNAL_7cb36ce2_4_k_cu_0b1154db_148554cuda3std6ranges3__45__cpo9iter_moveE:
	.zero		1
	.type		_ZN40_INTERNAL_7cb36ce2_4_k_cu_0b1154db_148554cuda3std3__45__cpo5beginE,@object
	.size		_ZN40_INTERNAL_7cb36ce2_4_k_cu_0b1154db_148554cuda3std3__45__cpo5beginE,(_ZN40_INTERNAL_7cb36ce2_4_k_cu_0b1154db_148554cuda3std3__442_GLOBAL__N__7cb36ce2_4_k_cu_0b1154db_148556ignoreE - _ZN40_INTERNAL_7cb36ce2_4_k_cu_0b1154db_148554cuda3std3__45__cpo5beginE)
_ZN40_INTERNAL_7cb36ce2_4_k_cu_0b1154db_148554cuda3std3__45__cpo5beginE:
	.zero		1
	.type		_ZN40_INTERNAL_7cb36ce2_4_k_cu_0b1154db_148554cuda3std3__442_GLOBAL__N__7cb36ce2_4_k_cu_0b1154db_148556ignoreE,@object
	.size		_ZN40_INTERNAL_7cb36ce2_4_k_cu_0b1154db_148554cuda3std3__442_GLOBAL__N__7cb36ce2_4_k_cu_0b1154db_148556ignoreE,(_ZN40_INTERNAL_7cb36ce2_4_k_cu_0b1154db_148554cute7productE - _ZN40_INTERNAL_7cb36ce2_4_k_cu_0b1154db_148554cuda3std3__442_GLOBAL__N__7cb36ce2_4_k_cu_0b1154db_148556ignoreE)
_ZN40_INTERNAL_7cb36ce2_4_k_cu_0b1154db_148554cuda3std3__442_GLOBAL__N__7cb36ce2_4_k_cu_0b1154db_148556ignoreE:
	.zero		1
	.type		_ZN40_INTERNAL_7cb36ce2_4_k_cu_0b1154db_148554cute7productE,@object
	.size		_ZN40_INTERNAL_7cb36ce2_4_k_cu_0b1154db_148554cute7productE,(_ZN40_INTERNAL_7cb36ce2_4_k_cu_0b1154db_148554cuda3std3__45__cpo3endE - _ZN40_INTERNAL_7cb36ce2_4_k_cu_0b1154db_148554cute7productE)
_ZN40_INTERNAL_7cb36ce2_4_k_cu_0b1154db_148554cute7productE:
	.zero		1
	.type		_ZN40_INTERNAL_7cb36ce2_4_k_cu_0b1154db_148554cuda3std3__45__cpo3endE,@object
	.size		_ZN40_INTERNAL_7cb36ce2_4_k_cu_0b1154db_148554cuda3std3__45__cpo3endE,(_ZN40_INTERNAL_7cb36ce2_4_k_cu_0b1154db_148554cuda3std3__419piecewise_constructE - _ZN40_INTERNAL_7cb36ce2_4_k_cu_0b1154db_148554cuda3std3__45__cpo3endE)
_ZN40_INTERNAL_7cb36ce2_4_k_cu_0b1154db_148554cuda3std3__45__cpo3endE:
	.zero		1
	.type		_ZN40_INTERNAL_7cb36ce2_4_k_cu_0b1154db_148554cuda3std3__419piecewise_constructE,@object
	.size		_ZN40_INTERNAL_7cb36ce2_4_k_cu_0b1154db_148554cuda3std3__419piecewise_constructE,(_ZN40_INTERNAL_7cb36ce2_4_k_cu_0b1154db_148554cuda3std3__45__cpo4cendE - _ZN40_INTERNAL_7cb36ce2_4_k_cu_0b1154db_148554cuda3std3__419piecewise_constructE)
_ZN40_INTERNAL_7cb36ce2_4_k_cu_0b1154db_148554cuda3std3__419piecewise_constructE:
	.zero		1
	.type		_ZN40_INTERNAL_7cb36ce2_4_k_cu_0b1154db_148554cuda3std3__45__cpo4cendE,@object
	.size		_ZN40_INTERNAL_7cb36ce2_4_k_cu_0b1154db_148554cuda3std3__45__cpo4cendE,(_ZN40_INTERNAL_7cb36ce2_4_k_cu_0b1154db_148554cuda3std6ranges3__45__cpo4swapE - _ZN40_INTERNAL_7cb36ce2_4_k_cu_0b1154db_148554cuda3std3__45__cpo4cendE)
_ZN40_INTERNAL_7cb36ce2_4_k_cu_0b1154db_148554cuda3std3__45__cpo4cendE:
	.zero		1
	.type		_ZN40_INTERNAL_7cb36ce2_4_k_cu_0b1154db_148554cuda3std6ranges3__45__cpo4swapE,@object
	.size		_ZN40_INTERNAL_7cb36ce2_4_k_cu_0b1154db_148554cuda3std6ranges3__45__cpo4swapE,(.L_7 - _ZN40_INTERNAL_7cb36ce2_4_k_cu_0b1154db_148554cuda3std6ranges3__45__cpo4swapE)
_ZN40_INTERNAL_7cb36ce2_4_k_cu_0b1154db_148554cuda3std6ranges3__45__cpo4swapE:
	.zero		1
.L_7:


//--------------------- .nv.constant0._ZN7cutlass13device_kernelINS_4gemm6kernel13GemmUniversalIN4cute5tupleIJiiiiEEENS1_10collective13CollectiveMmaINS1_37MainloopSm90TmaGmmaWarpSpecializedFP8ILi2ENS5_IJNS4_1CILi2EEENSA_ILi1EEESC_EEENS1_35KernelTmaWarpSpecializedCooperativeEEENS5_IJNSA_ILi384EEENSA_ILi256EEENSA_ILi128EEEEEENS_12float_e4m3_tENS5_IJlSC_lEEESK_SL_NS4_8TiledMMAINS4_8MMA_AtomIJNS4_4SM904GMMA31MMA_64x256x32_F32E4M3E4M3_SS_TNILNSP_7ScaleInE1ELSR_1EEEEEENS4_6LayoutISD_NS5_IJSC_NSA_ILi0EEESV_EEEEENS5_IJNS4_10UnderscoreESY_SY_EEEEENS4_13SM90_TMA_LOADENS4_14ComposedLayoutINS4_7SwizzleILi3ELi4ELi3EEENS4_18smem_ptr_flag_bitsILi8EEENSU_INS5_IJNSA_ILi8EEESI_EEENS5_IJSI_SC_EEEEEEEvNS4_8identityENS4_23SM90_TMA_LOAD_MULTICASTES1B_vS1C_EENS_8epilogue10collective6detail29Sm90TmaWarpSpecializedAdapterINS1G_15DefaultEpilogueISK_SL_SL_NS1F_6thread17LinearCombinationISK_Li1EffLNS1K_9ScaleType4KindE0ELNS_15FloatRoundStyleE2ESK_EENS1_15EpilogueDefaultEEEEEvvEEEEvNT_6ParamsE --------------------------
	.section	.nv.constant0._ZN7cutlass13device_kernelINS_4gemm6kernel13GemmUniversalIN4cute5tupleIJiiiiEEENS1_10collective13CollectiveMmaINS1_37MainloopSm90TmaGmmaWarpSpecializedFP8ILi2ENS5_IJNS4_1CILi2EEENSA_ILi1EEESC_EEENS1_35KernelTmaWarpSpecializedCooperativeEEENS5_IJNSA_ILi384EEENSA_ILi256EEENSA_ILi128EEEEEENS_12float_e4m3_tENS5_IJlSC_lEEESK_SL_NS4_8TiledMMAINS4_8MMA_AtomIJNS4_4SM904GMMA31MMA_64x256x32_F32E4M3E4M3_SS_TNILNSP_7ScaleInE1ELSR_1EEEEEENS4_6LayoutISD_NS5_IJSC_NSA_ILi0EEESV_EEEEENS5_IJNS4_10UnderscoreESY_SY_EEEEENS4_13SM90_TMA_LOADENS4_14ComposedLayoutINS4_7SwizzleILi3ELi4ELi3EEENS4_18smem_ptr_flag_bitsILi8EEENSU_INS5_IJNSA_ILi8EEESI_EEENS5_IJSI_SC_EEEEEEEvNS4_8identityENS4_23SM90_TMA_LOAD_MULTICASTES1B_vS1C_EENS_8epilogue10collective6detail29Sm90TmaWarpSpecializedAdapterINS1G_15DefaultEpilogueISK_SL_SL_NS1F_6thread17LinearCombinationISK_Li1EffLNS1K_9ScaleType4KindE0ELNS_15FloatRoundStyleE2ESK_EENS1_15EpilogueDefaultEEEEEvvEEEEvNT_6ParamsE,"a",@progbits
	.sectionflags	@""
	.align	4
.nv.constant0._ZN7cutlass13device_kernelINS_4gemm6kernel13GemmUniversalIN4cute5tupleIJiiiiEEENS1_10collective13CollectiveMmaINS1_37MainloopSm90TmaGmmaWarpSpecializedFP8ILi2ENS5_IJNS4_1CILi2EEENSA_ILi1EEESC_EEENS1_35KernelTmaWarpSpecializedCooperativeEEENS5_IJNSA_ILi384EEENSA_ILi256EEENSA_ILi128EEEEEENS_12float_e4m3_tENS5_IJlSC_lEEESK_SL_NS4_8TiledMMAINS4_8MMA_AtomIJNS4_4SM904GMMA31MMA_64x256x32_F32E4M3E4M3_SS_TNILNSP_7ScaleInE1ELSR_1EEEEEENS4_6LayoutISD_NS5_IJSC_NSA_ILi0EEESV_EEEEENS5_IJNS4_10UnderscoreESY_SY_EEEEENS4_13SM90_TMA_LOADENS4_14ComposedLayoutINS4_7SwizzleILi3ELi4ELi3EEENS4_18smem_ptr_flag_bitsILi8EEENSU_INS5_IJNSA_ILi8EEESI_EEENS5_IJSI_SC_EEEEEEEvNS4_8identityENS4_23SM90_TMA_LOAD_MULTICASTES1B_vS1C_EENS_8epilogue10collective6detail29Sm90TmaWarpSpecializedAdapterINS1G_15DefaultEpilogueISK_SL_SL_NS1F_6thread17LinearCombinationISK_Li1EffLNS1K_9ScaleType4KindE0ELNS_15FloatRoundStyleE2ESK_EENS1_15EpilogueDefaultEEEEEvvEEEEvNT_6ParamsE:
	.zero		1664


//--------------------- SYMBOLS --------------------------

	.type		.nv.reservedSmem.offset0,@object
	.size		.nv.reservedSmem.offset0,0x4
